def matmul_kernel(
    a_ptr,
    b_ptr,
    c_ptr,
    M,
    N,
    K,
    stride_am,
    stride_ak,
    stride_bk,
    stride_bn,
    stride_cm,
    stride_cn,
    BLOCK_M: tl.constexpr,
    BLOCK_N: tl.constexpr,
    BLOCK_K: tl.constexpr,
    GROUP_M: tl.constexpr,
):
    pid = tl.program_id(axis=0)
    num_pid_m = tl.cdiv(M, BLOCK_M)
    num_pid_n = tl.cdiv(N, BLOCK_N)
    num_pid_in_group = GROUP_M * num_pid_n
    group_id = pid // num_pid_in_group
    first_pid_m = group_id * GROUP_M
    group_size_m = min(num_pid_m - first_pid_m, GROUP_M)
    pid_m = first_pid_m + ((pid % num_pid_in_group) % group_size_m)
    pid_n = (pid % num_pid_in_group) // group_size_m

    offs_am = (pid_m * BLOCK_M + tl.arange(0, BLOCK_M)) % M
    offs_bn = (pid_n * BLOCK_N + tl.arange(0, BLOCK_N)) % N
    offs_k = tl.arange(0, BLOCK_K)
    a_ptrs = a_ptr + offs_am[:, None] * stride_am + offs_k[None, :] * stride_ak
    b_ptrs = b_ptr + offs_k[:, None] * stride_bk + offs_bn[None, :] * stride_bn

    acc = tl.zeros((BLOCK_M, BLOCK_N), dtype=tl.float32)
    for kk in range(0, tl.cdiv(K, BLOCK_K)):
        a = tl.load(a_ptrs, mask=offs_k[None, :] < K - kk * BLOCK_K, other=0.0)
        b = tl.load(b_ptrs, mask=offs_k[:, None] < K - kk * BLOCK_K, other=0.0)
        acc = tl.dot(a, b, acc)
        a_ptrs += BLOCK_K * stride_ak
        b_ptrs += BLOCK_K * stride_bk

    c = acc.to(c_ptr.dtype.element_ty)
    offs_cm = pid_m * BLOCK_M + tl.arange(0, BLOCK_M)
    offs_cn = pid_n * BLOCK_N + tl.arange(0, BLOCK_N)
    c_ptrs = c_ptr + offs_cm[:, None] * stride_cm + offs_cn[None, :] * stride_cn
    mask = (offs_cm[:, None] < M) & (offs_cn[None, :] < N)
    tl.store(c_ptrs, c, mask=mask)

# config = {"BLOCK_K": 128, "BLOCK_M": 256, "BLOCK_N": 128, "GROUP_M": 8, "arch": "sm_100", "dtype": "fp16", "num_ctas": 1, "num_stages": 2, "num_warps": 4}
# arch = sm_100


// ===== COMPILED SASS (sm_100a) =====

	.target	sm_100a

	.elftype	@"ET_EXEC"


//--------------------- .note.nv.tkinfo           --------------------------
	.section	.note.nv.tkinfo,"",@"SHT_NOTE"
	.sectionflags	@"SHF_NOTE_NV_TKINFO"
	.tkinfo
        /*0018*/ 	.word	0x00000081
        /*0030*/ 	.string	""
        /*0030*/ 	.string	"ptxas-blackwell"
        /*0030*/ 	.string	"Cuda compilation tools, release 12.9, V12.9.86"
        /*0030*/ 	.string	"Build cuda_12.9.r12.9/compiler.36037853_0"
        /*0030*/ 	.string	"-v  -suppress-debug-info  -lineinfo  -arch sm_100a "



//--------------------- .note.nv.cuver            --------------------------
	.section	.note.nv.cuver,"",@"SHT_NOTE"
	.sectionflags	@"SHF_NOTE_NV_CUVER"
        /*0018*/ 	.short	0x0001
        /*001a*/ 	.short	0x0064
        /*001c*/ 	.short	0x0001
        /*001e*/ 	.short	0x0000
        /*0020*/ 	.short	0x0001
        /*0022*/ 	.short	0x0000


//--------------------- .nv.info                  --------------------------
	.section	.nv.info,"",@"SHT_CUDA_INFO"
	.align	4


	//----- nvinfo : EIATTR_REGCOUNT
	.align		4
        /*0000*/ 	.byte	0x04, 0x2f
        /*0002*/ 	.short	(.L_4 - .L_3)
	.align		4
.L_3:
        /*0004*/ 	.word	index@(matmul_kernel)
        /*0008*/ 	.word	0x00000060


	//----- nvinfo : EIATTR_FRAME_SIZE
	.align		4
.L_4:
        /*000c*/ 	.byte	0x04, 0x11
        /*000e*/ 	.short	(.L_6 - .L_5)
	.align		4
.L_5:
        /*0010*/ 	.word	index@($__internal_2_$__cuda_sm10x_tcgen05_guardrail_trap_unallocated_columns_being_dealloced)
        /*0014*/ 	.word	0x00001e38


	//----- nvinfo : EIATTR_FRAME_SIZE
	.align		4
.L_6:
        /*0018*/ 	.byte	0x04, 0x11
        /*001a*/ 	.short	(.L_8 - .L_7)
	.align		4
.L_7:
        /*001c*/ 	.word	index@($__internal_1_$__cuda_sm10x_tcgen05_guardrail_trap_phase_invalid_during_alloc)
        /*0020*/ 	.word	0x00001e38


	//----- nvinfo : EIATTR_FRAME_SIZE
	.align		4
.L_8:
        /*0024*/ 	.byte	0x04, 0x11
        /*0026*/ 	.short	(.L_10 - .L_9)
	.align		4
.L_9:
        /*0028*/ 	.word	index@($__internal_0_$__cuda_sm10x_tcgen05_guardrail_trap_col_being_dealloced_not_returned_by_alloc)
        /*002c*/ 	.word	0x00001e38


	//----- nvinfo : EIATTR_FRAME_SIZE
	.align		4
.L_10:
        /*0030*/ 	.byte	0x04, 0x11
        /*0032*/ 	.short	(.L_12 - .L_11)
	.align		4
.L_11:
        /*0034*/ 	.word	index@(matmul_kernel)
        /*0038*/ 	.word	0x00001e38


	//----- nvinfo : EIATTR_MIN_STACK_SIZE
	.align		4
.L_12:
        /*003c*/ 	.byte	0x04, 0x12
        /*003e*/ 	.short	(.L_14 - .L_13)
	.align		4
.L_13:
        /*0040*/ 	.word	index@(matmul_kernel)
        /*0044*/ 	.word	0x00001e38
.L_14:


//--------------------- .nv.info.matmul_kernel    --------------------------
	.section	.nv.info.matmul_kernel,"",@"SHT_CUDA_INFO"
	.sectionflags	@""
	.align	4


	//----- nvinfo : EIATTR_CUDA_API_VERSION
	.align		4
        /*0000*/ 	.byte	0x04, 0x37
        /*0002*/ 	.short	(.L_16 - .L_15)
.L_15:
        /*0004*/ 	.word	0x00000081


	//----- nvinfo : EIATTR_KPARAM_INFO
	.align		4
.L_16:
        /*0008*/ 	.byte	0x04, 0x17
        /*000a*/ 	.short	(.L_18 - .L_17)
.L_17:
        /*000c*/ 	.word	0x00000000
        /*0010*/ 	.short	0x000d
        /*0012*/ 	.short	0x0048
        /*0014*/ 	.byte	0x00, 0xf4, 0x21, 0x00


	//----- nvinfo : EIATTR_KPARAM_INFO
	.align		4
.L_18:
        /*0018*/ 	.byte	0x04, 0x17
        /*001a*/ 	.short	(.L_20 - .L_19)
.L_19:
        /*001c*/ 	.word	0x00000000
        /*0020*/ 	.short	0x000c
        /*0022*/ 	.short	0x0040
        /*0024*/ 	.byte	0x00, 0xf4, 0x21, 0x00


	//----- nvinfo : EIATTR_KPARAM_INFO
	.align		4
.L_20:
        /*0028*/ 	.byte	0x04, 0x17
        /*002a*/ 	.short	(.L_22 - .L_21)
.L_21:
        /*002c*/ 	.word	0x00000000
        /*0030*/ 	.short	0x000b
        /*0032*/ 	.short	0x0038
        /*0034*/ 	.byte	0x00, 0xf0, 0x11, 0x00


	//----- nvinfo : EIATTR_KPARAM_INFO
	.align		4
.L_22:
        /*0038*/ 	.byte	0x04, 0x17
        /*003a*/ 	.short	(.L_24 - .L_23)
.L_23:
        /*003c*/ 	.word	0x00000000
        /*0040*/ 	.short	0x000a
        /*0042*/ 	.short	0x0034
        /*0044*/ 	.byte	0x00, 0xf0, 0x11, 0x00


	//----- nvinfo : EIATTR_KPARAM_INFO
	.align		4
.L_24:
        /*0048*/ 	.byte	0x04, 0x17
        /*004a*/ 	.short	(.L_26 - .L_25)
.L_25:
        /*004c*/ 	.word	0x00000000
        /*0050*/ 	.short	0x0009
        /*0052*/ 	.short	0x0030
        /*0054*/ 	.byte	0x00, 0xf0, 0x11, 0x00


	//----- nvinfo : EIATTR_KPARAM_INFO
	.align		4
.L_26:
        /*0058*/ 	.byte	0x04, 0x17
        /*005a*/ 	.short	(.L_28 - .L_27)
.L_27:
        /*005c*/ 	.word	0x00000000
        /*0060*/ 	.short	0x0008
        /*0062*/ 	.short	0x002c
        /*0064*/ 	.byte	0x00, 0xf0, 0x11, 0x00


	//----- nvinfo : EIATTR_KPARAM_INFO
	.align		4
.L_28:
        /*0068*/ 	.byte	0x04, 0x17
        /*006a*/ 	.short	(.L_30 - .L_29)
.L_29:
        /*006c*/ 	.word	0x00000000
        /*0070*/ 	.short	0x0007
        /*0072*/ 	.short	0x0028
        /*0074*/ 	.byte	0x00, 0xf0, 0x11, 0x00


	//----- nvinfo : EIATTR_KPARAM_INFO
	.align		4
.L_30:
        /*0078*/ 	.byte	0x04, 0x17
        /*007a*/ 	.short	(.L_32 - .L_31)
.L_31:
        /*007c*/ 	.word	0x00000000
        /*0080*/ 	.short	0x0006
        /*0082*/ 	.short	0x0024
        /*0084*/ 	.byte	0x00, 0xf0, 0x11, 0x00


	//----- nvinfo : EIATTR_KPARAM_INFO
	.align		4
.L_32:
        /*0088*/ 	.byte	0x04, 0x17
        /*008a*/ 	.short	(.L_34 - .L_33)
.L_33:
        /*008c*/ 	.word	0x00000000
        /*0090*/ 	.short	0x0005
        /*0092*/ 	.short	0x0020
        /*0094*/ 	.byte	0x00, 0xf0, 0x11, 0x00


	//----- nvinfo : EIATTR_KPARAM_INFO
	.align		4
.L_34:
        /*0098*/ 	.byte	0x04, 0x17
        /*009a*/ 	.short	(.L_36 - .L_35)
.L_35:
        /*009c*/ 	.word	0x00000000
        /*00a0*/ 	.short	0x0004
        /*00a2*/ 	.short	0x001c
        /*00a4*/ 	.byte	0x00, 0xf0, 0x11, 0x00


	//----- nvinfo : EIATTR_KPARAM_INFO
	.align		4
.L_36:
        /*00a8*/ 	.byte	0x04, 0x17
        /*00aa*/ 	.short	(.L_38 - .L_37)
.L_37:
        /*00ac*/ 	.word	0x00000000
        /*00b0*/ 	.short	0x0003
        /*00b2*/ 	.short	0x0018
        /*00b4*/ 	.byte	0x00, 0xf0, 0x11, 0x00


	//----- nvinfo : EIATTR_KPARAM_INFO
	.align		4
.L_38:
        /*00b8*/ 	.byte	0x04, 0x17
        /*00ba*/ 	.short	(.L_40 - .L_39)
.L_39:
        /*00bc*/ 	.word	0x00000000
        /*00c0*/ 	.short	0x0002
        /*00c2*/ 	.short	0x0010
        /*00c4*/ 	.byte	0x00, 0xf4, 0x21, 0x00


	//----- nvinfo : EIATTR_KPARAM_INFO
	.align		4
.L_40:
        /*00c8*/ 	.byte	0x04, 0x17
        /*00ca*/ 	.short	(.L_42 - .L_41)
.L_41:
        /*00cc*/ 	.word	0x00000000
        /*00d0*/ 	.short	0x0001
        /*00d2*/ 	.short	0x0008
        /*00d4*/ 	.byte	0x00, 0xf4, 0x21, 0x00


	//----- nvinfo : EIATTR_KPARAM_INFO
	.align		4
.L_42:
        /*00d8*/ 	.byte	0x04, 0x17
        /*00da*/ 	.short	(.L_44 - .L_43)
.L_43:
        /*00dc*/ 	.word	0x00000000
        /*00e0*/ 	.short	0x0000
        /*00e2*/ 	.short	0x0000
        /*00e4*/ 	.byte	0x00, 0xf4, 0x21, 0x00


	//----- nvinfo : EIATTR_AT_ENTRY_FRAGMENTS
	.align		4
.L_44:
        /*00e8*/ 	.byte	0x04, 0x4f
        /*00ea*/ 	.short	(.L_46 - .L_45)


	//   ....[0]....
.L_45:
        /*00ec*/ 	.word	0x00000004


	//----- nvinfo : EIATTR_RESERVED_SMEM_USED
	.align		4
.L_46:
        /*00f0*/ 	.byte	0x01, 0x41
	.zero		2


	//----- nvinfo : EIATTR_SPARSE_MMA_MASK
	.align		4
        /*00f4*/ 	.byte	0x03, 0x50
        /*00f6*/ 	.short	0x0000


	//----- nvinfo : EIATTR_TCGEN05_1CTA_USED
	.align		4
        /*00f8*/ 	.byte	0x01, 0x51
	.zero		2


	//----- nvinfo : EIATTR_MAXREG_COUNT
	.align		4
        /*00fc*/ 	.byte	0x03, 0x1b
        /*00fe*/ 	.short	0x00ff


	//----- nvinfo : EIATTR_NUM_BARRIERS
	.align		4
        /*0100*/ 	.byte	0x02, 0x4c
        /*0102*/ 	.byte	0x01
	.zero		1


	//----- nvinfo : EIATTR_ANNOTATIONS
	.align		4
        /*0104*/ 	.byte	0x04, 0x55
        /*0106*/ 	.short	(.L_48 - .L_47)


	//   ....[0]....
.L_47:
        /*0108*/ 	.word	0x00000001
        /*010c*/ 	.byte	0x40, 0x09, 0x00, 0x00, 0x01, 0x00, 0x00, 0x00, 0x10, 0x0a, 0x00, 0x00, 0x01, 0x00, 0x00, 0x00
        /* <DEDUP_REMOVED lines=3122> */
        /*c43c*/ 	.byte	0x10, 0xd0, 0x03, 0x00


	//----- nvinfo : EIATTR_INT_WARP_WIDE_INSTR_OFFSETS
	.align		4
.L_48:
        /*c440*/ 	.byte	0x04, 0x31
        /*c442*/ 	.short	(.L_50 - .L_49)


	//   ....[0]....
.L_49:
        /*c444*/ 	.word	0x00000e70


	//   ....[1]....
        /*c448*/ 	.word	0x00000eb0


	//   ....[2]....
        /*c44c*/ 	.word	0x00008180


	//   ....[3]....
        /*c450*/ 	.word	0x0003d570


	//   ....[4]....
        /*c454*/ 	.word	0x0003d5c0


	//----- nvinfo : EIATTR_COOP_GROUP_MASK_REGIDS
	.align		4
.L_50:
        /*c458*/ 	.byte	0x04, 0x29
        /*c45a*/ 	.short	(.L_52 - .L_51)


	//   ....[0]....
.L_51:
        /*c45c*/ 	.word	0xffffffff


	//   ....[1]....
        /*c460*/ 	.word	0xffffffff


	//   ....[2]....
        /*c464*/ 	.word	0xffffffff


	//   ....[3]....
        /*c468*/ 	.word	0xffffffff


	//----- nvinfo : EIATTR_COOP_GROUP_INSTR_OFFSETS
	.align		4
.L_52:
        /*c46c*/ 	.byte	0x04, 0x28
        /*c46e*/ 	.short	(.L_54 - .L_53)


	//   ....[0]....
.L_53:
        /*c470*/ 	.word	0x00000070


	//   ....[1]....
        /*c474*/ 	.word	0x00000330


	//   ....[2]....
        /*c478*/ 	.word	0x0003d400


	//   ....[3]....
        /*c47c*/ 	.word	0x0003d670


	//----- nvinfo : EIATTR_VRC_CTA_INIT_COUNT
	.align		4
.L_54:
        /*c480*/ 	.byte	0x02, 0x4a
        /*c482*/ 	.byte	0x80
	.zero		1


	//----- nvinfo : EIATTR_MBARRIER_INSTR_OFFSETS
	.align		4
        /*c484*/ 	.byte	0x04, 0x39
        /*c486*/ 	.short	(.L_56 - .L_55)


	//   ....[0]....
.L_55:
        /*c488*/ 	.word	0x00001790
        /*c48c*/ 	.word	0x000000ff
        /*c490*/ 	.word	0x00000000
        /*c494*/ 	.short	0x0100
        /*c496*/ 	.byte	0x08
	.zero		1


	//   ....[1]....
        /*c498*/ 	.word	0x00008190
        /*c49c*/ 	.word	0x000000ff
        /*c4a0*/ 	.word	0x00030008
        /*c4a4*/ 	.short	0x0100
        /*c4a6*/ 	.byte	0x04
	.zero		1


	//   ....[2]....
        /*c4a8*/ 	.word	0x000209e0
        /*c4ac*/ 	.word	0x000000ff
        /*c4b0*/ 	.word	0x00000000
        /*c4b4*/ 	.short	0x010a
        /*c4b6*/ 	.byte	0x08
	.zero		1


	//   ....[3]....
        /*c4b8*/ 	.word	0x00034f30
        /*c4bc*/ 	.word	0x000000ff
        /*c4c0*/ 	.word	0x00000000
        /*c4c4*/ 	.short	0x010a
        /*c4c6*/ 	.byte	0x08
	.zero		1


	//   ....[4]....
        /*c4c8*/ 	.word	0x00034fd0
        /*c4cc*/ 	.word	0x000000ff
        /*c4d0*/ 	.word	0x00030000
        /*c4d4*/ 	.short	0x0108
        /*c4d6*/ 	.byte	0x04
	.zero		1


	//   ....[5]....
        /*c4d8*/ 	.word	0x00035050
        /*c4dc*/ 	.word	0x000000ff
        /*c4e0*/ 	.word	0x00030008
        /*c4e4*/ 	.short	0x0108
        /*c4e6*/ 	.byte	0x04
	.zero		1


	//   ....[6]....
        /*c4e8*/ 	.word	0x0003d690
        /*c4ec*/ 	.word	0x000000ff
        /*c4f0*/ 	.word	0x00000000
        /*c4f4*/ 	.short	0x010a
        /*c4f6*/ 	.byte	0x08
	.zero		1


	//   ....[7]....
        /*c4f8*/ 	.word	0x0003d6c0
        /*c4fc*/ 	.word	0x000000ff
        /*c500*/ 	.word	0x00000000
        /*c504*/ 	.short	0x010a
        /*c506*/ 	.byte	0x08
	.zero		1


	//----- nvinfo : EIATTR_NUM_MBARRIERS
	.align		4
.L_56:
        /*c508*/ 	.byte	0x03, 0x38
        /*c50a*/ 	.short	0x0002


	//----- nvinfo : EIATTR_EXIT_INSTR_OFFSETS
	.align		4
        /*c50c*/ 	.byte	0x04, 0x1c
        /*c50e*/ 	.short	(.L_58 - .L_57)


	//   ....[0]....
.L_57:
        /*c510*/ 	.word	0x0003d680


	//----- nvinfo : EIATTR_REQNTID
	.align		4
.L_58:
        /*c514*/ 	.byte	0x04, 0x10
        /*c516*/ 	.short	(.L_60 - .L_59)
.L_59:
        /*c518*/ 	.word	0x00000080
        /*c51c*/ 	.word	0x00000001
        /*c520*/ 	.word	0x00000001


	//----- nvinfo : EIATTR_CRS_STACK_SIZE
	.align		4
.L_60:
        /*c524*/ 	.byte	0x04, 0x1e
        /*c526*/ 	.short	(.L_62 - .L_61)
.L_61:
        /*c528*/ 	.word	0x00000000


	//----- nvinfo : EIATTR_CBANK_PARAM_SIZE
	.align		4
.L_62:
        /*c52c*/ 	.byte	0x03, 0x19
        /*c52e*/ 	.short	0x0050


	//----- nvinfo : EIATTR_PARAM_CBANK
	.align		4
        /*c530*/ 	.byte	0x04, 0x0a
        /*c532*/ 	.short	(.L_64 - .L_63)
	.align		4
.L_63:
        /*c534*/ 	.word	index@(.nv.constant0.matmul_kernel)
        /*c538*/ 	.short	0x0380
        /*c53a*/ 	.short	0x0050


	//----- nvinfo : EIATTR_SW_WAR
	.align		4
.L_64:
        /*c53c*/ 	.byte	0x04, 0x36
        /*c53e*/ 	.short	(.L_66 - .L_65)
.L_65:
        /*c540*/ 	.word	0x00000008
.L_66:


//--------------------- .nv.compat                --------------------------
	.section	.nv.compat,"",@"SHT_CUDA_COMPAT_INFO"
	.align	4
        /*0000*/ 	.byte	0x02, 0x02, 0x02, 0x00, 0x02, 0x05, 0x05, 0x00, 0x02, 0x03, 0x00, 0x00, 0x02, 0x06, 0x01, 0x00


//--------------------- .nv.callgraph             --------------------------
	.section	.nv.callgraph,"",@"SHT_CUDA_CALLGRAPH"
	.align	4
	.sectionentsize	8
	.align		4
        /*0000*/ 	.word	0x00000000
	.align		4
        /*0004*/ 	.word	0xffffffff
	.align		4
        /*0008*/ 	.word	0x00000000
	.align		4
        /*000c*/ 	.word	0xfffffffe
	.align		4
        /*0010*/ 	.word	0x00000000
	.align		4
        /*0014*/ 	.word	0xfffffffd
	.align		4
        /*0018*/ 	.word	0x00000000
	.align		4
        /*001c*/ 	.word	0xfffffffc


//--------------------- .text.matmul_kernel       --------------------------
	.section	.text.matmul_kernel,"ax",@progbits
	.align	128
        .global         matmul_kernel
        .type           matmul_kernel,@function
        .size           matmul_kernel,(.L_x_20 - matmul_kernel)
        .other          matmul_kernel,@"STO_CUDA_ENTRY STV_DEFAULT"
matmul_kernel:
.text.matmul_kernel:
[----:B------:R-:W0:Y:S01]  /*0000*/  LDC R1, c[0x0][0x37c] ;  /* 0x0000df00ff017b82 */ /* 0x000e220000000800 */
[----:B------:R-:W1:Y:S01]  /*0010*/  S2R R0, SR_TID.X ;  /* 0x0000000000007919 */ /* 0x000e620000002100 */
[----:B0-----:R-:W-:Y:S01]  /*0020*/  VIADD R1, R1, 0xffffe1c8 ;  /* 0xffffe1c801017836 */ /* 0x001fe20000000000 */
[----:B-1----:R-:W-:-:S13]  /*0030*/  ISETP.GE.U32.AND P0, PT, R0, 0x20, PT ;  /* 0x000000200000780c */ /* 0x002fda0003f06070 */
[----:B------:R-:W-:Y:S02]  /*0040*/  VOTEU.ANY UP0, P0 ;  /* 0x0000000000ff7886 */ /* 0x000fe40000000100 */
[----:B------:R-:W-:Y:S05]  /*0050*/  BRA.U UP0, `(.L_x_0) ;  /* 0x0000000100b87547 */ /* 0x000fea000b800000 */
[----:B------:R-:W0:Y:S01]  /*0060*/  S2UR UR6, SR_CgaCtaId ;  /* 0x00000000000679c3 */ /* 0x000e220000008800 */
[----:B------:R-:W-:Y:S01]  /*0070*/  NOP ;  /* 0x0000000000007918 */ /* 0x000fe20000000000 */
[----:B------:R-:W-:Y:S02]  /*0080*/  UMOV UR4, 0x40 ;  /* 0x0000004000047882 */ /* 0x000fe40000000000 */
[----:B0-----:R-:W-:-:S09]  /*0090*/  ULEA UR4, UR6, UR4, 0x18 ;  /* 0x0000000406047291 */ /* 0x001fd2000f8ec0ff */
[----:B------:R-:W0:Y:S01]  /*00a0*/  LDS.U8 R0, [UR4] ;  /* 0x00000004ff007984 */ /* 0x000e220008000000 */
[----:B------:R-:W-:Y:S02]  /*00b0*/  UMOV UR4, 0x400 ;  /* 0x0000040000047882 */ /* 0x000fe40000000000 */
[----:B------:R-:W-:Y:S01]  /*00c0*/  ULEA UR4, UR6, UR4, 0x18 ;  /* 0x0000000406047291 */ /* 0x000fe2000f8ec0ff */
[----:B0-----:R-:W-:-:S13]  /*00d0*/  ISETP.NE.AND P0, PT, R0, RZ, PT ;  /* 0x000000ff0000720c */ /* 0x001fda0003f05270 */
[----:B------:R-:W-:Y:S05]  /*00e0*/  @P0 BRA `(.L_x_1) ;  /* 0x00000000007c0947 */ /* 0x000fea0003800000 */
[----:B------:R-:W-:-:S13]  /*00f0*/  ELECT P0, URZ, PT ;  /* 0x0000000000ff782f */ /* 0x000fda0003800000 */
[----:B------:R-:W-:Y:S05]  /*0100*/  @!P0 BRA `(.L_x_2) ;  /* 0x0000000000848947 */ /* 0x000fea0003800000 */
[----:B------:R-:W-:Y:S01]  /*0110*/  UMOV UR5, 0x8 ;  /* 0x0000000800057882 */ /* 0x000fe20000000000 */
[----:B------:R-:W-:Y:S02]  /*0120*/  IMAD.MOV.U32 R4, RZ, RZ, 0x1 ;  /* 0x00000001ff047424 */ /* 0x000fe400078e00ff */
[----:B------:R-:W-:Y:S02]  /*0130*/  IMAD.MOV.U32 R5, RZ, RZ, 0xff ;  /* 0x000000ffff057424 */ /* 0x000fe400078e00ff */
[----:B------:R-:W-:Y:S04]  /*0140*/  DEPBAR.LE SB0, 0x36 ;  /* 0x00008d800000791a */ /* 0x000fe80000000000 */
[----:B------:R-:W0:Y:S02]  /*0150*/  UTCATOMSWS.FIND_AND_SET.ALIGN UP1, UR5, UR5 ;  /* 0x00000005000575e3 */ /* 0x000e240008020800 */
[----:B0-----:R-:W-:-:S04]  /*0160*/  PLOP3.LUT P0, PT, PT, PT, UP1, 0x80, 0x8 ;  /* 0x000000000008781c */ /* 0x001fc80003f0f018 */
[----:B------:R-:W-:-:S04]  /*0170*/  SEL R0, RZ, 0xffffffff, !P0 ;  /* 0xffffffffff007807 */ /* 0x000fc80004000000 */
[----:B------:R-:W-:Y:S01]  /*0180*/  ISETP.NE.AND P0, PT, R0, RZ, PT ;  /* 0x000000ff0000720c */ /* 0x000fe20003f05270 */
[----:B------:R-:W-:-:S12]  /*0190*/  IMAD.U32 R0, RZ, RZ, UR5 ;  /* 0x00000005ff007e24 */ /* 0x000fd8000f8e00ff */
[----:B------:R-:W-:Y:S05]  /*01a0*/  @P0 BRA `(.L_x_3) ;  /* 0x0000000000240947 */ /* 0x000fea0003800000 */
.L_x_4:
[----:B------:R-:W-:Y:S05]  /*01b0*/  NANOSLEEP 0x64 ;  /* 0x000000640000795d */ /* 0x000fea0003800000 */
[----:B------:R-:W-:-:S05]  /*01c0*/  UMOV UR5, 0x8 ;  /* 0x0000000800057882 */ /* 0x000fca0000000000 */
[----:B------:R-:W-:Y:S04]  /*01d0*/  DEPBAR.LE SB0, 0x36 ;  /* 0x00008d800000791a */ /* 0x000fe80000000000 */
[----:B------:R-:W0:Y:S02]  /*01e0*/  UTCATOMSWS.FIND_AND_SET.ALIGN UP1, UR5, UR5 ;  /* 0x00000005000575e3 */ /* 0x000e240008020800 */
[----:B0-----:R-:W-:-:S04]  /*01f0*/  PLOP3.LUT P0, PT, PT, PT, UP1, 0x80, 0x8 ;  /* 0x000000000008781c */ /* 0x001fc80003f0f018 */
[----:B------:R-:W-:-:S04]  /*0200*/  SEL R0, RZ, 0xffffffff, !P0 ;  /* 0xffffffffff007807 */ /* 0x000fc80004000000 */
[----:B------:R-:W-:Y:S01]  /*0210*/  ISETP.NE.AND P0, PT, R0, RZ, PT ;  /* 0x000000ff0000720c */ /* 0x000fe20003f05270 */
[----:B------:R-:W-:-:S12]  /*0220*/  IMAD.U32 R0, RZ, RZ, UR5 ;  /* 0x00000005ff007e24 */ /* 0x000fd8000f8e00ff */
[----:B------:R-:W-:Y:S05]  /*0230*/  @!P0 BRA `(.L_x_4) ;  /* 0xfffffffc00dc8947 */ /* 0x000fea000383ffff */
.L_x_3:
[C---:B------:R-:W-:Y:S01]  /*0240*/  VIADD R3, R0.reuse, 0x10 ;  /* 0x0000001000037836 */ /* 0x040fe20000000000 */
[----:B------:R-:W-:Y:S01]  /*0250*/  UMOV UR5, 0x50 ;  /* 0x0000005000057882 */ /* 0x000fe20000000000 */
[----:B------:R-:W-:Y:S01]  /*0260*/  SHF.L.U32 R2, R5, R0, RZ ;  /* 0x0000000005027219 */ /* 0x000fe200000006ff */
[----:B------:R-:W-:Y:S01]  /*0270*/  ULEA UR5, UR6, UR5, 0x18 ;  /* 0x0000000506057291 */ /* 0x000fe2000f8ec0ff */
[----:B------:R-:W-:Y:S01]  /*0280*/  IMAD.SHL.U32 R0, R0, 0x20, RZ ;  /* 0x0000002000007824 */ /* 0x000fe200078e00ff */
[----:B------:R-:W-:-:S04]  /*0290*/  SHF.L.U32 R3, R4, R3, RZ ;  /* 0x0000000304037219 */ /* 0x000fc800000006ff */
[----:B------:R-:W-:-:S05]  /*02a0*/  LOP3.LUT R2, R3, R2, RZ, 0xfc, !PT ;  /* 0x0000000203027212 */ /* 0x000fca00078efcff */
[----:B------:R0:W-:Y:S04]  /*02b0*/  ATOMS.OR RZ, [UR5], R2 ;  /* 0x00000002ffff798c */ /* 0x0001e8000b000005 */
[----:B------:R0:W-:Y:S01]  /*02c0*/  STS [UR4], R0 ;  /* 0x00000000ff007988 */ /* 0x0001e20008000804 */
[----:B------:R-:W-:Y:S05]  /*02d0*/  BRA `(.L_x_2) ;  /* 0x0000000000107947 */ /* 0x000fea0003800000 */
.L_x_1:
[----:B------:R-:W-:Y:S01]  /*02e0*/  IMAD.MOV.U32 R0, RZ, RZ, -0x1 ;  /* 0xffffffffff007424 */ /* 0x000fe200078e00ff */
[----:B------:R-:W-:-:S04]  /*02f0*/  MOV R2, 0x320 ;  /* 0x0000032000027802 */ /* 0x000fc80000000f00 */
[----:B------:R0:W-:Y:S03]  /*0300*/  STS [UR4], R0 ;  /* 0x00000000ff007988 */ /* 0x0001e60008000804 */
[----:B0-----:R-:W-:Y:S05]  /*0310*/  CALL.REL.NOINC `($__internal_1_$__cuda_sm10x_tcgen05_guardrail_trap_phase_invalid_during_alloc) ;  /* 0x000003d400007944 */ /* 0x001fea0003c00000 */
.L_x_2:
[----:B------:R-:W-:Y:S05]  /*0320*/  WARPSYNC.ALL ;  /* 0x0000000000007948 */ /* 0x000fea0003800000 */
[----:B------:R-:W-:Y:S01]  /*0330*/  NOP ;  /* 0x0000000000007918 */ /* 0x000fe20000000000 */
.L_x_0:
[----:B------:R-:W1:Y:S01]  /*0340*/  LDC.64 R84, c[0x0][0x398] ;  /* 0x0000e600ff547b82 */ /* 0x000e620000000a00 */
[----:B------:R-:W2:Y:S01]  /*0350*/  S2R R5, SR_CTAID.X ;  /* 0x0000000000057919 */ /* 0x000ea20000002500 */
[----:B------:R-:W-:Y:S01]  /*0360*/  UMOV UR4, 0x400 ;  /* 0x0000040000047882 */ /* 0x000fe20000000000 */
[----:B------:R-:W3:Y:S01]  /*0370*/  LDCU UR7, c[0x0][0x3a4] ;  /* 0x00007480ff0777ac */ /* 0x000ee20008000800 */
[----:B------:R-:W4:Y:S01]  /*0380*/  S2R R19, SR_TID.X ;  /* 0x0000000000137919 */ /* 0x000f220000002100 */
[----:B------:R-:W0:Y:S03]  /*0390*/  LDCU.128 UR12, c[0x0][0x380] ;  /* 0x00007000ff0c77ac */ /* 0x000e260008000c00 */
[----:B------:R-:W5:Y:S01]  /*03a0*/  S2UR UR6, SR_CgaCtaId ;  /* 0x00000000000679c3 */ /* 0x000f620000008800 */
[----:B------:R-:W-:-:S07]  /*03b0*/  UMOV UR10, 0x1 ;  /* 0x00000001000a7882 */ /* 0x000fce0000000000 */
[----:B------:R-:W0:Y:S02]  /*03c0*/  LDC R48, c[0x0][0x3a0] ;  /* 0x0000e800ff307b82 */ /* 0x000e240000000800 */
[----:B01----:R-:W-:-:S06]  /*03d0*/  VIADD R0, R85, 0x7f ;  /* 0x0000007f55007836 */ /* 0x003fcc0000000000 */
[----:B------:R-:W0:Y:S01]  /*03e0*/  LDC.64 R66, c[0x0][0x3a8] ;  /* 0x0000ea00ff427b82 */ /* 0x000e220000000a00 */
[----:B------:R-:W-:Y:S01]  /*03f0*/  SHF.R.S32.HI R3, RZ, 0x1f, R0 ;  /* 0x0000001fff037819 */ /* 0x000fe20000011400 */
[----:B-----5:R-:W-:-:S03]  /*0400*/  ULEA UR4, UR6, UR4, 0x18 ;  /* 0x0000000406047291 */ /* 0x020fc6000f8ec0ff */
[----:B------:R-:W-:Y:S02]  /*0410*/  LEA.HI R3, R3, R0, RZ, 0x7 ;  /* 0x0000000003037211 */ /* 0x000fe400078f38ff */
[----:B--2---:R-:W-:Y:S02]  /*0420*/  IABS R8, R5 ;  /* 0x0000000500087213 */ /* 0x004fe40000000000 */
[----:B------:R-:W-:Y:S02]  /*0430*/  SHF.R.S32.HI R3, RZ, 0x7, R3 ;  /* 0x00000007ff037819 */ /* 0x000fe40000011403 */
[----:B----4-:R-:W-:Y:S02]  /*0440*/  LOP3.LUT R15, R19, 0x7f, RZ, 0xc0, !PT ;  /* 0x0000007f130f7812 */ /* 0x010fe400078ec0ff */
[----:B------:R-:W-:Y:S01]  /*0450*/  SHF.R.U32.HI R19, RZ, 0x5, R19 ;  /* 0x00000005ff137819 */ /* 0x000fe20000011613 */
[----:B------:R-:W-:-:S05]  /*0460*/  IMAD.SHL.U32 R4, R3, 0x8, RZ ;  /* 0x0000000803047824 */ /* 0x000fca00078e00ff */
[-C--:B------:R-:W-:Y:S02]  /*0470*/  IABS R7, R4.reuse ;  /* 0x0000000400077213 */ /* 0x080fe40000000000 */
[----:B------:R-:W-:Y:S02]  /*0480*/  IABS R10, R4 ;  /* 0x00000004000a7213 */ /* 0x000fe40000000000 */
[----:B------:R-:W1:Y:S08]  /*0490*/  I2F.RP R0, R7 ;  /* 0x0000000700007306 */ /* 0x000e700000209400 */
[----:B-1----:R-:W1:Y:S02]  /*04a0*/  MUFU.RCP R0, R0 ;  /* 0x0000000000007308 */ /* 0x002e640000001000 */
[----:B-1----:R-:W-:-:S02]  /*04b0*/  VIADD R2, R0, 0xffffffe ;  /* 0x0ffffffe00027836 */ /* 0x002fc40000000000 */
[----:B------:R-:W-:-:S04]  /*04c0*/  IMAD.MOV R0, RZ, RZ, -R10 ;  /* 0x000000ffff007224 */ /* 0x000fc800078e0a0a */
[----:B------:R1:W2:Y:S02]  /*04d0*/  F2I.FTZ.U32.TRUNC.NTZ R3, R2 ;  /* 0x0000000200037305 */ /* 0x0002a4000021f000 */
[----:B-1----:R-:W-:Y:S02]  /*04e0*/  IMAD.MOV.U32 R2, RZ, RZ, RZ ;  /* 0x000000ffff027224 */ /* 0x002fe400078e00ff */
[----:B--2---:R-:W-:-:S04]  /*04f0*/  IMAD.MOV R6, RZ, RZ, -R3 ;  /* 0x000000ffff067224 */ /* 0x004fc800078e0a03 */
[----:B------:R-:W-:Y:S01]  /*0500*/  IMAD R9, R6, R7, RZ ;  /* 0x0000000706097224 */ /* 0x000fe200078e02ff */
[----:B------:R-:W-:Y:S02]  /*0510*/  MOV R6, R8 ;  /* 0x0000000800067202 */ /* 0x000fe40000000f00 */
[----:B------:R-:W-:Y:S01]  /*0520*/  IABS R8, R85 ;  /* 0x0000005500087213 */ /* 0x000fe20000000000 */
[----:B------:R-:W-:-:S06]  /*0530*/  IMAD.HI.U32 R3, R3, R9, R2 ;  /* 0x0000000903037227 */ /* 0x000fcc00078e0002 */
[----:B------:R-:W-:-:S04]  /*0540*/  IMAD.HI.U32 R3, R3, R6, RZ ;  /* 0x0000000603037227 */ /* 0x000fc800078e00ff */
[----:B------:R-:W-:Y:S01]  /*0550*/  IMAD R0, R3, R0, R6 ;  /* 0x0000000003007224 */ /* 0x000fe200078e0206 */
[----:B------:R-:W-:Y:S04]  /*0560*/  BAR.SYNC.DEFER_BLOCKING 0x0 ;  /* 0x0000000000007b1d */ /* 0x000fe80000010000 */
[----:B------:R-:W-:-:S13]  /*0570*/  ISETP.GT.U32.AND P1, PT, R7, R0, PT ;  /* 0x000000000700720c */ /* 0x000fda0003f24070 */
[----:B------:R-:W-:Y:S02]  /*0580*/  @!P1 IMAD.IADD R0, R0, 0x1, -R7 ;  /* 0x0000000100009824 */ /* 0x000fe400078e0a07 */
[----:B------:R-:W-:Y:S01]  /*0590*/  @!P1 VIADD R3, R3, 0x1 ;  /* 0x0000000103039836 */ /* 0x000fe20000000000 */
[----:B------:R-:W-:Y:S02]  /*05a0*/  ISETP.NE.AND P1, PT, R4, RZ, PT ;  /* 0x000000ff0400720c */ /* 0x000fe40003f25270 */
[----:B------:R-:W-:Y:S02]  /*05b0*/  ISETP.GE.U32.AND P0, PT, R0, R7, PT ;  /* 0x000000070000720c */ /* 0x000fe40003f06070 */
[----:B------:R-:W-:-:S04]  /*05c0*/  LOP3.LUT R0, R5, R4, RZ, 0x3c, !PT ;  /* 0x0000000405007212 */ /* 0x000fc800078e3cff */
[----:B------:R-:W-:Y:S01]  /*05d0*/  ISETP.GE.AND P2, PT, R0, RZ, PT ;  /* 0x000000ff0000720c */ /* 0x000fe20003f46270 */
[----:B------:R-:W-:-:S06]  /*05e0*/  VIADD R0, R84, 0xff ;  /* 0x000000ff54007836 */ /* 0x000fcc0000000000 */
[----:B------:R-:W-:-:S04]  /*05f0*/  @P0 VIADD R3, R3, 0x1 ;  /* 0x0000000103030836 */ /* 0x000fc80000000000 */
[----:B------:R-:W-:Y:S01]  /*0600*/  IMAD.MOV.U32 R2, RZ, RZ, R3 ;  /* 0x000000ffff027224 */ /* 0x000fe200078e0003 */
[----:B------:R-:W-:-:S03]  /*0610*/  SHF.R.S32.HI R3, RZ, 0x1f, R0 ;  /* 0x0000001fff037819 */ /* 0x000fc60000011400 */
[----:B------:R-:W-:Y:S01]  /*0620*/  @!P2 IMAD.MOV R2, RZ, RZ, -R2 ;  /* 0x000000ffff02a224 */ /* 0x000fe200078e0a02 */
[----:B------:R-:W-:Y:S02]  /*0630*/  @!P1 LOP3.LUT R2, RZ, R4, RZ, 0x33, !PT ;  /* 0x00000004ff029212 */ /* 0x000fe400078e33ff */
[----:B------:R-:W-:-:S03]  /*0640*/  LEA.HI R3, R3, R0, RZ, 0x8 ;  /* 0x0000000003037211 */ /* 0x000fc600078f40ff */
[----:B------:R-:W-:Y:S02]  /*0650*/  IMAD.SHL.U32 R10, R2, 0x8, RZ ;  /* 0x00000008020a7824 */ /* 0x000fe400078e00ff */
[----:B------:R-:W-:-:S03]  /*0660*/  IMAD.MOV R2, RZ, RZ, -R2 ;  /* 0x000000ffff027224 */ /* 0x000fc600078e0a02 */
[----:B------:R-:W-:Y:S01]  /*0670*/  LEA.HI.SX32 R3, R3, -R10, 0x18 ;  /* 0x8000000a03037211 */ /* 0x000fe200078fc2ff */
[----:B------:R-:W-:Y:S02]  /*0680*/  IMAD R11, R4, R2, R5 ;  /* 0x00000002040b7224 */ /* 0x000fe400078e0205 */
[----:B------:R-:W-:Y:S01]  /*0690*/  HFMA2 R2, -RZ, RZ, 0, 0 ;  /* 0x00000000ff027431 */ /* 0x000fe200000001ff */
[----:B------:R-:W-:Y:S02]  /*06a0*/  VIMNMX R12, PT, PT, R3, 0x8, PT ;  /* 0x00000008030c7848 */ /* 0x000fe40003fe0100 */
[----:B------:R-:W-:Y:S02]  /*06b0*/  IABS R4, R11 ;  /* 0x0000000b00047213 */ /* 0x000fe40000000000 */
[----:B------:R-:W-:-:S04]  /*06c0*/  IABS R6, R12 ;  /* 0x0000000c00067213 */ /* 0x000fc80000000000 */
[----:B------:R-:W1:Y:S08]  /*06d0*/  I2F.RP R0, R6 ;  /* 0x0000000600007306 */ /* 0x000e700000209400 */
[----:B-1----:R-:W1:Y:S02]  /*06e0*/  MUFU.RCP R0, R0 ;  /* 0x0000000000007308 */ /* 0x002e640000001000 */
[----:B-1----:R-:W-:-:S06]  /*06f0*/  VIADD R3, R0, 0xffffffe ;  /* 0x0ffffffe00037836 */ /* 0x002fcc0000000000 */
[----:B------:R-:W1:Y:S02]  /*0700*/  F2I.FTZ.U32.TRUNC.NTZ R3, R3 ;  /* 0x0000000300037305 */ /* 0x000e64000021f000 */
[----:B-1----:R-:W-:-:S04]  /*0710*/  IMAD.MOV R7, RZ, RZ, -R3 ;  /* 0x000000ffff077224 */ /* 0x002fc800078e0a03 */
[----:B------:R-:W-:Y:S01]  /*0720*/  IMAD R5, R7, R6, RZ ;  /* 0x0000000607057224 */ /* 0x000fe200078e02ff */
[----:B------:R-:W-:-:S03]  /*0730*/  IABS R7, R12 ;  /* 0x0000000c00077213 */ /* 0x000fc60000000000 */
[----:B------:R-:W-:-:S04]  /*0740*/  IMAD.HI.U32 R0, R3, R5, R2 ;  /* 0x0000000503007227 */ /* 0x000fc800078e0002 */
[----:B------:R-:W-:Y:S02]  /*0750*/  IMAD.MOV.U32 R3, RZ, RZ, R4 ;  /* 0x000000ffff037224 */ /* 0x000fe400078e0004 */
[----:B------:R-:W-:Y:S01]  /*0760*/  IMAD.MOV.U32 R2, RZ, RZ, R8 ;  /* 0x000000ffff027224 */ /* 0x000fe200078e0008 */
[----:B------:R-:W-:Y:S01]  /*0770*/  IABS R8, R84 ;  /* 0x0000005400087213 */ /* 0x000fe20000000000 */
[----:B------:R-:W-:Y:S02]  /*0780*/  IMAD.MOV R4, RZ, RZ, -R7 ;  /* 0x000000ffff047224 */ /* 0x000fe400078e0a07 */
[----:B------:R-:W-:Y:S01]  /*0790*/  IMAD.HI.U32 R0, R0, R3, RZ ;  /* 0x0000000300007227 */ /* 0x000fe200078e00ff */
[----:B------:R-:W1:Y:S03]  /*07a0*/  I2F.RP R5, R2 ;  /* 0x0000000200057306 */ /* 0x000e660000209400 */
[----:B------:R-:W-:-:S05]  /*07b0*/  IMAD R3, R0, R4, R3 ;  /* 0x0000000400037224 */ /* 0x000fca00078e0203 */
[----:B------:R-:W-:Y:S01]  /*07c0*/  ISETP.GT.U32.AND P1, PT, R6, R3, PT ;  /* 0x000000030600720c */ /* 0x000fe20003f24070 */
[----:B------:R-:W2:Y:S08]  /*07d0*/  I2F.RP R4, R8 ;  /* 0x0000000800047306 */ /* 0x000eb00000209400 */
[----:B-1----:R-:W1:Y:S04]  /*07e0*/  MUFU.RCP R5, R5 ;  /* 0x0000000500057308 */ /* 0x002e680000001000 */
[----:B------:R-:W-:-:S02]  /*07f0*/  @!P1 IMAD.IADD R3, R3, 0x1, -R6 ;  /* 0x0000000103039824 */ /* 0x000fc400078e0a06 */
[----:B------:R-:W-:Y:S01]  /*0800*/  @!P1 VIADD R0, R0, 0x1 ;  /* 0x0000000100009836 */ /* 0x000fe20000000000 */
[----:B------:R-:W-:Y:S01]  /*0810*/  ISETP.NE.AND P1, PT, R12, RZ, PT ;  /* 0x000000ff0c00720c */ /* 0x000fe20003f25270 */
[----:B--2---:R-:W2:Y:S01]  /*0820*/  MUFU.RCP R4, R4 ;  /* 0x0000000400047308 */ /* 0x004ea20000001000 */
[----:B------:R-:W-:Y:S02]  /*0830*/  ISETP.GE.U32.AND P0, PT, R3, R6, PT ;  /* 0x000000060300720c */ /* 0x000fe40003f06070 */
[----:B------:R-:W-:-:S04]  /*0840*/  LOP3.LUT R3, R11, R12, RZ, 0x3c, !PT ;  /* 0x0000000c0b037212 */ /* 0x000fc800078e3cff */
[----:B------:R-:W-:Y:S01]  /*0850*/  ISETP.GE.AND P2, PT, R3, RZ, PT ;  /* 0x000000ff0300720c */ /* 0x000fe20003f46270 */
[----:B-1----:R-:W-:-:S04]  /*0860*/  VIADD R6, R5, 0xffffffe ;  /* 0x0ffffffe05067836 */ /* 0x002fc80000000000 */
[----:B------:R1:W4:Y:S02]  /*0870*/  F2I.FTZ.U32.TRUNC.NTZ R7, R6 ;  /* 0x0000000600077305 */ /* 0x000324000021f000 */
[----:B------:R-:W-:Y:S02]  /*0880*/  @P0 VIADD R0, R0, 0x1 ;  /* 0x0000000100000836 */ /* 0x000fe40000000000 */
[----:B--2---:R-:W-:Y:S02]  /*0890*/  VIADD R4, R4, 0xffffffe ;  /* 0x0ffffffe04047836 */ /* 0x004fe40000000000 */
[----:B------:R-:W-:Y:S02]  /*08a0*/  IMAD.MOV.U32 R13, RZ, RZ, R0 ;  /* 0x000000ffff0d7224 */ /* 0x000fe400078e0000 */
[----:B------:R-:W2:Y:S01]  /*08b0*/  F2I.FTZ.U32.TRUNC.NTZ R5, R4 ;  /* 0x0000000400057305 */ /* 0x000ea2000021f000 */
[----:B-1----:R-:W-:Y:S01]  /*08c0*/  MOV R6, RZ ;  /* 0x000000ff00067202 */ /* 0x002fe20000000f00 */
[----:B------:R-:W-:Y:S01]  /*08d0*/  @!P2 IMAD.MOV R13, RZ, RZ, -R13 ;  /* 0x000000ffff0da224 */ /* 0x000fe200078e0a0d */
[----:B------:R-:W-:Y:S01]  /*08e0*/  @!P1 LOP3.LUT R13, RZ, R12, RZ, 0x33, !PT ;  /* 0x0000000cff0d9212 */ /* 0x000fe200078e33ff */
[----:B----4-:R-:W-:-:S04]  /*08f0*/  IMAD.MOV R9, RZ, RZ, -R7 ;  /* 0x000000ffff097224 */ /* 0x010fc800078e0a07 */
[----:B------:R-:W-:Y:S02]  /*0900*/  IMAD.MOV R3, RZ, RZ, -R13 ;  /* 0x000000ffff037224 */ /* 0x000fe400078e0a0d */
[----:B------:R-:W-:Y:S02]  /*0910*/  IMAD.SHL.U32 R18, R13, 0x80, RZ ;  /* 0x000000800d127824 */ /* 0x000fe400078e00ff */
[----:B------:R-:W-:Y:S02]  /*0920*/  IMAD R9, R9, R2, RZ ;  /* 0x0000000209097224 */ /* 0x000fe400078e02ff */
[----:B------:R-:W-:Y:S01]  /*0930*/  IMAD R3, R12, R3, R11 ;  /* 0x000000030c037224 */ /* 0x000fe200078e020b */
[----:B------:R-:W-:Y:S01]  /*0940*/  STL [R1+0x300], R18 ;  /* 0x0003001201007387 */ /* 0x000fe20000100800 */
[----:B------:R-:W-:Y:S02]  /*0950*/  VIADD R14, R18, 0x7f ;  /* 0x0000007f120e7836 */ /* 0x000fe40000000000 */
[----:B------:R-:W-:-:S03]  /*0960*/  IMAD.HI.U32 R0, R7, R9, R6 ;  /* 0x0000000907007227 */ /* 0x000fc600078e0006 */
[----:B------:R-:W-:Y:S01]  /*0970*/  IABS R6, R14 ;  /* 0x0000000e00067213 */ /* 0x000fe20000000000 */
[----:B------:R-:W-:Y:S01]  /*0980*/  IMAD.IADD R3, R10, 0x1, R3 ;  /* 0x000000010a037824 */ /* 0x000fe200078e0203 */
[----:B------:R-:W-:Y:S01]  /*0990*/  ISETP.GE.AND P3, PT, R14, RZ, PT ;  /* 0x000000ff0e00720c */ /* 0x000fe20003f66270 */
[----:B--2---:R-:W-:Y:S01]  /*09a0*/  IMAD.MOV R7, RZ, RZ, -R5 ;  /* 0x000000ffff077224 */ /* 0x004fe200078e0a05 */
[----:B------:R-:W1:Y:S01]  /*09b0*/  LDS R10, [UR4] ;  /* 0x00000004ff0a7984 */ /* 0x000e620008000800 */
[----:B------:R-:W-:Y:S02]  /*09c0*/  IMAD R17, R3, 0x100, R15 ;  /* 0x0000010003117824 */ /* 0x000fe400078e020f */
[----:B------:R-:W-:Y:S02]  /*09d0*/  IMAD.MOV.U32 R4, RZ, RZ, RZ ;  /* 0x000000ffff047224 */ /* 0x000fe400078e00ff */
[----:B------:R-:W-:Y:S01]  /*09e0*/  IMAD R3, R7, R8, RZ ;  /* 0x0000000807037224 */ /* 0x000fe200078e02ff */
[----:B------:R-:W-:Y:S01]  /*09f0*/  IABS R9, R17 ;  /* 0x0000001100097213 */ /* 0x000fe20000000000 */
[----:B------:R-:W-:Y:S01]  /*0a00*/  IMAD.MOV.U32 R7, RZ, RZ, R6 ;  /* 0x000000ffff077224 */ /* 0x000fe200078e0006 */
[----:B------:R2:W-:Y:S01]  /*0a10*/  STL [R1+0x304], R17 ;  /* 0x0003041101007387 */ /* 0x0005e20000100800 */
[----:B------:R-:W-:-:S04]  /*0a20*/  IMAD.HI.U32 R4, R5, R3, R4 ;  /* 0x0000000305047227 */ /* 0x000fc800078e0004 */
[----:B------:R-:W-:-:S04]  /*0a30*/  IMAD.HI.U32 R5, R0, R7, RZ ;  /* 0x0000000700057227 */ /* 0x000fc800078e00ff */
[----:B------:R-:W-:Y:S02]  /*0a40*/  VIADD R16, R17, 0x80 ;  /* 0x0000008011107836 */ /* 0x000fe40000000000 */
[----:B------:R-:W-:-:S03]  /*0a50*/  IMAD.HI.U32 R3, R4, R9, RZ ;  /* 0x0000000904037227 */ /* 0x000fc600078e00ff */
[----:B------:R-:W-:Y:S01]  /*0a60*/  IABS R11, R16 ;  /* 0x00000010000b7213 */ /* 0x000fe20000000000 */
[----:B------:R-:W-:Y:S01]  /*0a70*/  IMAD.MOV R5, RZ, RZ, -R5 ;  /* 0x000000ffff057224 */ /* 0x000fe200078e0a05 */
[----:B------:R2:W-:Y:S01]  /*0a80*/  STL [R1+0x6b0], R16 ;  /* 0x0006b01001007387 */ /* 0x0005e20000100800 */
[----:B------:R-:W-:Y:S02]  /*0a90*/  IMAD.MOV R3, RZ, RZ, -R3 ;  /* 0x000000ffff037224 */ /* 0x000fe400078e0a03 */
[----:B------:R-:W-:Y:S02]  /*0aa0*/  IMAD R7, R2, R5, R7 ;  /* 0x0000000502077224 */ /* 0x000fe400078e0207 */
[----:B------:R-:W-:Y:S01]  /*0ab0*/  IMAD R5, R8, R3, R9 ;  /* 0x0000000308057224 */ /* 0x000fe200078e0209 */
[----:B------:R-:W-:Y:S01]  /*0ac0*/  SHF.L.U32 R3, R19, 0x15, RZ ;  /* 0x0000001513037819 */ /* 0x000fe200000006ff */
[----:B------:R-:W-:Y:S01]  /*0ad0*/  IMAD.HI.U32 R4, R4, R11, RZ ;  /* 0x0000000b04047227 */ /* 0x000fe200078e00ff */
[----:B------:R-:W-:Y:S01]  /*0ae0*/  BAR.SYNC.DEFER_BLOCKING 0x0 ;  /* 0x0000000000007b1d */ /* 0x000fe20000010000 */
[----:B------:R-:W-:-:S02]  /*0af0*/  ISETP.GT.U32.AND P2, PT, R2, R7, PT ;  /* 0x000000070200720c */ /* 0x000fc40003f44070 */
[----:B------:R-:W-:Y:S01]  /*0b00*/  IMAD.MOV R4, RZ, RZ, -R4 ;  /* 0x000000ffff047224 */ /* 0x000fe200078e0a04 */
[----:B------:R-:W-:Y:S01]  /*0b10*/  ISETP.GT.U32.AND P0, PT, R8, R5, PT ;  /* 0x000000050800720c */ /* 0x000fe20003f04070 */
[----:B------:R-:W-:Y:S01]  /*0b20*/  VIADD R12, R18, 0x1 ;  /* 0x00000001120c7836 */ /* 0x000fe20000000000 */
[----:B------:R-:W-:Y:S01]  /*0b30*/  LOP3.LUT R3, R3, 0x600000, RZ, 0xc0, !PT ;  /* 0x0060000003037812 */ /* 0x000fe200078ec0ff */
[----:B------:R-:W-:Y:S01]  /*0b40*/  IMAD R6, R8, R4, R11 ;  /* 0x0000000408067224 */ /* 0x000fe200078e020b */
[----:B-1----:R-:W-:Y:S01]  /*0b50*/  R2UR UR5, R10 ;  /* 0x000000000a0572ca */ /* 0x002fe200000e0000 */
[----:B------:R-:W-:Y:S01]  /*0b60*/  VIADD R13, R18, 0x2 ;  /* 0x00000002120d7836 */ /* 0x000fe20000000000 */
[----:B------:R-:W-:Y:S02]  /*0b70*/  IABS R9, R12 ;  /* 0x0000000c00097213 */ /* 0x000fe40000000000 */
[----:B------:R-:W-:Y:S02]  /*0b80*/  ISETP.GT.U32.AND P1, PT, R8, R6, PT ;  /* 0x000000060800720c */ /* 0x000fe40003f24070 */
[----:B------:R-:W-:Y:S01]  /*0b90*/  @!P2 IMAD.IADD R7, R7, 0x1, -R2 ;  /* 0x000000010707a824 */ /* 0x000fe200078e0a02 */
[----:B------:R-:W-:-:S02]  /*0ba0*/  IABS R11, R13 ;  /* 0x0000000d000b7213 */ /* 0x000fc40000000000 */
[--C-:B------:R-:W-:Y:S01]  /*0bb0*/  @!P0 IMAD.IADD R5, R5, 0x1, -R8.reuse ;  /* 0x0000000105058824 */ /* 0x100fe200078e0a08 */
[----:B------:R-:W-:Y:S01]  /*0bc0*/  R2UR UR8, R3 ;  /* 0x00000000030872ca */ /* 0x000fe200000e0000 */
[----:B------:R-:W-:Y:S01]  /*0bd0*/  IMAD.HI.U32 R3, R0, R9, RZ ;  /* 0x0000000900037227 */ /* 0x000fe200078e00ff */
[----:B------:R-:W-:Y:S02]  /*0be0*/  ISETP.GT.U32.AND P4, PT, R2, R7, PT ;  /* 0x000000070200720c */ /* 0x000fe40003f84070 */
[----:B------:R-:W-:Y:S01]  /*0bf0*/  ISETP.GT.U32.AND P5, PT, R8, R5, PT ;  /* 0x000000050800720c */ /* 0x000fe20003fa4070 */
[----:B------:R-:W-:Y:S01]  /*0c00*/  IMAD.HI.U32 R4, R0, R11, RZ ;  /* 0x0000000b00047227 */ /* 0x000fe200078e00ff */
[----:B------:R-:W-:Y:S02]  /*0c10*/  ISETP.GE.AND P0, PT, R12, RZ, PT ;  /* 0x000000ff0c00720c */ /* 0x000fe40003f06270 */
[----:B------:R-:W-:Y:S01]  /*0c20*/  ISETP.GE.AND P6, PT, R13, RZ, PT ;  /* 0x000000ff0d00720c */ /* 0x000fe20003fc6270 */
[----:B------:R-:W-:Y:S01]  /*0c30*/  @!P1 IMAD.IADD R6, R6, 0x1, -R8 ;  /* 0x0000000106069824 */ /* 0x000fe200078e0a08 */
[----:B------:R-:W-:Y:S01]  /*0c40*/  ISETP.GE.AND P1, PT, R17, RZ, PT ;  /* 0x000000ff1100720c */ /* 0x000fe20003f26270 */
[----:B------:R-:W-:-:S02]  /*0c50*/  IMAD.MOV R3, RZ, RZ, -R3 ;  /* 0x000000ffff037224 */ /* 0x000fc400078e0a03 */
[----:B------:R-:W-:Y:S01]  /*0c60*/  IMAD.MOV R10, RZ, RZ, -R4 ;  /* 0x000000ffff0a7224 */ /* 0x000fe200078e0a04 */
[----:B------:R-:W-:Y:S01]  /*0c70*/  ISETP.GT.U32.AND P2, PT, R8, R6, PT ;  /* 0x000000060800720c */ /* 0x000fe20003f44070 */
[----:B------:R-:W-:Y:S01]  /*0c80*/  @!P4 IMAD.IADD R7, R7, 0x1, -R2 ;  /* 0x000000010707c824 */ /* 0x000fe200078e0a02 */
[----:B------:R-:W-:Y:S01]  /*0c90*/  ISETP.NE.AND P4, PT, R84, RZ, PT ;  /* 0x000000ff5400720c */ /* 0x000fe20003f85270 */
[----:B------:R-:W-:Y:S01]  /*0ca0*/  @!P5 IMAD.IADD R5, R5, 0x1, -R8 ;  /* 0x000000010505d824 */ /* 0x000fe200078e0a08 */
[----:B------:R-:W-:Y:S01]  /*0cb0*/  ISETP.GE.AND P5, PT, R16, RZ, PT ;  /* 0x000000ff1000720c */ /* 0x000fe20003fa6270 */
[----:B------:R-:W-:Y:S01]  /*0cc0*/  IMAD R4, R2, R3, R9 ;  /* 0x0000000302047224 */ /* 0x000fe200078e0209 */
[----:B------:R2:W-:Y:S01]  /*0cd0*/  STL [R1+0x8b4], R7 ;  /* 0x0008b40701007387 */ /* 0x0005e20000100800 */
[----:B------:R-:W-:Y:S01]  /*0ce0*/  LOP3.LUT R84, RZ, R84, RZ, 0x33, !PT ;  /* 0x00000054ff547212 */ /* 0x000fe200078e33ff */
[----:B------:R-:W-:Y:S02]  /*0cf0*/  VIADD R9, R48, 0xffffffff ;  /* 0xffffffff30097836 */ /* 0x000fe40000000000 */
[----:B------:R-:W-:Y:S01]  /*0d00*/  @!P1 IMAD.MOV R5, RZ, RZ, -R5 ;  /* 0x000000ffff059224 */ /* 0x000fe200078e0a05 */
[----:B------:R-:W-:Y:S01]  /*0d10*/  ISETP.NE.U32.AND P1, PT, R15, RZ, PT ;  /* 0x000000ff0f00720c */ /* 0x000fe20003f25070 */
[----:B------:R-:W-:-:S02]  /*0d20*/  IMAD R3, R2, R10, R11 ;  /* 0x0000000a02037224 */ /* 0x000fc400078e020b */
[----:B------:R-:W-:Y:S01]  /*0d30*/  @!P2 IMAD.IADD R6, R6, 0x1, -R8 ;  /* 0x000000010606a824 */ /* 0x000fe200078e0a08 */
[----:B------:R-:W-:Y:S01]  /*0d40*/  SEL R5, R84, R5, !P4 ;  /* 0x0000000554057207 */ /* 0x000fe20006000000 */
[----:B------:R-:W-:Y:S01]  /*0d50*/  VIADD R8, R48, 0xfffffff7 ;  /* 0xfffffff730087836 */ /* 0x000fe20000000000 */
[----:B------:R-:W-:Y:S02]  /*0d60*/  ISETP.GE.U32.AND P2, PT, R9, 0x7fffff80, PT ;  /* 0x7fffff800900780c */ /* 0x000fe40003f46070 */
[----:B------:R-:W-:Y:S01]  /*0d70*/  @!P5 IADD3 R6, PT, PT, -R6, RZ, RZ ;  /* 0x000000ff0606d210 */ /* 0x000fe20007ffe1ff */
[----:B---3--:R-:W-:Y:S01]  /*0d80*/  IMAD R5, R5, UR7, RZ ;  /* 0x0000000705057c24 */ /* 0x008fe2000f8e02ff */
[----:B------:R-:W-:Y:S01]  /*0d90*/  ISETP.GE.U32.AND P5, PT, R8, 0x7fffff78, PT ;  /* 0x7fffff780800780c */ /* 0x000fe20003fa6070 */
[----:B------:R-:W-:Y:S01]  /*0da0*/  VIADD R8, R48, 0xffffffef ;  /* 0xffffffef30087836 */ /* 0x000fe20000000000 */
[----:B------:R-:W-:-:S05]  /*0db0*/  SEL R6, R84, R6, !P4 ;  /* 0x0000000654067207 */ /* 0x000fca0006000000 */
[----:B------:R-:W-:Y:S01]  /*0dc0*/  IMAD R6, R6, UR7, RZ ;  /* 0x0000000706067c24 */ /* 0x000fe2000f8e02ff */
[----:B0-2---:R-:W-:Y:S06]  /*0dd0*/  BRA.U UP0, `(.L_x_5) ;  /* 0x0000000100187547 */ /* 0x005fec000b800000 */
[----:B------:R-:W-:Y:S01]  /*0de0*/  ELECT P4, URZ, PT ;  /* 0x0000000000ff782f */ /* 0x000fe20003880000 */
[----:B------:R-:W-:Y:S01]  /*0df0*/  IMAD.MOV.U32 R7, RZ, RZ, 0x1 ;  /* 0x00000001ff077424 */ /* 0x000fe200078e00ff */
[----:B------:R-:W-:Y:S01]  /*0e00*/  UMOV UR7, 0x40 ;  /* 0x0000004000077882 */ /* 0x000fe20000000000 */
[----:B------:R-:W-:Y:S01]  /*0e10*/  UVIRTCOUNT.DEALLOC.SMPOOL 0x80 ;  /* 0x000000800000784c */ /* 0x000fe20000000000 */
[----:B------:R-:W-:-:S09]  /*0e20*/  ULEA UR7, UR6, UR7, 0x18 ;  /* 0x0000000706077291 */ /* 0x000fd2000f8ec0ff */
[----:B------:R0:W-:Y:S03]  /*0e30*/  @P4 STS.U8 [UR7], R7 ;  /* 0x00000007ff004988 */ /* 0x0001e60008000007 */
.L_x_5:
[----:B0-----:R-:W2:Y:S01]  /*0e40*/  LDL R7, [R1+0x8b4] ;  /* 0x0008b40001077983 */ /* 0x001ea20000100800 */
[----:B------:R-:W-:Y:S01]  /*0e50*/  UIADD3 UR6, UPT, UPT, UR5, UR8, URZ ;  /* 0x0000000805067290 */ /* 0x000fe2000fffe0ff */
[C---:B------:R-:W-:Y:S01]  /*0e60*/  LEA R64, P4, R5.reuse, UR12, 0x1 ;  /* 0x0000000c05407c11 */ /* 0x040fe2000f8808ff */
[----:B------:R-:W-:Y:S01]  /*0e70*/  VOTEU.ALL UP1, P1 ;  /* 0x0000000000ff7886 */ /* 0x000fe20000820000 */
[----:B------:R-:W-:Y:S01]  /*0e80*/  STL.64 [R1+0x1870], R60 ;  /* 0x0018703c01007387 */ /* 0x000fe20000100a00 */
[----:B------:R-:W-:Y:S01]  /*0e90*/  UIADD3 UR8, UPT, UPT, UR4, 0x30000, URZ ;  /* 0x0003000004087890 */ /* 0x000fe2000fffe0ff */
[----:B------:R-:W-:Y:S01]  /*0ea0*/  LEA.HI.X.SX32 R65, R5, UR13, 0x1, P4 ;  /* 0x0000000d05417c11 */ /* 0x000fe2000a0f0eff */
[----:B------:R-:W-:Y:S01]  /*0eb0*/  VOTEU.ALL UP2, P1 ;  /* 0x0000000000ff7886 */ /* 0x000fe20000840000 */
[----:B------:R0:W-:Y:S01]  /*0ec0*/  STL.64 [R1+0x1860], R56 ;  /* 0x0018603801007387 */ /* 0x0001e20000100a00 */
[----:B------:R-:W1:Y:S01]  /*0ed0*/  LDCU.64 UR20, c[0x0][0x358] ;  /* 0x00006b00ff1477ac */ /* 0x000e620008000a00 */
[----:B------:R-:W-:Y:S01]  /*0ee0*/  IMAD.SHL.U32 R5, R66, 0x8, RZ ;  /* 0x0000000842057824 */ /* 0x000fe200078e00ff */
[----:B------:R-:W-:Y:S01]  /*0ef0*/  PRMT R15, RZ, 0x7610, R15 ;  /* 0x00007610ff0f7816 */ /* 0x000fe2000000000f */
[----:B------:R-:W-:Y:S01]  /*0f00*/  STL.64 [R1+0x1820], R50 ;  /* 0x0018203201007387 */ /* 0x000fe20000100a00 */
[----:B------:R-:W-:Y:S01]  /*0f10*/  PRMT R74, RZ, 0x7610, R74 ;  /* 0x00007610ff4a7816 */ /* 0x000fe2000000004a */
[----:B------:R-:W3:Y:S01]  /*0f20*/  LDCU UR7, c[0x0][0x3b0] ;  /* 0x00007600ff0777ac */ /* 0x000ee20008000800 */
[----:B------:R-:W-:Y:S01]  /*0f30*/  ISETP.GE.U32.AND P4, PT, R8, 0x7fffff70, PT ;  /* 0x7fffff700800780c */ /* 0x000fe20003f86070 */
[----:B------:R-:W-:Y:S01]  /*0f40*/  STL.64 [R1+0x1840], R50 ;  /* 0x0018403201007387 */ /* 0x000fe20000100a00 */
[----:B------:R-:W-:Y:S01]  /*0f50*/  PRMT R71, RZ, 0x7610, R71 ;  /* 0x00007610ff477816 */ /* 0x000fe20000000047 */
[----:B------:R-:W4:Y:S01]  /*0f60*/  LDCU UR9, c[0x0][0x3b0] ;  /* 0x00007600ff0977ac */ /* 0x000f220008000800 */
[----:B------:R-:W-:Y:S01]  /*0f70*/  PRMT R72, RZ, 0x7610, R72 ;  /* 0x00007610ff487816 */ /* 0x000fe20000000048 */
[----:B------:R1:W-:Y:S01]  /*0f80*/  STL.64 [R1+0x1868], R50 ;  /* 0x0018683201007387 */ /* 0x0003e20000100a00 */
[----:B0-----:R-:W-:Y:S01]  /*0f90*/  IMAD.WIDE R56, R5, 0x2, R64 ;  /* 0x0000000205387825 */ /* 0x001fe200078e0240 */
[----:B------:R-:W-:Y:S01]  /*0fa0*/  PRMT R10, RZ, 0x7610, R10 ;  /* 0x00007610ff0a7816 */ /* 0x000fe2000000000a */
[----:B------:R-:W0:Y:S01]  /*0fb0*/  LDCU UR19, c[0x0][0x3b0] ;  /* 0x00007600ff1377ac */ /* 0x000e220008000800 */
[----:B------:R-:W-:Y:S01]  /*0fc0*/  STL.64 [R1+0x1818], R52 ;  /* 0x0018183401007387 */ /* 0x000fe20000100a00 */
[----:B------:R-:W-:-:S02]  /*0fd0*/  PRMT R9, RZ, 0x7610, R9 ;  /* 0x00007610ff097816 */ /* 0x000fc40000000009 */
[----:B------:R-:W-:Y:S01]  /*0fe0*/  PRMT R76, RZ, 0x7610, R76 ;  /* 0x00007610ff4c7816 */ /* 0x000fe2000000004c */
[----:B------:R-:W-:Y:S01]  /*0ff0*/  STL.64 [R1+0x1830], R52 ;  /* 0x0018303401007387 */ /* 0x000fe20000100a00 */
[----:B------:R-:W-:Y:S01]  /*1000*/  PRMT R77, RZ, 0x7610, R77 ;  /* 0x00007610ff4d7816 */ /* 0x000fe2000000004d */
[----:B------:R-:W0:Y:S02]  /*1010*/  LDCU UR17, c[0x0][0x3b0] ;  /* 0x00007600ff1177ac */ /* 0x000e240008000800 */
        /* <DEDUP_REMOVED lines=46> */
[----:B------:R-:W0:Y:S03]  /*1300*/  LDCU UR34, c[0x0][0x3b0] ;  /* 0x00007600ff2277ac */ /* 0x000e260008000800 */
        /* <DEDUP_REMOVED lines=19> */
[----:B------:R-:W0:Y:S01]  /*1440*/  LDCU UR45, c[0x0][0x3b0] ;  /* 0x00007600ff2d77ac */ /* 0x000e220008000800 */
[----:B------:R-:W-:Y:S02]  /*1450*/  STTM.x64 tmem[UR6], RZ ;  /* 0x000000ff000079ed */ /* 0x000fe40008340006 */
[----:B------:R-:W-:Y:S01]  /*1460*/  STL.64 [R1+0x1768], R20 ;  /* 0x0017681401007387 */ /* 0x000fe20000100a00 */
[----:B------:R-:W0:Y:S01]  /*1470*/  LDCU UR46, c[0x0][0x3b0] ;  /* 0x00007600ff2e77ac */ /* 0x000e220008000800 */
[----:B------:R-:W-:Y:S02]  /*1480*/  STTM.x64 tmem[UR6+0x40], RZ ;  /* 0x000040ff000079ed */ /* 0x000fe40008340006 */
        /* <DEDUP_REMOVED lines=8> */
[----:B------:R-:W0:Y:S02]  /*1510*/  FENCE.VIEW.ASYNC.T ;  /* 0x00000000000073c6 */ /* 0x000e240000000200 */
[----:B------:R-:W-:Y:S01]  /*1520*/  STL.64 [R1+0x1748], R90 ;  /* 0x0017485a01007387 */ /* 0x000fe20000100a00 */
[----:B------:R-:W0:Y:S02]  /*1530*/  LDCU UR51, c[0x0][0x3b0] ;  /* 0x00007600ff3377ac */ /* 0x000e240008000800 */
[----:B0-----:R-:W-:Y:S06]  /*1540*/  BAR.SYNC.DEFER_BLOCKING 0x0 ;  /* 0x0000000000007b1d */ /* 0x001fec0000010000 */
[----:B------:R-:W0:Y:S01]  /*1550*/  LDCU UR54, c[0x0][0x3b0] ;  /* 0x00007600ff3677ac */ /* 0x000e220008000800 */
[----:B------:R-:W-:Y:S01]  /*1560*/  STL.64 [R1+0x1740], R88 ;  /* 0x0017405801007387 */ /* 0x000fe20000100a00 */
[----:B------:R-:W0:Y:S03]  /*1570*/  LDCU UR65, c[0x0][0x3b0] ;  /* 0x00007600ff4177ac */ /* 0x000e260008000800 */
[----:B------:R-:W-:Y:S01]  /*1580*/  STL.64 [R1+0x1738], R86 ;  /* 0x0017385601007387 */ /* 0x000fe20000100a00 */
[----:B------:R-:W0:Y:S03]  /*1590*/  LDCU UR61, c[0x0][0x3b0] ;  /* 0x00007600ff3d77ac */ /* 0x000e260008000800 */
[----:B------:R-:W-:Y:S01]  /*15a0*/  STL.64 [R1+0x1730], R82 ;  /* 0x0017305201007387 */ /* 0x000fe20000100a00 */
[----:B------:R-:W0:Y:S03]  /*15b0*/  LDCU UR62, c[0x0][0x3b0] ;  /* 0x00007600ff3e77ac */ /* 0x000e260008000800 */
[----:B------:R-:W-:Y:S01]  /*15c0*/  STL [R1+0x1660], R67 ;  /* 0x0016604301007387 */ /* 0x000fe20000100800 */
[----:B------:R-:W0:Y:S03]  /*15d0*/  LDCU UR50, c[0x0][0x3b0] ;  /* 0x00007600ff3277ac */ /* 0x000e260008000800 */
[----:B------:R-:W-:Y:S01]  /*15e0*/  STL [R1+0x165c], R85 ;  /* 0x00165c5501007387 */ /* 0x000fe20000100800 */
[----:B------:R-:W-:Y:S01]  /*15f0*/  PRMT R8, RZ, 0x7610, R8 ;  /* 0x00007610ff087816 */ /* 0x000fe20000000008 */
[----:B------:R-:W0:Y:S01]  /*1600*/  LDCU UR53, c[0x0][0x3b0] ;  /* 0x00007600ff3577ac */ /* 0x000e220008000800 */
[----:B-1----:R-:W-:Y:S01]  /*1610*/  PRMT R50, RZ, 0x7610, R50 ;  /* 0x00007610ff327816 */ /* 0x002fe20000000032 */
[----:B------:R-:W1:Y:S01]  /*1620*/  LDCU UR52, c[0x0][0x3b0] ;  /* 0x00007600ff3477ac */ /* 0x000e620008000800 */
[----:B------:R-:W0:Y:S01]  /*1630*/  LDCU UR55, c[0x0][0x3b0] ;  /* 0x00007600ff3777ac */ /* 0x000e220008000800 */
[----:B------:R-:W0:Y:S01]  /*1640*/  LDCU UR56, c[0x0][0x3b0] ;  /* 0x00007600ff3877ac */ /* 0x000e220008000800 */
[----:B------:R-:W0:Y:S01]  /*1650*/  LDCU UR57, c[0x0][0x3b0] ;  /* 0x00007600ff3977ac */ /* 0x000e220008000800 */
[----:B------:R-:W0:Y:S01]  /*1660*/  LDCU UR58, c[0x0][0x3b0] ;  /* 0x00007600ff3a77ac */ /* 0x000e220008000800 */
[----:B------:R-:W0:Y:S01]  /*1670*/  LDCU UR59, c[0x0][0x3b0] ;  /* 0x00007600ff3b77ac */ /* 0x000e220008000800 */
[----:B------:R-:W0:Y:S01]  /*1680*/  LDCU UR60, c[0x0][0x3b0] ;  /* 0x00007600ff3c77ac */ /* 0x000e220008000800 */
[----:B------:R-:W0:Y:S01]  /*1690*/  LDCU UR63, c[0x0][0x3b0] ;  /* 0x00007600ff3f77ac */ /* 0x000e220008000800 */
[----:B------:R-:W0:Y:S01]  /*16a0*/  LDCU UR64, c[0x0][0x3b0] ;  /* 0x00007600ff4077ac */ /* 0x000e220008000800 */
[----:B--2---:R-:W-:-:S05]  /*16b0*/  @!P3 IMAD.MOV R7, RZ, RZ, -R7 ;  /* 0x000000ffff07b224 */ /* 0x004fca00078e0a07 */
[----:B------:R2:W-:Y:S01]  /*16c0*/  @!P3 STL [R1+0x8b4], R7 ;  /* 0x0008b4070100b387 */ /* 0x0005e20000100800 */
[----:B------:R-:W-:-:S04]  /*16d0*/  LEA R62, P3, R6, UR12, 0x1 ;  /* 0x0000000c063e7c11 */ /* 0x000fc8000f8608ff */
[----:B------:R-:W-:Y:S01]  /*16e0*/  LEA.HI.X.SX32 R63, R6, UR13, 0x1, P3 ;  /* 0x0000000d063f7c11 */ /* 0x000fe200098f0eff */
[----:B--2---:R-:W-:Y:S01]  /*16f0*/  VIADD R7, R48, 0xffffffe7 ;  /* 0xffffffe730077836 */ /* 0x004fe20000000000 */
[----:B------:R-:W-:-:S04]  /*1700*/  @!UP1 UIADD3 UR12, UPT, UPT, -UR10, 0x100000, URZ ;  /* 0x001000000a0c9890 */ /* 0x000fc8000fffe1ff */
[----:B------:R-:W-:Y:S02]  /*1710*/  @!UP1 USHF.L.U32 UR13, UR12, 0xb, URZ ;  /* 0x0000000b0c0d9899 */ /* 0x000fe400080006ff */
[----:B------:R-:W-:Y:S01]  /*1720*/  @!UP1 USHF.L.U32 UR12, UR12, 0x1, URZ ;  /* 0x000000010c0c9899 */ /* 0x000fe200080006ff */
[----:B------:R-:W-:Y:S01]  /*1730*/  IMAD.WIDE R54, R5, 0x2, R62 ;  /* 0x0000000205367825 */ /* 0x000fe200078e023e */
[----:B------:R-:W-:-:S03]  /*1740*/  ISETP.GE.U32.AND P3, PT, R7, 0x7fffff68, PT ;  /* 0x7fffff680700780c */ /* 0x000fc60003f66070 */
[C---:B------:R-:W-:Y:S01]  /*1750*/  VIADD R7, R48.reuse, 0xffffffd7 ;  /* 0xffffffd730077836 */ /* 0x040fe20000000000 */
[----:B------:R2:W-:Y:S01]  /*1760*/  STL.64 [R1+0x638], R56 ;  /* 0x0006383801007387 */ /* 0x0005e20000100a00 */
[----:B------:R-:W-:-:S03]  /*1770*/  VIADD R6, R48, 0xffffffdf ;  /* 0xffffffdf30067836 */ /* 0x000fc60000000000 */
[----:B------:R-:W0:Y:S02]  /*1780*/  FENCE.VIEW.ASYNC.S ;  /* 0x00000000000073c6 */ /* 0x000e240000000000 */
[----:B0-----:R0:W0:Y:S02]  /*1790*/  @!UP2 SYNCS.EXCH.64 URZ, [UR8], UR12 ;  /* 0x0000000c08ffa5b2 */ /* 0x0010240008000100 */
[----:B0-----:R-:W-:Y:S01]  /*17a0*/  BAR.SYNC.DEFER_BLOCKING 0x0 ;  /* 0x0000000000007b1d */ /* 0x001fe20000010000 */
[----:B------:R-:W-:-:S04]  /*17b0*/  IMAD.SHL.U32 R5, R66, 0x10, RZ ;  /* 0x0000001042057824 */ /* 0x000fc800078e00ff */
[C---:B------:R-:W-:Y:S01]  /*17c0*/  IMAD.WIDE R60, R5.reuse, 0x2, R64 ;  /* 0x00000002053c7825 */ /* 0x040fe200078e0240 */
[----:B------:R0:W-:Y:S03]  /*17d0*/  STL.64 [R1+0x630], R54 ;  /* 0x0006303601007387 */ /* 0x0001e60000100a00 */
[----:B------:R-:W-:Y:S01]  /*17e0*/  IMAD.WIDE R58, R5, 0x2, R62 ;  /* 0x00000002053a7825 */ /* 0x000fe200078e023e */
[----:B------:R-:W-:Y:S01]  /*17f0*/  PRMT R52, RZ, 0x7610, R52 ;  /* 0x00007610ff347816 */ /* 0x000fe20000000034 */
[----:B------:R-:W0:Y:S02]  /*1800*/  LDCU UR12, c[0x0][0x3b0] ;  /* 0x00007600ff0c77ac */ /* 0x000e240008000800 */
[----:B------:R-:W-:Y:S01]  /*1810*/  VIADD R5, R48, 0xffffffc7 ;  /* 0xffffffc730057836 */ /* 0x000fe20000000000 */
[----:B------:R-:W-:Y:S01]  /*1820*/  PRMT R53, RZ, 0x7610, R53 ;  /* 0x00007610ff357816 */ /* 0x000fe20000000035 */
[----:B------:R-:W1:Y:S01]  /*1830*/  LDCU UR13, c[0x0][0x3b0] ;  /* 0x00007600ff0d77ac */ /* 0x000e620008000800 */
[----:B------:R2:W3:Y:S04]  /*1840*/  @!P5 LDG.E.U16 R15, desc[UR20][R56.64] ;  /* 0x00000014380fd981 */ /* 0x0004e8000c1e1500 */
[----:B------:R0:W3:Y:S01]  /*1850*/  @!P5 LDG.E.U16 R74, desc[UR20][R54.64] ;  /* 0x00000014364ad981 */ /* 0x0000e2000c1e1500 */
[----:B------:R-:W-:Y:S01]  /*1860*/  ISETP.GE.U32.AND P5, PT, R7, 0x7fffff58, PT ;  /* 0x7fffff580700780c */ /* 0x000fe20003fa6070 */
[----:B------:R-:W-:-:S02]  /*1870*/  IMAD R7, R66, 0x18, RZ ;  /* 0x0000001842077824 */ /* 0x000fc400078e02ff */
[----:B------:R-:W3:Y:S02]  /*1880*/  @!P2 LDG.E.U16 R72, desc[UR20][R64.64] ;  /* 0x000000144048a981 */ /* 0x000ee4000c1e1500 */
[C---:B--2---:R-:W-:Y:S02]  /*1890*/  IMAD.WIDE R56, R7.reuse, 0x2, R64 ;  /* 0x0000000207387825 */ /* 0x044fe400078e0240 */
[----:B------:R-:W2:Y:S01]  /*18a0*/  @!P2 LDG.E.U16 R9, desc[UR20][R62.64] ;  /* 0x000000143e09a981 */ /* 0x000ea2000c1e1500 */
[----:B------:R-:W-:Y:S01]  /*18b0*/  ISETP.GE.U32.AND P2, PT, R6, 0x7fffff60, PT ;  /* 0x7fffff600600780c */ /* 0x000fe20003f46070 */
[----:B0-----:R-:W-:Y:S02]  /*18c0*/  IMAD.WIDE R54, R7, 0x2, R62 ;  /* 0x0000000207367825 */ /* 0x001fe400078e023e */
[----:B------:R0:W2:Y:S02]  /*18d0*/  @!P3 LDG.E.U16 R71, desc[UR20][R56.64] ;  /* 0x000000143847b981 */ /* 0x0000a4000c1e1500 */
[----:B------:R-:W-:-:S02]  /*18e0*/  IMAD R7, R66, 0x28, RZ ;  /* 0x0000002842077824 */ /* 0x000fc400078e02ff */
[----:B------:R0:W2:Y:S01]  /*18f0*/  @!P3 LDG.E.U16 R10, desc[UR20][R54.64] ;  /* 0x00000014360ab981 */ /* 0x0000a2000c1e1500 */
[----:B------:R-:W-:Y:S01]  /*1900*/  ISETP.GE.U32.AND P3, PT, R5, 0x7fffff48, PT ;  /* 0x7fffff480500780c */ /* 0x000fe20003f66070 */
[----:B------:R-:W-:Y:S02]  /*1910*/  IMAD.SHL.U32 R5, R66, 0x20, RZ ;  /* 0x0000002042057824 */ /* 0x000fe400078e00ff */
[----:B------:R-:W-:Y:S04]  /*1920*/  STL.64 [R1+0x5b8], R60 ;  /* 0x0005b83c01007387 */ /* 0x000fe80000100a00 */
[----:B------:R-:W-:Y:S04]  /*1930*/  STL.64 [R1+0x5b0], R58 ;  /* 0x0005b03a01007387 */ /* 0x000fe80000100a00 */
[----:B------:R0:W-:Y:S04]  /*1940*/  STL.64 [R1+0x538], R56 ;  /* 0x0005383801007387 */ /* 0x0001e80000100a00 */
[----:B------:R1:W-:Y:S01]  /*1950*/  STL.64 [R1+0x530], R54 ;  /* 0x0005303601007387 */ /* 0x0003e20000100a00 */
[----:B------:R-:W-:-:S03]  /*1960*/  VIADD R6, R48, 0xffffffcf ;  /* 0xffffffcf30067836 */ /* 0x000fc60000000000 */
[----:B------:R4:W2:Y:S04]  /*1970*/  @!P4 LDG.E.U16 R76, desc[UR20][R60.64] ;  /* 0x000000143c4cc981 */ /* 0x0008a8000c1e1500 */
[----:B------:R4:W2:Y:S01]  /*1980*/  @!P4 LDG.E.U16 R77, desc[UR20][R58.64] ;  /* 0x000000143a4dc981 */ /* 0x0008a2000c1e1500 */
[----:B0-----:R-:W-:-:S04]  /*1990*/  IMAD.WIDE R56, R7, 0x2, R64 ;  /* 0x0000000207387825 */ /* 0x001fc800078e0240 */
[----:B-1----:R-:W-:Y:S01]  /*19a0*/  IMAD.WIDE R54, R7, 0x2, R62 ;  /* 0x0000000207367825 */ /* 0x002fe200078e023e */
[----:B------:R0:W2:Y:S03]  /*19b0*/  @!P5 LDG.E.U16 R73, desc[UR20][R56.64] ;  /* 0x000000143849d981 */ /* 0x0000a6000c1e1500 */
[C---:B----4-:R-:W-:Y:S01]  /*19c0*/  IMAD.WIDE R60, R5.reuse, 0x2, R64 ;  /* 0x00000002053c7825 */ /* 0x050fe200078e0240 */
[----:B------:R-:W4:Y:S03]  /*19d0*/  @!P5 LDG.E.U16 R8, desc[UR20][R54.64] ;  /* 0x000000143608d981 */ /* 0x000f26000c1e1500 */
[----:B------:R-:W-:Y:S01]  /*19e0*/  IMAD.WIDE R58, R5, 0x2, R62 ;  /* 0x00000002053a7825 */ /* 0x000fe200078e023e */
[----:B------:R-:W-:Y:S01]  /*19f0*/  IADD3 R5, PT, PT, R48, -0x49, RZ ;  /* 0xffffffb730057810 */ /* 0x000fe20007ffe0ff */
[----:B------:R-:W-:Y:S01]  /*1a00*/  STL.64 [R1+0x4b8], R60 ;  /* 0x0004b83c01007387 */ /* 0x000fe20000100a00 */
[----:B------:R-:W-:Y:S01]  /*1a10*/  ISETP.GE.U32.AND P4, PT, R6, 0x7fffff50, PT ;  /* 0x7fffff500600780c */ /* 0x000fe20003f86070 */
[C---:B------:R-:W-:Y:S01]  /*1a20*/  IMAD R7, R66.reuse, 0x38, RZ ;  /* 0x0000003842077824 */ /* 0x040fe200078e02ff */
[----:B------:R-:W-:Y:S01]  /*1a30*/  ISETP.GE.U32.AND P5, PT, R5, 0x7fffff38, PT ;  /* 0x7fffff380500780c */ /* 0x000fe20003fa6070 */
[----:B------:R-:W-:Y:S01]  /*1a40*/  IMAD R5, R66, 0x30, RZ ;  /* 0x0000003042057824 */ /* 0x000fe200078e02ff */
[----:B------:R-:W-:Y:S01]  /*1a50*/  STL.64 [R1+0x4b0], R58 ;  /* 0x0004b03a01007387 */ /* 0x000fe20000100a00 */
[----:B------:R-:W-:-:S03]  /*1a60*/  VIADD R6, R48, 0xffffffbf ;  /* 0xffffffbf30067836 */ /* 0x000fc60000000000 */
[----:B------:R0:W-:Y:S04]  /*1a70*/  STL.64 [R1+0x438], R56 ;  /* 0x0004383801007387 */ /* 0x0001e80000100a00 */
[----:B------:R1:W2:Y:S04]  /*1a80*/  @!P2 LDG.E.U16 R11, desc[UR20][R60.64] ;  /* 0x000000143c0ba981 */ /* 0x0002a8000c1e1500 */
[----:B------:R1:W2:Y:S04]  /*1a90*/  @!P2 LDG.E.U16 R13, desc[UR20][R58.64] ;  /* 0x000000143a0da981 */ /* 0x0002a8000c1e1500 */
[----:B------:R1:W-:Y:S01]  /*1aa0*/  STL.64 [R1+0x430], R54 ;  /* 0x0004303601007387 */ /* 0x0003e20000100a00 */
[----:B0-----:R-:W-:-:S04]  /*1ab0*/  IMAD.WIDE R56, R7, 0x2, R64 ;  /* 0x0000000207387825 */ /* 0x001fc800078e0240 */
[----:B-1----:R-:W-:-:S04]  /*1ac0*/  IMAD.WIDE R60, R5, 0x2, R64 ;  /* 0x00000002053c7825 */ /* 0x002fc800078e0240 */
[--C-:B------:R-:W-:Y:S01]  /*1ad0*/  IMAD.WIDE R58, R5, 0x2, R62.reuse ;  /* 0x00000002053a7825 */ /* 0x100fe200078e023e */
[----:B------:R-:W-:Y:S01]  /*1ae0*/  ISETP.GE.U32.AND P2, PT, R6, 0x7fffff40, PT ;  /* 0x7fffff400600780c */ /* 0x000fe20003f46070 */
[----:B------:R-:W2:Y:S02]  /*1af0*/  @!P3 LDG.E.U16 R79, desc[UR20][R56.64] ;  /* 0x00000014384fb981 */ /* 0x000ea4000c1e1500 */
[----:B------:R-:W-:Y:S02]  /*1b00*/  IMAD.WIDE R54, R7, 0x2, R62 ;  /* 0x0000000207367825 */ /* 0x000fe400078e023e */
[----:B------:R0:W-:Y:S02]  /*1b10*/  STL.64 [R1+0x3b8], R60 ;  /* 0x0003b83c01007387 */ /* 0x0001e40000100a00 */
[----:B------:R-:W-:Y:S02]  /*1b20*/  VIADD R5, R48, 0xffffffa7 ;  /* 0xffffffa730057836 */ /* 0x000fe40000000000 */
[----:B------:R-:W2:Y:S01]  /*1b30*/  @!P3 LDG.E.U16 R80, desc[UR20][R54.64] ;  /* 0x000000143650b981 */ /* 0x000ea2000c1e1500 */
[----:B------:R-:W-:-:S02]  /*1b40*/  IMAD R7, R66, 0x48, RZ ;  /* 0x0000004842077824 */ /* 0x000fc400078e02ff */
[----:B------:R-:W-:Y:S01]  /*1b50*/  ISETP.GE.U32.AND P3, PT, R5, 0x7fffff28, PT ;  /* 0x7fffff280500780c */ /* 0x000fe20003f66070 */
[----:B------:R-:W-:Y:S01]  /*1b60*/  IMAD.SHL.U32 R5, R66, 0x40, RZ ;  /* 0x0000004042057824 */ /* 0x000fe200078e00ff */
[----:B------:R1:W-:Y:S04]  /*1b70*/  STL.64 [R1+0x3b0], R58 ;  /* 0x0003b03a01007387 */ /* 0x0003e80000100a00 */
[----:B------:R0:W2:Y:S04]  /*1b80*/  @!P4 LDG.E.U16 R75, desc[UR20][R60.64] ;  /* 0x000000143c4bc981 */ /* 0x0000a8000c1e1500 */
[----:B------:R-:W-:Y:S04]  /*1b90*/  STL.64 [R1+0x338], R56 ;  /* 0x0003383801007387 */ /* 0x000fe80000100a00 */
[----:B------:R1:W2:Y:S01]  /*1ba0*/  @!P4 LDG.E.U16 R78, desc[UR20][R58.64] ;  /* 0x000000143a4ec981 */ /* 0x0002a2000c1e1500 */
[----:B0-----:R-:W-:-:S03]  /*1bb0*/  IMAD.WIDE R60, R5, 0x2, R64 ;  /* 0x00000002053c7825 */ /* 0x001fc600078e0240 */
[----:B------:R0:W-:Y:S01]  /*1bc0*/  STL.64 [R1+0x330], R54 ;  /* 0x0003303601007387 */ /* 0x0001e20000100a00 */
[----:B-1----:R-:W-:-:S03]  /*1bd0*/  IMAD.WIDE R58, R5, 0x2, R62 ;  /* 0x00000002053a7825 */ /* 0x002fc600078e023e */
[----:B------:R1:W-:Y:S04]  /*1be0*/  STL.64 [R1+0x2b0], R60 ;  /* 0x0002b03c01007387 */ /* 0x0003e80000100a00 */
[----:B------:R-:W2:Y:S01]  /*1bf0*/  @!P2 LDG.E.U16 R70, desc[UR20][R60.64] ;  /* 0x000000143c46a981 */ /* 0x000ea2000c1e1500 */
[----:B0-----:R-:W-:-:S03]  /*1c00*/  IMAD.WIDE R54, R7, 0x2, R62 ;  /* 0x0000000207367825 */ /* 0x001fc600078e023e */
[----:B------:R-:W-:Y:S04]  /*1c10*/  STL.64 [R1+0x2a8], R58 ;  /* 0x0002a83a01007387 */ /* 0x000fe80000100a00 */
[----:B------:R-:W2:Y:S04]  /*1c20*/  @!P5 LDG.E.U16 R50, desc[UR20][R54.64] ;  /* 0x000000143632d981 */ /* 0x000ea8000c1e1500 */
[----:B-1----:R-:W3:Y:S01]  /*1c30*/  LDL.LU.64 R60, [R1+0x1870] ;  /* 0x00187000013c7983 */ /* 0x002ee20000300a00 */
[C---:B------:R-:W-:Y:S02]  /*1c40*/  VIADD R6, R48.reuse, 0xffffffaf ;  /* 0xffffffaf30067836 */ /* 0x040fe40000000000 */
[----:B------:R-:W-:Y:S01]  /*1c50*/  IMAD.WIDE R56, R7, 0x2, R64 ;  /* 0x0000000207387825 */ /* 0x000fe200078e0240 */
[----:B------:R-:W4:Y:S03]  /*1c60*/  @!P2 LDG.E.U16 R68, desc[UR20][R58.64] ;  /* 0x000000143a44a981 */ /* 0x000f26000c1e1500 */
[----:B------:R-:W-:Y:S01]  /*1c70*/  VIADD R5, R48, 0xffffff97 ;  /* 0xffffff9730057836 */ /* 0x000fe20000000000 */
[----:B------:R-:W-:Y:S01]  /*1c80*/  ISETP.GE.U32.AND P4, PT, R6, 0x7fffff30, PT ;  /* 0x7fffff300600780c */ /* 0x000fe20003f86070 */
[----:B------:R0:W4:Y:S03]  /*1c90*/  @!P5 LDG.E.U16 R14, desc[UR20][R56.64] ;  /* 0x00000014380ed981 */ /* 0x000126000c1e1500 */
[----:B------:R-:W-:Y:S01]  /*1ca0*/  ISETP.GE.U32.AND P5, PT, R5, 0x7fffff18, PT ;  /* 0x7fffff180500780c */ /* 0x000fe20003fa6070 */
[----:B------:R-:W-:Y:S01]  /*1cb0*/  IMAD R5, R66, 0x50, RZ ;  /* 0x0000005042057824 */ /* 0x000fe200078e02ff */
[----:B------:R0:W-:Y:S04]  /*1cc0*/  STL.64 [R1+0x230], R56 ;  /* 0x0002303801007387 */ /* 0x0001e80000100a00 */
[----:B------:R-:W-:Y:S01]  /*1cd0*/  STL.64 [R1+0x228], R54 ;  /* 0x0002283601007387 */ /* 0x000fe20000100a00 */
[----:B0-----:R-:W-:-:S03]  /*1ce0*/  IMAD.WIDE R56, R5, 0x2, R62 ;  /* 0x0000000205387825 */ /* 0x001fc600078e023e */
[----:B--2---:R0:W-:Y:S01]  /*1cf0*/  STL [R1+0x7e4], R50 ;  /* 0x0007e43201007387 */ /* 0x0041e20000100800 */
[----:B---3--:R-:W-:Y:S02]  /*1d00*/  PRMT R61, RZ, 0x7610, R61 ;  /* 0x00007610ff3d7816 */ /* 0x008fe4000000003d */
[----:B------:R-:W-:Y:S01]  /*1d10*/  PRMT R60, RZ, 0x7610, R60 ;  /* 0x00007610ff3c7816 */ /* 0x000fe2000000003c */
[----:B0-----:R-:W-:-:S05]  /*1d20*/  IMAD.WIDE R50, R5, 0x2, R64 ;  /* 0x0000000205327825 */ /* 0x001fca00078e0240 */
[----:B------:R-:W2:Y:S04]  /*1d30*/  @!P4 LDG.E.U16 R60, desc[UR20][R56.64] ;  /* 0x00000014383cc981 */ /* 0x000ea8000c1e1500 */
[----:B------:R0:W-:Y:S04]  /*1d40*/  STL.64 [R1+0x1b0], R50 ;  /* 0x0001b03201007387 */ /* 0x0001e80000100a00 */
[----:B------:R1:W-:Y:S04]  /*1d50*/  STL.64 [R1+0x1a8], R56 ;  /* 0x0001a83801007387 */ /* 0x0003e80000100a00 */
[----:B------:R-:W3:Y:S04]  /*1d60*/  @!P4 LDG.E.U16 R61, desc[UR20][R50.64] ;  /* 0x00000014323dc981 */ /* 0x000ee8000c1e1500 */
[----:B0-----:R-:W4:Y:S04]  /*1d70*/  LDL.LU.64 R50, [R1+0x1868] ;  /* 0x0018680001327983 */ /* 0x001f280000300a00 */
[----:B-1----:R-:W4:Y:S01]  /*1d80*/  LDL.LU.64 R56, [R1+0x1860] ;  /* 0x0018600001387983 */ /* 0x002f220000300a00 */
[----:B------:R-:W-:-:S02]  /*1d90*/  VIADD R6, R48, 0xffffff9f ;  /* 0xffffff9f30067836 */ /* 0x000fc40000000000 */
[----:B------:R-:W-:-:S03]  /*1da0*/  IMAD R7, R66, 0x58, RZ ;  /* 0x0000005842077824 */ /* 0x000fc600078e02ff */
[----:B------:R-:W-:Y:S01]  /*1db0*/  ISETP.GE.U32.AND P2, PT, R6, 0x7fffff20, PT ;  /* 0x7fffff200600780c */ /* 0x000fe20003f46070 */
[----:B------:R-:W-:Y:S02]  /*1dc0*/  VIADD R6, R48, 0xffffff8f ;  /* 0xffffff8f30067836 */ /* 0x000fe40000000000 */
[----:B------:R-:W-:-:S04]  /*1dd0*/  IMAD.WIDE R58, R7, 0x2, R64 ;  /* 0x00000002073a7825 */ /* 0x000fc800078e0240 */
[--C-:B------:R-:W-:Y:S01]  /*1de0*/  IMAD.WIDE R54, R7, 0x2, R62.reuse ;  /* 0x0000000207367825 */ /* 0x100fe200078e023e */
[----:B------:R-:W-:Y:S01]  /*1df0*/  ISETP.GE.U32.AND P4, PT, R6, 0x7fffff10, PT ;  /* 0x7fffff100600780c */ /* 0x000fe20003f86070 */
[----:B------:R0:W-:Y:S02]  /*1e00*/  STL.64 [R1+0x130], R58 ;  /* 0x0001303a01007387 */ /* 0x0001e40000100a00 */
[----:B------:R-:W-:Y:S02]  /*1e10*/  IMAD R6, R66, 0x60, RZ ;  /* 0x0000006042067824 */ /* 0x000fe400078e02ff */
[----:B------:R-:W4:Y:S04]  /*1e20*/  @!P3 LDG.E.U16 R52, desc[UR20][R54.64] ;  /* 0x000000143634b981 */ /* 0x000f28000c1e1500 */
[----:B------:R-:W-:Y:S04]  /*1e30*/  STL.64 [R1+0x128], R54 ;  /* 0x0001283601007387 */ /* 0x000fe80000100a00 */
[----:B------:R0:W4:Y:S02]  /*1e40*/  @!P3 LDG.E.U16 R53, desc[UR20][R58.64] ;  /* 0x000000143a35b981 */ /* 0x000124000c1e1500 */
[----:B0-----:R-:W-:-:S02]  /*1e50*/  IMAD.WIDE R58, R6, 0x2, R62 ;  /* 0x00000002063a7825 */ /* 0x001fc400078e023e */
[----:B--2---:R-:W-:Y:S04]  /*1e60*/  STL [R1+0x7cc], R60 ;  /* 0x0007cc3c01007387 */ /* 0x004fe80000100800 */
[----:B---3--:R0:W-:Y:S02]  /*1e70*/  STL [R1+0x7e0], R61 ;  /* 0x0007e03d01007387 */ /* 0x0081e40000100800 */
[----:B0-----:R-:W-:Y:S01]  /*1e80*/  IMAD.WIDE R60, R6, 0x2, R64 ;  /* 0x00000002063c7825 */ /* 0x001fe200078e0240 */
[----:B----4-:R-:W-:Y:S02]  /*1e90*/  PRMT R56, RZ, 0x7610, R56 ;  /* 0x00007610ff387816 */ /* 0x010fe40000000038 */
[----:B------:R-:W-:-:S04]  /*1ea0*/  PRMT R57, RZ, 0x7610, R57 ;  /* 0x00007610ff397816 */ /* 0x000fc80000000039 */
[----:B------:R0:W2:Y:S04]  /*1eb0*/  @!P2 LDG.E.U16 R56, desc[UR20][R58.64] ;  /* 0x000000143a38a981 */ /* 0x0000a8000c1e1500 */
[----:B------:R-:W3:Y:S01]  /*1ec0*/  @!P2 LDG.E.U16 R57, desc[UR20][R60.64] ;  /* 0x000000143c39a981 */ /* 0x000ee2000c1e1500 */
[----:B------:R-:W-:-:S05]  /*1ed0*/  VIADD R5, R48, 0xffffff87 ;  /* 0xffffff8730057836 */ /* 0x000fca0000000000 */
[----:B------:R-:W-:Y:S01]  /*1ee0*/  ISETP.GE.U32.AND P3, PT, R5, 0x7fffff08, PT ;  /* 0x7fffff080500780c */ /* 0x000fe20003f66070 */
[----:B------:R-:W-:Y:S01]  /*1ef0*/  IMAD R5, R66, 0x68, RZ ;  /* 0x0000006842057824 */ /* 0x000fe200078e02ff */
[----:B------:R-:W-:Y:S03]  /*1f00*/  STL.64 [R1+0xb0], R60 ;  /* 0x0000b03c01007387 */ /* 0x000fe60000100a00 */
[C---:B------:R-:W-:Y:S01]  /*1f10*/  IMAD.WIDE R54, R5.reuse, 0x2, R64 ;  /* 0x0000000205367825 */ /* 0x040fe200078e0240 */
[----:B------:R-:W-:Y:S01]  /*1f20*/  STL [R1+0x7c4], R52 ;  /* 0x0007c43401007387 */ /* 0x000fe20000100800 */
[----:B------:R-:W-:Y:S02]  /*1f30*/  PRMT R47, RZ, 0x7610, R47 ;  /* 0x00007610ff2f7816 */ /* 0x000fe4000000002f */
[----:B------:R-:W-:Y:S01]  /*1f40*/  VIADD R7, R48, 0xfffffff6 ;  /* 0xfffffff630077836 */ /* 0x000fe20000000000 */
[----:B------:R1:W4:Y:S04]  /*1f50*/  @!P5 LDG.E.U16 R49, desc[UR20][R54.64] ;  /* 0x000000143631d981 */ /* 0x000328000c1e1500 */
[----:B------:R0:W-:Y:S04]  /*1f60*/  STL [R1+0x7c8], R53 ;  /* 0x0007c83501007387 */ /* 0x0001e80000100800 */
[----:B------:R1:W-:Y:S01]  /*1f70*/  STL.64 [R1+0xa8], R58 ;  /* 0x0000a83a01007387 */ /* 0x0003e20000100a00 */
[----:B0-----:R-:W-:-:S03]  /*1f80*/  IMAD.WIDE R52, R5, 0x2, R62 ;  /* 0x0000000205347825 */ /* 0x001fc600078e023e */
[----:B------:R0:W-:Y:S01]  /*1f90*/  STL.64 [R1+0x30], R54 ;  /* 0x0000303601007387 */ /* 0x0001e20000100a00 */
[----:B------:R-:W-:-:S03]  /*1fa0*/  ISETP.GE.U32.AND P2, PT, R7, 0x7fffff77, PT ;  /* 0x7fffff770700780c */ /* 0x000fc60003f46070 */
[----:B------:R-:W-:Y:S01]  /*1fb0*/  STL.64 [R1+0x28], R52 ;  /* 0x0000283401007387 */ /* 0x000fe20000100a00 */
[C---:B-1----:R-:W-:Y:S01]  /*1fc0*/  IMAD R58, R66.reuse, 0x70, RZ ;  /* 0x00000070423a7824 */ /* 0x042fe200078e02ff */
[----:B------:R-:W-:Y:S02]  /*1fd0*/  PRMT R7, RZ, 0x7610, R7 ;  /* 0x00007610ff077816 */ /* 0x000fe40000000007 */
[----:B------:R-:W4:Y:S01]  /*1fe0*/  @!P5 LDG.E.U16 R47, desc[UR20][R52.64] ;  /* 0x00000014342fd981 */ /* 0x000f22000c1e1500 */
[----:B0-----:R-:W-:Y:S01]  /*1ff0*/  IMAD R54, R66, 0x78, RZ ;  /* 0x0000007842367824 */ /* 0x001fe200078e02ff */
[----:B------:R-:W-:Y:S01]  /*2000*/  PRMT R46, RZ, 0x7610, R46 ;  /* 0x00007610ff2e7816 */ /* 0x000fe2000000002e */
[C---:B------:R-:W-:Y:S01]  /*2010*/  IMAD.WIDE R60, R58.reuse, 0x2, R64 ;  /* 0x000000023a3c7825 */ /* 0x040fe200078e0240 */
[----:B------:R-:W-:Y:S02]  /*2020*/  PRMT R42, RZ, 0x7610, R42 ;  /* 0x00007610ff2a7816 */ /* 0x000fe4000000002a */
[----:B------:R-:W-:Y:S01]  /*2030*/  PRMT R43, RZ, 0x7610, R43 ;  /* 0x00007610ff2b7816 */ /* 0x000fe2000000002b */
[----:B------:R-:W-:Y:S01]  /*2040*/  IMAD.WIDE R58, R58, 0x2, R62 ;  /* 0x000000023a3a7825 */ /* 0x000fe200078e023e */
[----:B------:R-:W4:Y:S04]  /*2050*/  @!P4 LDG.E.U16 R46, desc[UR20][R60.64] ;  /* 0x000000143c2ec981 */ /* 0x000f28000c1e1500 */
[----:B------:R0:W4:Y:S04]  /*2060*/  @!P4 LDG.E.U16 R43, desc[UR20][R58.64] ;  /* 0x000000143a2bc981 */ /* 0x000128000c1e1500 */
[----:B--2---:R-:W-:Y:S04]  /*2070*/  STL [R1+0x7bc], R56 ;  /* 0x0007bc3801007387 */ /* 0x004fe80000100800 */
[----:B---3--:R1:W-:Y:S02]  /*2080*/  STL [R1+0x7c0], R57 ;  /* 0x0007c03901007387 */ /* 0x0083e40000100800 */
[----:B-1----:R-:W-:-:S04]  /*2090*/  IMAD.WIDE R56, R54, 0x2, R64 ;  /* 0x0000000236387825 */ /* 0x002fc800078e0240 */
[----:B------:R-:W-:Y:S01]  /*20a0*/  IMAD.WIDE R54, R54, 0x2, R62 ;  /* 0x0000000236367825 */ /* 0x000fe200078e023e */
[----:B------:R-:W2:Y:S04]  /*20b0*/  @!P3 LDG.E.U16 R42, desc[UR20][R56.64] ;  /* 0x00000014382ab981 */ /* 0x000ea8000c1e1500 */
[----:B------:R-:W3:Y:S04]  /*20c0*/  @!P3 LDG.E.U16 R7, desc[UR20][R54.64] ;  /* 0x000000143607b981 */ /* 0x000ee8000c1e1500 */
[----:B------:R-:W-:Y:S04]  /*20d0*/  STL [R1+0x1188], R60 ;  /* 0x0011883c01007387 */ /* 0x000fe80000100800 */
[----:B------:R-:W-:Y:S04]  /*20e0*/  STL [R1+0x1308], R60 ;  /* 0x0013083c01007387 */ /* 0x000fe80000100800 */
[----:B------:R-:W-:Y:S04]  /*20f0*/  STL [R1+0x1664], R60 ;  /* 0x0016643c01007387 */ /* 0x000fe80000100800 */
[----:B------:R-:W-:Y:S04]  /*2100*/  STL [R1+0x1184], R61 ;  /* 0x0011843d01007387 */ /* 0x000fe80000100800 */
[----:B------:R-:W-:Y:S04]  /*2110*/  STL [R1+0x1668], R61 ;  /* 0x0016683d01007387 */ /* 0x000fe80000100800 */
[----:B------:R-:W-:Y:S01]  /*2120*/  STL [R1+0x1190], R58 ;  /* 0x0011903a01007387 */ /* 0x000fe20000100800 */
[----:B------:R-:W-:-:S03]  /*2130*/  VIADD R6, R48, 0xffffffee ;  /* 0xffffffee30067836 */ /* 0x000fc60000000000 */
[----:B------:R0:W-:Y:S04]  /*2140*/  STL [R1+0x131c], R58 ;  /* 0x00131c3a01007387 */ /* 0x0001e80000100800 */
[----:B------:R-:W-:Y:S04]  /*2150*/  STL [R1+0x118c], R59 ;  /* 0x00118c3b01007387 */ /* 0x000fe80000100800 */
[----:B------:R-:W-:Y:S01]  /*2160*/  STL [R1+0x1310], R59 ;  /* 0x0013103b01007387 */ /* 0x000fe20000100800 */
[----:B------:R-:W-:Y:S01]  /*2170*/  ISETP.GE.U32.AND P5, PT, R6, 0x7fffff6f, PT ;  /* 0x7fffff6f0600780c */ /* 0x000fe20003fa6070 */
[C---:B------:R-:W-:Y:S01]  /*2180*/  VIADD R5, R48.reuse, 0xffffffde ;  /* 0xffffffde30057836 */ /* 0x040fe20000000000 */
[----:B------:R-:W-:Y:S01]  /*2190*/  PRMT R38, RZ, 0x7610, R38 ;  /* 0x00007610ff267816 */ /* 0x000fe20000000026 */
[----:B------:R-:W-:Y:S01]  /*21a0*/  STL [R1+0x166c], R59 ;  /* 0x00166c3b01007387 */ /* 0x000fe20000100800 */
[----:B------:R-:W-:Y:S01]  /*21b0*/  PRMT R51, RZ, 0x7610, R51 ;  /* 0x00007610ff337816 */ /* 0x000fe20000000033 */
[----:B0-----:R-:W0:Y:S02]  /*21c0*/  LDC R58, c[0x0][0x3a0] ;  /* 0x0000e800ff3a7b82 */ /* 0x001e240000000800 */
[----:B------:R-:W-:Y:S04]  /*21d0*/  STL [R1+0x1198], R56 ;  /* 0x0011983801007387 */ /* 0x000fe80000100800 */
[----:B------:R-:W-:Y:S01]  /*21e0*/  STL [R1+0x14dc], R56 ;  /* 0x0014dc3801007387 */ /* 0x000fe20000100800 */
[----:B------:R-:W-:-:S03]  /*21f0*/  VIADD R6, R48, 0xffffffe6 ;  /* 0xffffffe630067836 */ /* 0x000fc60000000000 */
[----:B------:R-:W-:Y:S04]  /*2200*/  STL [R1+0x1670], R56 ;  /* 0x0016703801007387 */ /* 0x000fe80000100800 */
[----:B----4-:R1:W-:Y:S04]  /*2210*/  STL [R1+0x7b8], R49 ;  /* 0x0007b83101007387 */ /* 0x0103e80000100800 */
[----:B------:R-:W-:Y:S04]  /*2220*/  STL [R1+0x1194], R57 ;  /* 0x0011943901007387 */ /* 0x000fe80000100800 */
[----:B------:R-:W-:Y:S04]  /*2230*/  STL [R1+0x7b4], R47 ;  /* 0x0007b42f01007387 */ /* 0x000fe80000100800 */
[----:B------:R-:W-:Y:S01]  /*2240*/  STL [R1+0x14d8], R57 ;  /* 0x0014d83901007387 */ /* 0x000fe20000100800 */
[----:B------:R-:W-:-:S03]  /*2250*/  ISETP.GE.U32.AND P4, PT, R6, 0x7fffff67, PT ;  /* 0x7fffff670600780c */ /* 0x000fc60003f86070 */
[----:B------:R-:W-:Y:S01]  /*2260*/  STL [R1+0x11a0], R54 ;  /* 0x0011a03601007387 */ /* 0x000fe20000100800 */
[----:B------:R-:W-:-:S03]  /*2270*/  ISETP.GE.U32.AND P3, PT, R5, 0x7fffff5f, PT ;  /* 0x7fffff5f0500780c */ /* 0x000fc60003f66070 */
[----:B------:R-:W-:Y:S01]  /*2280*/  STL [R1+0x14f4], R54 ;  /* 0x0014f43601007387 */ /* 0x000fe20000100800 */
[----:B------:R-:W-:-:S03]  /*2290*/  IMAD R6, R66, 0x9, RZ ;  /* 0x0000000942067824 */ /* 0x000fc600078e02ff */
[----:B------:R-:W-:Y:S01]  /*22a0*/  STL [R1+0x119c], R55 ;  /* 0x00119c3701007387 */ /* 0x000fe20000100800 */
[----:B------:R-:W-:-:S03]  /*22b0*/  IMAD R5, R66, 0x11, RZ ;  /* 0x0000001142057824 */ /* 0x000fc600078e02ff */
[----:B------:R-:W-:Y:S01]  /*22c0*/  STL [R1+0x14e0], R55 ;  /* 0x0014e03701007387 */ /* 0x000fe20000100800 */
[----:B------:R-:W-:Y:S01]  /*22d0*/  PRMT R39, RZ, 0x7610, R39 ;  /* 0x00007610ff277816 */ /* 0x000fe20000000027 */
[----:B------:R-:W-:Y:S01]  /*22e0*/  IMAD.WIDE R52, R6, 0x2, R62 ;  /* 0x0000000206347825 */ /* 0x000fe200078e023e */
[----:B------:R-:W-:-:S03]  /*22f0*/  PRMT R50, RZ, 0x7610, R50 ;  /* 0x00007610ff327816 */ /* 0x000fc60000000032 */
[----:B-1----:R-:W-:-:S03]  /*2300*/  IMAD.WIDE R48, R5, 0x2, R64 ;  /* 0x0000000205307825 */ /* 0x002fc600078e0240 */
[----:B------:R-:W4:Y:S04]  /*2310*/  @!P2 LDG.E.U16 R50, desc[UR20][R52.64] ;  /* 0x000000143432a981 */ /* 0x000f28000c1e1500 */
[----:B------:R1:W4:Y:S04]  /*2320*/  @!P5 LDG.E.U16 R39, desc[UR20][R48.64] ;  /* 0x000000143027d981 */ /* 0x000328000c1e1500 */
[----:B---3--:R-:W-:Y:S04]  /*2330*/  STL [R1+0x854], R7 ;  /* 0x0008540701007387 */ /* 0x008fe80000100800 */
[----:B------:R3:W-:Y:S04]  /*2340*/  STL [R1+0x860], R46 ;  /* 0x0008602e01007387 */ /* 0x0007e80000100800 */
[----:B--2---:R-:W-:Y:S04]  /*2350*/  STL [R1+0x858], R42 ;  /* 0x0008582a01007387 */ /* 0x004fe80000100800 */
[----:B------:R2:W-:Y:S01]  /*2360*/  STL [R1+0x85c], R43 ;  /* 0x00085c2b01007387 */ /* 0x0005e20000100800 */
[----:B---3--:R-:W-:-:S05]  /*2370*/  IMAD.WIDE R46, R5, 0x2, R62 ;  /* 0x00000002052e7825 */ /* 0x008fca00078e023e */
[----:B------:R3:W4:Y:S01]  /*2380*/  @!P5 LDG.E.U16 R38, desc[UR20][R46.64] ;  /* 0x000000142e26d981 */ /* 0x000722000c1e1500 */
[----:B--2---:R-:W-:-:S05]  /*2390*/  IMAD.WIDE R42, R6, 0x2, R64 ;  /* 0x00000002062a7825 */ /* 0x004fca00078e0240 */
[----:B------:R2:W-:Y:S04]  /*23a0*/  STL.64 [R1+0x628], R42 ;  /* 0x0006282a01007387 */ /* 0x0005e80000100a00 */
[----:B------:R0:W-:Y:S04]  /*23b0*/  STL.64 [R1+0x620], R52 ;  /* 0x0006203401007387 */ /* 0x0001e80000100a00 */
[----:B------:R-:W4:Y:S04]  /*23c0*/  @!P2 LDG.E.U16 R51, desc[UR20][R42.64] ;  /* 0x000000142a33a981 */ /* 0x000f28000c1e1500 */
[----:B--2---:R-:W2:Y:S04]  /*23d0*/  LDL.LU.64 R42, [R1+0x1858] ;  /* 0x00185800012a7983 */ /* 0x004ea80000300a00 */
[----:B0-----:R-:W2:Y:S01]  /*23e0*/  LDL.LU.64 R52, [R1+0x1850] ;  /* 0x0018500001347983 */ /* 0x001ea20000300a00 */
[----:B------:R-:W-:Y:S01]  /*23f0*/  IADD3 R6, PT, PT, R58, -0x32, RZ ;  /* 0xffffffce3a067810 */ /* 0x000fe20007ffe0ff */
[----:B------:R-:W-:-:S02]  /*2400*/  IMAD R5, R66, 0x21, RZ ;  /* 0x0000002142057824 */ /* 0x000fc400078e02ff */
[----:B------:R1:W-:Y:S01]  /*2410*/  STL.64 [R1+0x5a8], R48 ;  /* 0x0005a83001007387 */ /* 0x0003e20000100a00 */
[----:B------:R-:W-:Y:S01]  /*2420*/  ISETP.GE.U32.AND P5, PT, R6, 0x7fffff4f, PT ;  /* 0x7fffff4f0600780c */ /* 0x000fe20003fa6070 */
[----:B------:R-:W-:Y:S02]  /*2430*/  IMAD R6, R66, 0x19, RZ ;  /* 0x0000001942067824 */ /* 0x000fe400078e02ff */
[----:B------:R3:W-:Y:S01]  /*2440*/  STL.64 [R1+0x5a0], R46 ;  /* 0x0005a02e01007387 */ /* 0x0007e20000100a00 */
[----:B-1----:R-:W-:-:S04]  /*2450*/  IMAD.WIDE R48, R5, 0x2, R64 ;  /* 0x0000000205307825 */ /* 0x002fc800078e0240 */
[----:B---3--:R-:W-:Y:S01]  /*2460*/  IMAD.WIDE R46, R5, 0x2, R62 ;  /* 0x00000002052e7825 */ /* 0x008fe200078e023e */
[----:B----4-:R-:W-:Y:S04]  /*2470*/  STL [R1+0x82c], R38 ;  /* 0x00082c2601007387 */ /* 0x010fe80000100800 */
[----:B------:R0:W-:Y:S04]  /*2480*/  STL [R1+0x830], R39 ;  /* 0x0008302701007387 */ /* 0x0001e80000100800 */
[----:B------:R-:W-:Y:S01]  /*2490*/  STL [R1+0x838], R50 ;  /* 0x0008383201007387 */ /* 0x000fe20000100800 */
[----:B0-----:R-:W-:-:S03]  /*24a0*/  IMAD.WIDE R38, R6, 0x2, R64 ;  /* 0x0000000206267825 */ /* 0x001fc600078e0240 */
[----:B------:R0:W-:Y:S04]  /*24b0*/  STL [R1+0x83c], R51 ;  /* 0x00083c3301007387 */ /* 0x0001e80000100800 */
[----:B------:R1:W-:Y:S01]  /*24c0*/  STL.64 [R1+0x528], R38 ;  /* 0x0005282601007387 */ /* 0x0003e20000100a00 */
[----:B--2---:R-:W-:Y:S01]  /*24d0*/  PRMT R42, RZ, 0x7610, R42 ;  /* 0x00007610ff2a7816 */ /* 0x004fe2000000002a */
[----:B0-----:R-:W-:Y:S01]  /*24e0*/  IMAD.WIDE R50, R6, 0x2, R62 ;  /* 0x0000000206327825 */ /* 0x001fe200078e023e */
[----:B------:R-:W-:Y:S02]  /*24f0*/  PRMT R43, RZ, 0x7610, R43 ;  /* 0x00007610ff2b7816 */ /* 0x000fe4000000002b */
[----:B------:R-:W-:Y:S02]  /*2500*/  PRMT R53, RZ, 0x7610, R53 ;  /* 0x00007610ff357816 */ /* 0x000fe40000000035 */
[----:B------:R-:W-:Y:S01]  /*2510*/  PRMT R52, RZ, 0x7610, R52 ;  /* 0x00007610ff347816 */ /* 0x000fe20000000034 */
[----:B------:R-:W2:Y:S04]  /*2520*/  @!P3 LDG.E.U16 R42, desc[UR20][R46.64] ;  /* 0x000000142e2ab981 */ /* 0x000ea8000c1e1500 */
[----:B------:R0:W-:Y:S04]  /*2530*/  STL.64 [R1+0x520], R50 ;  /* 0x0005203201007387 */ /* 0x0001e80000100a00 */
[----:B------:R-:W3:Y:S04]  /*2540*/  @!P4 LDG.E.U16 R53, desc[UR20][R38.64] ;  /* 0x000000142635c981 */ /* 0x000ee8000c1e1500 */
[----:B------:R4:W3:Y:S04]  /*2550*/  @!P3 LDG.E.U16 R43, desc[UR20][R48.64] ;  /* 0x00000014302bb981 */ /* 0x0008e8000c1e1500 */
[----:B------:R-:W3:Y:S04]  /*2560*/  @!P4 LDG.E.U16 R52, desc[UR20][R50.64] ;  /* 0x000000143234c981 */ /* 0x000ee8000c1e1500 */
[----:B-1----:R-:W3:Y:S04]  /*2570*/  LDL.LU.64 R38, [R1+0x1848] ;  /* 0x0018480001267983 */ /* 0x002ee80000300a00 */
[----:B0-----:R-:W3:Y:S01]  /*2580*/  LDL.LU.64 R50, [R1+0x1840] ;  /* 0x0018400001327983 */ /* 0x001ee20000300a00 */
[----:B------:R-:W-:-:S02]  /*2590*/  VIADD R7, R58, 0xffffffd6 ;  /* 0xffffffd63a077836 */ /* 0x000fc40000000000 */
[----:B------:R-:W-:Y:S01]  /*25a0*/  VIADD R6, R58, 0xffffffbe ;  /* 0xffffffbe3a067836 */ /* 0x000fe20000000000 */
[----:B------:R4:W-:Y:S02]  /*25b0*/  STL.64 [R1+0x4a8], R48 ;  /* 0x0004a83001007387 */ /* 0x0009e40000100a00 */
[----:B------:R-:W-:Y:S01]  /*25c0*/  ISETP.GE.U32.AND P2, PT, R7, 0x7fffff57, PT ;  /* 0x7fffff570700780c */ /* 0x000fe20003f46070 */
[----:B------:R-:W-:Y:S01]  /*25d0*/  IMAD R5, R66, 0x29, RZ ;  /* 0x0000002942057824 */ /* 0x000fe200078e02ff */
[----:B------:R-:W-:Y:S01]  /*25e0*/  ISETP.GE.U32.AND P3, PT, R6, 0x7fffff3f, PT ;  /* 0x7fffff3f0600780c */ /* 0x000fe20003f66070 */
[----:B------:R0:W-:Y:S01]  /*25f0*/  STL.64 [R1+0x4a0], R46 ;  /* 0x0004a02e01007387 */ /* 0x0001e20000100a00 */
[----:B------:R-:W-:-:S04]  /*2600*/  IMAD R6, R66, 0x31, RZ ;  /* 0x0000003142067824 */ /* 0x000fc800078e02ff */
[----:B----4-:R-:W-:-:S04]  /*2610*/  IMAD.WIDE R48, R6, 0x2, R64 ;  /* 0x0000000206307825 */ /* 0x010fc800078e0240 */
[----:B0-----:R-:W-:Y:S01]  /*2620*/  IMAD.WIDE R46, R6, 0x2, R62 ;  /* 0x00000002062e7825 */ /* 0x001fe200078e023e */
[----:B--2---:R-:W-:Y:S04]  /*2630*/  STL [R1+0x800], R42 ;  /* 0x0008002a01007387 */ /* 0x004fe80000100800 */
[----:B---3--:R0:W-:Y:S04]  /*2640*/  STL [R1+0x804], R43 ;  /* 0x0008042b01007387 */ /* 0x0081e80000100800 */
[----:B------:R-:W-:Y:S01]  /*2650*/  STL [R1+0x808], R52 ;  /* 0x0008083401007387 */ /* 0x000fe20000100800 */
[----:B------:R-:W-:-:S03]  /*2660*/  PRMT R38, RZ, 0x7610, R38 ;  /* 0x00007610ff267816 */ /* 0x000fc60000000026 */
[----:B------:R1:W-:Y:S01]  /*2670*/  STL [R1+0x80c], R53 ;  /* 0x00080c3501007387 */ /* 0x0003e20000100800 */
[----:B------:R-:W-:Y:S01]  /*2680*/  PRMT R39, RZ, 0x7610, R39 ;  /* 0x00007610ff277816 */ /* 0x000fe20000000027 */
[C---:B0-----:R-:W-:Y:S01]  /*2690*/  IMAD.WIDE R42, R5.reuse, 0x2, R64 ;  /* 0x00000002052a7825 */ /* 0x041fe200078e0240 */
[----:B------:R-:W-:Y:S01]  /*26a0*/  PRMT R51, RZ, 0x7610, R51 ;  /* 0x00007610ff337816 */ /* 0x000fe20000000033 */
[----:B------:R-:W2:Y:S01]  /*26b0*/  @!P5 LDG.E.U16 R38, desc[UR20][R46.64] ;  /* 0x000000142e26d981 */ /* 0x000ea2000c1e1500 */
[----:B------:R-:W-:Y:S01]  /*26c0*/  PRMT R50, RZ, 0x7610, R50 ;  /* 0x00007610ff327816 */ /* 0x000fe20000000032 */
[----:B-1----:R-:W-:Y:S02]  /*26d0*/  IMAD.WIDE R52, R5, 0x2, R62 ;  /* 0x0000000205347825 */ /* 0x002fe400078e023e */
[----:B------:R0:W-:Y:S04]  /*26e0*/  STL.64 [R1+0x428], R42 ;  /* 0x0004282a01007387 */ /* 0x0001e80000100a00 */
[----:B------:R1:W-:Y:S04]  /*26f0*/  STL.64 [R1+0x420], R52 ;  /* 0x0004203401007387 */ /* 0x0003e80000100a00 */
[----:B------:R-:W3:Y:S04]  /*2700*/  @!P2 LDG.E.U16 R51, desc[UR20][R42.64] ;  /* 0x000000142a33a981 */ /* 0x000ee8000c1e1500 */
[----:B------:R4:W3:Y:S04]  /*2710*/  @!P5 LDG.E.U16 R39, desc[UR20][R48.64] ;  /* 0x000000143027d981 */ /* 0x0008e8000c1e1500 */
[----:B------:R-:W3:Y:S04]  /*2720*/  @!P2 LDG.E.U16 R50, desc[UR20][R52.64] ;  /* 0x000000143432a981 */ /* 0x000ee8000c1e1500 */
[----:B0-----:R-:W3:Y:S04]  /*2730*/  LDL.LU.64 R42, [R1+0x1838] ;  /* 0x00183800012a7983 */ /* 0x001ee80000300a00 */
[----:B-1----:R-:W3:Y:S01]  /*2740*/  LDL.LU.64 R52, [R1+0x1830] ;  /* 0x0018300001347983 */ /* 0x002ee20000300a00 */
[----:B------:R-:W-:-:S02]  /*2750*/  VIADD R7, R58, 0xffffffc6 ;  /* 0xffffffc63a077836 */ /* 0x000fc40000000000 */
[----:B------:R-:W-:Y:S01]  /*2760*/  VIADD R5, R58, 0xffffffae ;  /* 0xffffffae3a057836 */ /* 0x000fe20000000000 */
[----:B------:R4:W-:Y:S02]  /*2770*/  STL.64 [R1+0x3a8], R48 ;  /* 0x0003a83001007387 */ /* 0x0009e40000100a00 */
[----:B------:R-:W-:Y:S02]  /*2780*/  ISETP.GE.U32.AND P4, PT, R7, 0x7fffff47, PT ;  /* 0x7fffff470700780c */ /* 0x000fe40003f86070 */
[----:B------:R0:W-:Y:S01]  /*2790*/  STL.64 [R1+0x3a0], R46 ;  /* 0x0003a02e01007387 */ /* 0x0001e20000100a00 */
[----:B------:R-:W-:Y:S01]  /*27a0*/  ISETP.GE.U32.AND P5, PT, R5, 0x7fffff2f, PT ;  /* 0x7fffff2f0500780c */ /* 0x000fe20003fa6070 */
[C---:B------:R-:W-:Y:S02]  /*27b0*/  IMAD R5, R66.reuse, 0x39, RZ ;  /* 0x0000003942057824 */ /* 0x040fe400078e02ff */
[----:B------:R-:W-:-:S04]  /*27c0*/  IMAD R6, R66, 0x41, RZ ;  /* 0x0000004142067824 */ /* 0x000fc800078e02ff */
[----:B----4-:R-:W-:-:S04]  /*27d0*/  IMAD.WIDE R48, R6, 0x2, R64 ;  /* 0x0000000206307825 */ /* 0x010fc800078e0240 */
[----:B0-----:R-:W-:Y:S01]  /*27e0*/  IMAD.WIDE R46, R6, 0x2, R62 ;  /* 0x00000002062e7825 */ /* 0x001fe200078e023e */
[----:B--2---:R-:W-:Y:S04]  /*27f0*/  STL [R1+0x7d0], R38 ;  /* 0x0007d02601007387 */ /* 0x004fe80000100800 */
[----:B---3--:R0:W-:Y:S04]  /*2800*/  STL [R1+0x7d4], R39 ;  /* 0x0007d42701007387 */ /* 0x0081e80000100800 */
[----:B------:R-:W-:Y:S04]  /*2810*/  STL [R1+0x7d8], R50 ;  /* 0x0007d83201007387 */ /* 0x000fe80000100800 */
[----:B------:R1:W-:Y:S01]  /*2820*/  STL [R1+0x7dc], R51 ;  /* 0x0007dc3301007387 */ /* 0x0003e20000100800 */
[----:B0-----:R-:W-:Y:S01]  /*2830*/  IMAD.WIDE R38, R5, 0x2, R64 ;  /* 0x0000000205267825 */ /* 0x001fe200078e0240 */
[----:B------:R-:W-:-:S02]  /*2840*/  PRMT R52, RZ, 0x7610, R52 ;  /* 0x00007610ff347816 */ /* 0x000fc40000000034 */
[----:B------:R-:W-:Y:S01]  /*2850*/  PRMT R53, RZ, 0x7610, R53 ;  /* 0x00007610ff357816 */ /* 0x000fe20000000035 */
[----:B-1----:R-:W-:Y:S01]  /*2860*/  IMAD.WIDE R50, R5, 0x2, R62 ;  /* 0x0000000205327825 */ /* 0x002fe200078e023e */
[----:B------:R-:W-:-:S04]  /*2870*/  PRMT R42, RZ, 0x7610, R42 ;  /* 0x00007610ff2a7816 */ /* 0x000fc8000000002a */
[----:B------:R-:W2:Y:S01]  /*2880*/  @!P4 LDG.E.U16 R53, desc[UR20][R38.64] ;  /* 0x000000142635c981 */ /* 0x000ea2000c1e1500 */
[----:B------:R-:W-:-:S03]  /*2890*/  PRMT R43, RZ, 0x7610, R43 ;  /* 0x00007610ff2b7816 */ /* 0x000fc6000000002b */
[----:B------:R-:W3:Y:S04]  /*28a0*/  @!P4 LDG.E.U16 R52, desc[UR20][R50.64] ;  /* 0x000000143234c981 */ /* 0x000ee8000c1e1500 */
[----:B------:R0:W-:Y:S04]  /*28b0*/  STL.64 [R1+0x328], R38 ;  /* 0x0003282601007387 */ /* 0x0001e80000100a00 */
[----:B------:R1:W-:Y:S04]  /*28c0*/  STL.64 [R1+0x320], R50 ;  /* 0x0003203201007387 */ /* 0x0003e80000100a00 */
[----:B------:R-:W4:Y:S04]  /*28d0*/  @!P3 LDG.E.U16 R42, desc[UR20][R46.64] ;  /* 0x000000142e2ab981 */ /* 0x000f28000c1e1500 */
[----:B0-----:R-:W4:Y:S04]  /*28e0*/  LDL.LU.64 R38, [R1+0x1828] ;  /* 0x0018280001267983 */ /* 0x001f280000300a00 */
[----:B-1----:R-:W4:Y:S04]  /*28f0*/  LDL.LU.64 R50, [R1+0x1820] ;  /* 0x0018200001327983 */ /* 0x002f280000300a00 */
[----:B------:R0:W4:Y:S01]  /*2900*/  @!P3 LDG.E.U16 R43, desc[UR20][R48.64] ;  /* 0x00000014302bb981 */ /* 0x000122000c1e1500 */
[----:B------:R-:W-:-:S02]  /*2910*/  VIADD R5, R58, 0xffffff9e ;  /* 0xffffff9e3a057836 */ /* 0x000fc40000000000 */
[----:B------:R-:W-:Y:S01]  /*2920*/  VIADD R7, R58, 0xffffffb6 ;  /* 0xffffffb63a077836 */ /* 0x000fe20000000000 */
[----:B------:R0:W-:Y:S02]  /*2930*/  STL.64 [R1+0x2a0], R48 ;  /* 0x0002a03001007387 */ /* 0x0001e40000100a00 */
[----:B------:R-:W-:Y:S01]  /*2940*/  ISETP.GE.U32.AND P3, PT, R5, 0x7fffff1f, PT ;  /* 0x7fffff1f0500780c */ /* 0x000fe20003f66070 */
[C---:B------:R-:W-:Y:S01]  /*2950*/  IMAD R5, R66.reuse, 0x49, RZ ;  /* 0x0000004942057824 */ /* 0x040fe200078e02ff */
[----:B------:R1:W-:Y:S01]  /*2960*/  STL.64 [R1+0x298], R46 ;  /* 0x0002982e01007387 */ /* 0x0003e20000100a00 */
[----:B------:R-:W-:Y:S01]  /*2970*/  ISETP.GE.U32.AND P2, PT, R7, 0x7fffff37, PT ;  /* 0x7fffff370700780c */ /* 0x000fe20003f46070 */
[----:B------:R-:W-:-:S04]  /*2980*/  IMAD R6, R66, 0x51, RZ ;  /* 0x0000005142067824 */ /* 0x000fc800078e02ff */
[----:B0-----:R-:W-:-:S04]  /*2990*/  IMAD.WIDE R48, R6, 0x2, R64 ;  /* 0x0000000206307825 */ /* 0x001fc800078e0240 */
[C---:B-1----:R-:W-:Y:S01]  /*29a0*/  IMAD.WIDE R46, R5.reuse, 0x2, R62 ;  /* 0x00000002052e7825 */ /* 0x042fe200078e023e */
[----:B---3--:R-:W-:Y:S04]  /*29b0*/  STL [R1+0x7ac], R52 ;  /* 0x0007ac3401007387 */ /* 0x008fe80000100800 */
[----:B--2---:R0:W-:Y:S02]  /*29c0*/  STL [R1+0x7b0], R53 ;  /* 0x0007b03501007387 */ /* 0x0041e40000100800 */
[----:B0-----:R-:W-:Y:S01]  /*29d0*/  IMAD.WIDE R52, R5, 0x2, R64 ;  /* 0x0000000205347825 */ /* 0x001fe200078e0240 */
[----:B----4-:R-:W-:-:S04]  /*29e0*/  PRMT R38, RZ, 0x7610, R38 ;  /* 0x00007610ff267816 */ /* 0x010fc80000000026 */
[----:B------:R-:W-:Y:S01]  /*29f0*/  STL.64 [R1+0x220], R52 ;  /* 0x0002203401007387 */ /* 0x000fe20000100a00 */
[----:B------:R-:W-:-:S03]  /*2a00*/  PRMT R51, RZ, 0x7610, R51 ;  /* 0x00007610ff337816 */ /* 0x000fc60000000033 */
[----:B------:R-:W-:Y:S01]  /*2a10*/  STL [R1+0x7a4], R42 ;  /* 0x0007a42a01007387 */ /* 0x000fe20000100800 */
[----:B------:R-:W-:Y:S02]  /*2a20*/  PRMT R50, RZ, 0x7610, R50 ;  /* 0x00007610ff327816 */ /* 0x000fe40000000032 */
[----:B------:R-:W-:Y:S01]  /*2a30*/  PRMT R39, RZ, 0x7610, R39 ;  /* 0x00007610ff277816 */ /* 0x000fe20000000027 */
[----:B------:R0:W-:Y:S04]  /*2a40*/  STL [R1+0x7a8], R43 ;  /* 0x0007a82b01007387 */ /* 0x0001e80000100800 */
[----:B------:R1:W-:Y:S04]  /*2a50*/  STL.64 [R1+0x218], R46 ;  /* 0x0002182e01007387 */ /* 0x0003e80000100a00 */
[----:B------:R-:W2:Y:S01]  /*2a60*/  @!P2 LDG.E.U16 R51, desc[UR20][R52.64] ;  /* 0x000000143433a981 */ /* 0x000ea2000c1e1500 */
[----:B0-----:R-:W-:-:S03]  /*2a70*/  IMAD.WIDE R42, R6, 0x2, R62 ;  /* 0x00000002062a7825 */ /* 0x001fc600078e023e */
[----:B------:R-:W3:Y:S04]  /*2a80*/  @!P2 LDG.E.U16 R50, desc[UR20][R46.64] ;  /* 0x000000142e32a981 */ /* 0x000ee8000c1e1500 */
[----:B------:R-:W4:Y:S04]  /*2a90*/  @!P5 LDG.E.U16 R38, desc[UR20][R42.64] ;  /* 0x000000142a26d981 */ /* 0x000f28000c1e1500 */
[----:B------:R-:W2:Y:S04]  /*2aa0*/  LDL.LU.64 R52, [R1+0x1818] ;  /* 0x0018180001347983 */ /* 0x000ea80000300a00 */
[----:B------:R0:W3:Y:S04]  /*2ab0*/  @!P5 LDG.E.U16 R39, desc[UR20][R48.64] ;  /* 0x000000143027d981 */ /* 0x0000e8000c1e1500 */
[----:B-1----:R-:W3:Y:S01]  /*2ac0*/  LDL.LU.64 R46, [R1+0x1810] ;  /* 0x00181000012e7983 */ /* 0x002ee20000300a00 */
[----:B------:R-:W-:-:S02]  /*2ad0*/  VIADD R7, R58, 0xffffffa6 ;  /* 0xffffffa63a077836 */ /* 0x000fc40000000000 */
[----:B------:R-:W-:-:S03]  /*2ae0*/  VIADD R5, R58, 0xffffff8e ;  /* 0xffffff8e3a057836 */ /* 0x000fc60000000000 */
[----:B------:R-:W-:Y:S01]  /*2af0*/  ISETP.GE.U32.AND P4, PT, R7, 0x7fffff27, PT ;  /* 0x7fffff270700780c */ /* 0x000fe20003f86070 */
[----:B------:R0:W-:Y:S01]  /*2b00*/  STL.64 [R1+0x1a0], R48 ;  /* 0x0001a03001007387 */ /* 0x0001e20000100a00 */
[----:B------:R-:W-:Y:S01]  /*2b10*/  ISETP.GE.U32.AND P5, PT, R5, 0x7fffff0f, PT ;  /* 0x7fffff0f0500780c */ /* 0x000fe20003fa6070 */
[C---:B------:R-:W-:Y:S02]  /*2b20*/  IMAD R5, R66.reuse, 0x59, RZ ;  /* 0x0000005942057824 */ /* 0x040fe400078e02ff */
[----:B------:R1:W-:Y:S01]  /*2b30*/  STL.64 [R1+0x198], R42 ;  /* 0x0001982a01007387 */ /* 0x0003e20000100a00 */
[----:B------:R-:W-:-:S04]  /*2b40*/  IMAD R6, R66, 0x61, RZ ;  /* 0x0000006142067824 */ /* 0x000fc800078e02ff */
[----:B0-----:R-:W-:-:S04]  /*2b50*/  IMAD.WIDE R48, R6, 0x2, R62 ;  /* 0x0000000206307825 */ /* 0x001fc800078e023e */
[----:B-1----:R-:W-:Y:S01]  /*2b60*/  IMAD.WIDE R42, R5, 0x2, R62 ;  /* 0x00000002052a7825 */ /* 0x002fe200078e023e */
[----:B----4-:R-:W-:Y:S01]  /*2b70*/  STL [R1+0x794], R38 ;  /* 0x0007942601007387 */ /* 0x010fe20000100800 */
[----:B--2---:R-:W-:Y:S02]  /*2b80*/  PRMT R53, RZ, 0x7610, R53 ;  /* 0x00007610ff357816 */ /* 0x004fe40000000035 */
[----:B------:R-:W-:Y:S01]  /*2b90*/  PRMT R52, RZ, 0x7610, R52 ;  /* 0x00007610ff347816 */ /* 0x000fe20000000034 */
[----:B---3--:R0:W-:Y:S01]  /*2ba0*/  STL [R1+0x798], R39 ;  /* 0x0007982701007387 */ /* 0x0081e20000100800 */
[----:B------:R-:W-:-:S03]  /*2bb0*/  PRMT R46, RZ, 0x7610, R46 ;  /* 0x00007610ff2e7816 */ /* 0x000fc6000000002e */
[----:B------:R-:W-:Y:S01]  /*2bc0*/  STL [R1+0x79c], R50 ;  /* 0x00079c3201007387 */ /* 0x000fe20000100800 */
[----:B------:R-:W-:-:S03]  /*2bd0*/  PRMT R47, RZ, 0x7610, R47 ;  /* 0x00007610ff2f7816 */ /* 0x000fc6000000002f */
[----:B------:R1:W-:Y:S01]  /*2be0*/  STL [R1+0x7a0], R51 ;  /* 0x0007a03301007387 */ /* 0x0003e20000100800 */
[----:B0-----:R-:W-:-:S03]  /*2bf0*/  IMAD.WIDE R38, R5, 0x2, R64 ;  /* 0x0000000205267825 */ /* 0x001fc600078e0240 */
[----:B------:R-:W2:Y:S04]  /*2c00*/  @!P3 LDG.E.U16 R46, desc[UR20][R48.64] ;  /* 0x00000014302eb981 */ /* 0x000ea8000c1e1500 */
[----:B------:R-:W3:Y:S01]  /*2c10*/  @!P4 LDG.E.U16 R52, desc[UR20][R42.64] ;  /* 0x000000142a34c981 */ /* 0x000ee2000c1e1500 */
[----:B-1----:R-:W-:-:S03]  /*2c20*/  IMAD.WIDE R50, R6, 0x2, R64 ;  /* 0x0000000206327825 */ /* 0x002fc600078e0240 */
[----:B------:R0:W-:Y:S04]  /*2c30*/  STL.64 [R1+0x120], R38 ;  /* 0x0001202601007387 */ /* 0x0001e80000100a00 */
[----:B------:R1:W-:Y:S04]  /*2c40*/  STL.64 [R1+0x118], R42 ;  /* 0x0001182a01007387 */ /* 0x0003e80000100a00 */
[----:B------:R-:W4:Y:S04]  /*2c50*/  @!P4 LDG.E.U16 R53, desc[UR20][R38.64] ;  /* 0x000000142635c981 */ /* 0x000f28000c1e1500 */
[----:B------:R1:W3:Y:S04]  /*2c60*/  @!P3 LDG.E.U16 R47, desc[UR20][R50.64] ;  /* 0x00000014322fb981 */ /* 0x0002e8000c1e1500 */
[----:B0-----:R-:W4:Y:S04]  /*2c70*/  LDL.LU.64 R38, [R1+0x1808] ;  /* 0x0018080001267983 */ /* 0x001f280000300a00 */
[----:B-1----:R-:W4:Y:S01]  /*2c80*/  LDL.LU.64 R42, [R1+0x1800] ;  /* 0x00180000012a7983 */ /* 0x002f220000300a00 */
[----:B------:R-:W-:-:S02]  /*2c90*/  VIADD R7, R58, 0xffffff96 ;  /* 0xffffff963a077836 */ /* 0x000fc40000000000 */
[----:B------:R-:W-:-:S03]  /*2ca0*/  VIADD R5, R58, 0xfffffffe ;  /* 0xfffffffe3a057836 */ /* 0x000fc60000000000 */
[----:B------:R-:W-:Y:S01]  /*2cb0*/  ISETP.GE.U32.AND P2, PT, R7, 0x7fffff17, PT ;  /* 0x7fffff170700780c */ /* 0x000fe20003f46070 */
[----:B------:R0:W-:Y:S01]  /*2cc0*/  STL.64 [R1+0xa0], R50 ;  /* 0x0000a03201007387 */ /* 0x0001e20000100a00 */
[----:B------:R-:W-:Y:S01]  /*2cd0*/  ISETP.GE.U32.AND P3, PT, R5, 0x7fffff7f, PT ;  /* 0x7fffff7f0500780c */ /* 0x000fe20003f66070 */
[C---:B------:R-:W-:Y:S02]  /*2ce0*/  IMAD R5, R66.reuse, 0x69, RZ ;  /* 0x0000006942057824 */ /* 0x040fe400078e02ff */
[----:B------:R1:W-:Y:S01]  /*2cf0*/  STL.64 [R1+0x98], R48 ;  /* 0x0000983001007387 */ /* 0x0003e20000100a00 */
[----:B0-----:R-:W-:Y:S02]  /*2d00*/  IMAD R50, R66, 0x71, RZ ;  /* 0x0000007142327824 */ /* 0x001fe400078e02ff */
[----:B-1----:R-:W-:Y:S01]  /*2d10*/  IMAD.WIDE R48, R5, 0x2, R64 ;  /* 0x0000000205307825 */ /* 0x002fe200078e0240 */
[----:B--2---:R-:W-:Y:S04]  /*2d20*/  STL [R1+0x784], R46 ;  /* 0x0007842e01007387 */ /* 0x004fe80000100800 */
[----:B---3--:R0:W-:Y:S04]  /*2d30*/  STL [R1+0x788], R47 ;  /* 0x0007882f01007387 */ /* 0x0081e80000100800 */
[----:B------:R-:W-:Y:S01]  /*2d40*/  STL [R1+0x78c], R52 ;  /* 0x00078c3401007387 */ /* 0x000fe20000100800 */
[----:B----4-:R-:W-:-:S03]  /*2d50*/  PRMT R38, RZ, 0x7610, R38 ;  /* 0x00007610ff267816 */ /* 0x010fc60000000026 */
[----:B------:R1:W-:Y:S01]  /*2d60*/  STL [R1+0x790], R53 ;  /* 0x0007903501007387 */ /* 0x0003e20000100800 */
[----:B------:R-:W-:Y:S01]  /*2d70*/  PRMT R42, RZ, 0x7610, R42 ;  /* 0x00007610ff2a7816 */ /* 0x000fe2000000002a */
[----:B0-----:R-:W-:Y:S01]  /*2d80*/  IMAD.WIDE R46, R5, 0x2, R62 ;  /* 0x00000002052e7825 */ /* 0x001fe200078e023e */
[----:B------:R-:W-:Y:S02]  /*2d90*/  PRMT R43, RZ, 0x7610, R43 ;  /* 0x00007610ff2b7816 */ /* 0x000fe4000000002b */
[----:B------:R-:W-:Y:S02]  /*2da0*/  PRMT R39, RZ, 0x7610, R39 ;  /* 0x00007610ff277816 */ /* 0x000fe40000000027 */
[----:B------:R0:W2:Y:S01]  /*2db0*/  @!P2 LDG.E.U16 R42, desc[UR20][R46.64] ;  /* 0x000000142e2aa981 */ /* 0x0000a2000c1e1500 */
[----:B-1----:R-:W-:-:S03]  /*2dc0*/  IMAD.WIDE R52, R50, 0x2, R64 ;  /* 0x0000000232347825 */ /* 0x002fc600078e0240 */
[----:B------:R1:W3:Y:S01]  /*2dd0*/  @!P2 LDG.E.U16 R43, desc[UR20][R48.64] ;  /* 0x00000014302ba981 */ /* 0x0002e2000c1e1500 */
[----:B------:R-:W-:-:S03]  /*2de0*/  IMAD.WIDE R50, R50, 0x2, R62 ;  /* 0x0000000232327825 */ /* 0x000fc600078e023e */
[----:B------:R-:W4:Y:S04]  /*2df0*/  @!P5 LDG.E.U16 R39, desc[UR20][R52.64] ;  /* 0x000000143427d981 */ /* 0x000f28000c1e1500 */
[----:B------:R-:W4:Y:S01]  /*2e00*/  @!P5 LDG.E.U16 R38, desc[UR20][R50.64] ;  /* 0x000000143226d981 */ /* 0x000f22000c1e1500 */
[----:B------:R-:W-:-:S03]  /*2e10*/  VIADD R7, R58, 0xffffff86 ;  /* 0xffffff863a077836 */ /* 0x000fc60000000000 */
[----:B------:R-:W-:Y:S04]  /*2e20*/  STL.64 [R1+0x20], R48 ;  /* 0x0000203001007387 */ /* 0x000fe80000100a00 */
[----:B------:R0:W-:Y:S04]  /*2e30*/  STL.64 [R1+0x18], R46 ;  /* 0x0000182e01007387 */ /* 0x0001e80000100a00 */
[----:B------:R-:W-:Y:S04]  /*2e40*/  STL [R1+0x11a8], R52 ;  /* 0x0011a83401007387 */ /* 0x000fe80000100800 */
[----:B------:R-:W-:Y:S01]  /*2e50*/  STL [R1+0x1578], R52 ;  /* 0x0015783401007387 */ /* 0x000fe20000100800 */
[----:B------:R-:W-:-:S03]  /*2e60*/  ISETP.GE.U32.AND P4, PT, R7, 0x7fffff07, PT ;  /* 0x7fffff070700780c */ /* 0x000fc60003f86070 */
[----:B------:R-:W-:Y:S04]  /*2e70*/  STL [R1+0x11a4], R53 ;  /* 0x0011a43501007387 */ /* 0x000fe80000100800 */
[----:B------:R-:W-:Y:S04]  /*2e80*/  STL [R1+0x1538], R53 ;  /* 0x0015383501007387 */ /* 0x000fe80000100800 */
[----:B------:R-:W-:Y:S04]  /*2e90*/  STL [R1+0x11b0], R50 ;  /* 0x0011b03201007387 */ /* 0x000fe80000100800 */
[----:B------:R-:W-:Y:S01]  /*2ea0*/  STL [R1+0x1654], R50 ;  /* 0x0016543201007387 */ /* 0x000fe20000100800 */
[----:B0-----:R-:W-:-:S03]  /*2eb0*/  IMAD R46, R66, 0x79, RZ ;  /* 0x00000079422e7824 */ /* 0x001fc600078e02ff */
[----:B------:R-:W-:Y:S04]  /*2ec0*/  STL [R1+0x11ac], R51 ;  /* 0x0011ac3301007387 */ /* 0x000fe80000100800 */
[----:B------:R-:W-:Y:S01]  /*2ed0*/  STL [R1+0x15b4], R51 ;  /* 0x0015b43301007387 */ /* 0x000fe20000100800 */
[----:B------:R-:W-:Y:S01]  /*2ee0*/  PRMT R7, RZ, 0x7610, R7 ;  /* 0x00007610ff077816 */ /* 0x000fe20000000007 */
[C---:B-1----:R-:W-:Y:S01]  /*2ef0*/  IMAD.WIDE R48, R46.reuse, 0x2, R64 ;  /* 0x000000022e307825 */ /* 0x042fe200078e0240 */
[----:B------:R-:W-:Y:S02]  /*2f00*/  PRMT R92, RZ, 0x7610, R92 ;  /* 0x00007610ff5c7816 */ /* 0x000fe4000000005c */
[----:B------:R-:W-:Y:S01]  /*2f10*/  PRMT R40, RZ, 0x7610, R40 ;  /* 0x00007610ff287816 */ /* 0x000fe20000000028 */
[----:B------:R-:W-:Y:S01]  /*2f20*/  IMAD.WIDE R46, R46, 0x2, R62 ;  /* 0x000000022e2e7825 */ /* 0x000fe200078e023e */
[----:B------:R-:W-:-:S02]  /*2f30*/  PRMT R41, RZ, 0x7610, R41 ;  /* 0x00007610ff297816 */ /* 0x000fc40000000029 */
[----:B------:R-:W4:Y:S04]  /*2f40*/  @!P4 LDG.E.U16 R92, desc[UR20][R48.64] ;  /* 0x00000014305cc981 */ /* 0x000f28000c1e1500 */
[----:B------:R-:W4:Y:S04]  /*2f50*/  @!P4 LDG.E.U16 R41, desc[UR20][R46.64] ;  /* 0x000000142e29c981 */ /* 0x000f28000c1e1500 */
[----:B--2---:R-:W-:Y:S04]  /*2f60*/  STL [R1+0x77c], R42 ;  /* 0x00077c2a01007387 */ /* 0x004fe80000100800 */
[----:B---3--:R0:W-:Y:S04]  /*2f70*/  STL [R1+0x780], R43 ;  /* 0x0007802b01007387 */ /* 0x0081e80000100800 */
[----:B----4-:R-:W-:Y:S04]  /*2f80*/  STL [R1+0x774], R38 ;  /* 0x0007742601007387 */ /* 0x010fe80000100800 */
[----:B------:R1:W-:Y:S01]  /*2f90*/  STL [R1+0x778], R39 ;  /* 0x0007782701007387 */ /* 0x0003e20000100800 */
[----:B0-----:R-:W-:-:S05]  /*2fa0*/  IMAD.WIDE R42, R66, 0x2, R64 ;  /* 0x00000002422a7825 */ /* 0x001fca00078e0240 */
[----:B------:R0:W2:Y:S01]  /*2fb0*/  @!P3 LDG.E.U16 R40, desc[UR20][R42.64] ;  /* 0x000000142a28b981 */ /* 0x0000a2000c1e1500 */
[----:B-1----:R-:W-:-:S05]  /*2fc0*/  IMAD.WIDE R38, R66, 0x2, R62 ;  /* 0x0000000242267825 */ /* 0x002fca00078e023e */
[----:B------:R1:W3:Y:S01]  /*2fd0*/  @!P3 LDG.E.U16 R7, desc[UR20][R38.64] ;  /* 0x000000142607b981 */ /* 0x0002e2000c1e1500 */
[----:B------:R-:W-:-:S03]  /*2fe0*/  VIADD R5, R58, 0xfffffff5 ;  /* 0xfffffff53a057836 */ /* 0x000fc60000000000 */
[----:B------:R-:W-:Y:S02]  /*2ff0*/  STL [R1+0x11b8], R48 ;  /* 0x0011b83001007387 */ /* 0x000fe40000100800 */
[----:B------:R-:W-:Y:S02]  /*3000*/  ISETP.GE.U32.AND P5, PT, R5, 0x7fffff76, PT ;  /* 0x7fffff760500780c */ /* 0x000fe40003fa6070 */
[----:B------:R0:W-:Y:S01]  /*3010*/  STL.64 [R1+0x6a8], R42 ;  /* 0x0006a82a01007387 */ /* 0x0001e20000100a00 */
[----:B------:R-:W-:-:S03]  /*3020*/  VIADD R5, R58, 0xffffffe5 ;  /* 0xffffffe53a057836 */ /* 0x000fc60000000000 */
[----:B------:R-:W-:Y:S01]  /*3030*/  STL [R1+0x1328], R48 ;  /* 0x0013283001007387 */ /* 0x000fe20000100800 */
[----:B------:R-:W-:-:S03]  /*3040*/  VIADD R6, R58, 0xfffffffd ;  /* 0xfffffffd3a067836 */ /* 0x000fc60000000000 */
[----:B------:R1:W-:Y:S04]  /*3050*/  STL.64 [R1+0x6a0], R38 ;  /* 0x0006a02601007387 */ /* 0x0003e80000100a00 */
[----:B------:R-:W-:Y:S01]  /*3060*/  STL [R1+0x1674], R48 ;  /* 0x0016743001007387 */ /* 0x000fe20000100800 */
[----:B------:R-:W-:-:S03]  /*3070*/  ISETP.GE.U32.AND P3, PT, R5, 0x7fffff66, PT ;  /* 0x7fffff660500780c */ /* 0x000fc60003f66070 */
[----:B------:R-:W-:Y:S01]  /*3080*/  STL [R1+0x11b4], R49 ;  /* 0x0011b43101007387 */ /* 0x000fe20000100800 */
[----:B------:R-:W-:-:S03]  /*3090*/  IMAD.SHL.U32 R5, R66, 0x2, RZ ;  /* 0x0000000242057824 */ /* 0x000fc600078e00ff */
[----:B------:R-:W-:Y:S04]  /*30a0*/  STL [R1+0x1640], R49 ;  /* 0x0016403101007387 */ /* 0x000fe80000100800 */
[----:B------:R-:W-:Y:S01]  /*30b0*/  STL [R1+0x11c0], R46 ;  /* 0x0011c02e01007387 */ /* 0x000fe20000100800 */
[----:B------:R-:W-:-:S03]  /*30c0*/  ISETP.GE.U32.AND P2, PT, R6, 0x7fffff7e, PT ;  /* 0x7fffff7e0600780c */ /* 0x000fc60003f46070 */
[----:B------:R-:W-:Y:S01]  /*30d0*/  STL [R1+0x1334], R46 ;  /* 0x0013342e01007387 */ /* 0x000fe20000100800 */
[----:B------:R-:W-:-:S03]  /*30e0*/  IADD3 R6, PT, PT, R58, -0x13, RZ ;  /* 0xffffffed3a067810 */ /* 0x000fc60007ffe0ff */
[----:B------:R-:W-:Y:S04]  /*30f0*/  STL [R1+0x1678], R46 ;  /* 0x0016782e01007387 */ /* 0x000fe80000100800 */
[----:B------:R-:W-:Y:S01]  /*3100*/  STL [R1+0x11bc], R47 ;  /* 0x0011bc2f01007387 */ /* 0x000fe20000100800 */
[----:B------:R-:W-:Y:S01]  /*3110*/  ISETP.GE.U32.AND P4, PT, R6, 0x7fffff6e, PT ;  /* 0x7fffff6e0600780c */ /* 0x000fe20003f86070 */
[----:B------:R-:W-:Y:S01]  /*3120*/  IMAD R6, R66, 0xa, RZ ;  /* 0x0000000a42067824 */ /* 0x000fe200078e02ff */
[----:B------:R-:W-:Y:S02]  /*3130*/  PRMT R34, RZ, 0x7610, R34 ;  /* 0x00007610ff227816 */ /* 0x000fe40000000022 */
[----:B------:R-:W-:Y:S01]  /*3140*/  PRMT R35, RZ, 0x7610, R35 ;  /* 0x00007610ff237816 */ /* 0x000fe20000000023 */
[----:B0-----:R-:W-:Y:S01]  /*3150*/  IMAD.WIDE R42, R6, 0x2, R64 ;  /* 0x00000002062a7825 */ /* 0x001fe200078e0240 */
[----:B------:R-:W-:-:S02]  /*3160*/  PRMT R45, RZ, 0x7610, R45 ;  /* 0x00007610ff2d7816 */ /* 0x000fc4000000002d */
[----:B------:R-:W-:Y:S01]  /*3170*/  PRMT R44, RZ, 0x7610, R44 ;  /* 0x00007610ff2c7816 */ /* 0x000fe2000000002c */
[C---:B-1----:R-:W-:Y:S01]  /*3180*/  IMAD.WIDE R38, R5.reuse, 0x2, R62 ;  /* 0x0000000205267825 */ /* 0x042fe200078e023e */
[----:B------:R0:W4:Y:S04]  /*3190*/  @!P5 LDG.E.U16 R35, desc[UR20][R42.64] ;  /* 0x000000142a23d981 */ /* 0x000128000c1e1500 */
[----:B------:R-:W4:Y:S04]  /*31a0*/  @!P2 LDG.E.U16 R44, desc[UR20][R38.64] ;  /* 0x00000014262ca981 */ /* 0x000f28000c1e1500 */
[----:B---3--:R-:W-:Y:S04]  /*31b0*/  STL [R1+0x76c], R7 ;  /* 0x00076c0701007387 */ /* 0x008fe80000100800 */
[----:B------:R1:W-:Y:S02]  /*31c0*/  STL [R1+0x768], R92 ;  /* 0x0007685c01007387 */ /* 0x0003e40000100800 */
[----:B-1----:R-:W-:-:S05]  /*31d0*/  IMAD.WIDE R92, R5, 0x2, R64 ;  /* 0x00000002055c7825 */ /* 0x002fca00078e0240 */
[----:B------:R-:W-:Y:S04]  /*31e0*/  STL.64 [R1+0x698], R92 ;  /* 0x0006985c01007387 */ /* 0x000fe80000100a00 */
[----:B--2---:R-:W-:Y:S04]  /*31f0*/  STL [R1+0x770], R40 ;  /* 0x0007702801007387 */ /* 0x004fe80000100800 */
[----:B------:R1:W-:Y:S04]  /*3200*/  STL [R1+0x764], R41 ;  /* 0x0007642901007387 */ /* 0x0003e80000100800 */
[----:B------:R-:W2:Y:S01]  /*3210*/  @!P2 LDG.E.U16 R45, desc[UR20][R92.64] ;  /* 0x000000145c2da981 */ /* 0x000ea2000c1e1500 */
[----:B-1----:R-:W-:-:S03]  /*3220*/  IMAD.WIDE R40, R6, 0x2, R62 ;  /* 0x0000000206287825 */ /* 0x002fc600078e023e */
[----:B------:R1:W-:Y:S04]  /*3230*/  STL.64 [R1+0x690], R38 ;  /* 0x0006902601007387 */ /* 0x0003e80000100a00 */
[----:B------:R3:W2:Y:S04]  /*3240*/  @!P5 LDG.E.U16 R34, desc[UR20][R40.64] ;  /* 0x000000142822d981 */ /* 0x0006a8000c1e1500 */
[----:B------:R-:W4:Y:S04]  /*3250*/  LDL.LU.64 R92, [R1+0x17f8] ;  /* 0x0017f800015c7983 */ /* 0x000f280000300a00 */
[----:B-1----:R-:W4:Y:S01]  /*3260*/  LDL.LU.64 R38, [R1+0x17f0] ;  /* 0x0017f00001267983 */ /* 0x002f220000300a00 */
[----:B------:R-:W-:-:S03]  /*3270*/  VIADD R5, R58, 0xffffffd5 ;  /* 0xffffffd53a057836 */ /* 0x000fc60000000000 */
[----:B------:R0:W-:Y:S02]  /*3280*/  STL.64 [R1+0x618], R42 ;  /* 0x0006182a01007387 */ /* 0x0001e40000100a00 */
[----:B------:R-:W-:Y:S01]  /*3290*/  ISETP.GE.U32.AND P5, PT, R5, 0x7fffff56, PT ;  /* 0x7fffff560500780c */ /* 0x000fe20003fa6070 */
[C---:B------:R-:W-:Y:S01]  /*32a0*/  IMAD R5, R66.reuse, 0x12, RZ ;  /* 0x0000001242057824 */ /* 0x040fe200078e02ff */
[----:B------:R3:W-:Y:S01]  /*32b0*/  STL.64 [R1+0x610], R40 ;  /* 0x0006102801007387 */ /* 0x0007e20000100a00 */
[----:B------:R-:W-:-:S04]  /*32c0*/  IMAD R6, R66, 0x1a, RZ ;  /* 0x0000001a42067824 */ /* 0x000fc800078e02ff */
[----:B0-----:R-:W-:-:S04]  /*32d0*/  IMAD.WIDE R42, R6, 0x2, R64 ;  /* 0x00000002062a7825 */ /* 0x001fc800078e0240 */
[----:B---3--:R-:W-:Y:S01]  /*32e0*/  IMAD.WIDE R40, R6, 0x2, R62 ;  /* 0x0000000206287825 */ /* 0x008fe200078e023e */
[----:B--2---:R-:W-:Y:S04]  /*32f0*/  STL [R1+0x754], R34 ;  /* 0x0007542201007387 */ /* 0x004fe80000100800 */
[----:B----4-:R0:W-:Y:S01]  /*3300*/  STL [R1+0x758], R35 ;  /* 0x0007582301007387 */ /* 0x0101e20000100800 */
[----:B------:R-:W-:Y:S02]  /*3310*/  PRMT R93, RZ, 0x7610, R93 ;  /* 0x00007610ff5d7816 */ /* 0x000fe4000000005d */
[----:B------:R-:W-:Y:S01]  /*3320*/  PRMT R92, RZ, 0x7610, R92 ;  /* 0x00007610ff5c7816 */ /* 0x000fe2000000005c */
[----:B------:R-:W-:Y:S01]  /*3330*/  STL [R1+0x75c], R44 ;  /* 0x00075c2c01007387 */ /* 0x000fe20000100800 */
[----:B------:R-:W-:-:S03]  /*3340*/  PRMT R38, RZ, 0x7610, R38 ;  /* 0x00007610ff267816 */ /* 0x000fc60000000026 */
[----:B------:R1:W-:Y:S01]  /*3350*/  STL [R1+0x760], R45 ;  /* 0x0007602d01007387 */ /* 0x0003e20000100800 */
[C---:B0-----:R-:W-:Y:S01]  /*3360*/  IMAD.WIDE R34, R5.reuse, 0x2, R64 ;  /* 0x0000000205227825 */ /* 0x041fe200078e0240 */
[----:B------:R-:W-:Y:S02]  /*3370*/  PRMT R39, RZ, 0x7610, R39 ;  /* 0x00007610ff277816 */ /* 0x000fe40000000027 */
[----:B------:R-:W2:Y:S01]  /*3380*/  @!P3 LDG.E.U16 R38, desc[UR20][R40.64] ;  /* 0x000000142826b981 */ /* 0x000ea2000c1e1500 */
[----:B-1----:R-:W-:-:S03]  /*3390*/  IMAD.WIDE R44, R5, 0x2, R62 ;  /* 0x00000002052c7825 */ /* 0x002fc600078e023e */
[----:B------:R0:W-:Y:S04]  /*33a0*/  STL.64 [R1+0x598], R34 ;  /* 0x0005982201007387 */ /* 0x0001e80000100a00 */
[----:B------:R1:W-:Y:S04]  /*33b0*/  STL.64 [R1+0x590], R44 ;  /* 0x0005902c01007387 */ /* 0x0003e80000100a00 */
[----:B------:R-:W3:Y:S04]  /*33c0*/  @!P4 LDG.E.U16 R93, desc[UR20][R34.64] ;  /* 0x00000014225dc981 */ /* 0x000ee8000c1e1500 */
[----:B------:R-:W4:Y:S04]  /*33d0*/  @!P4 LDG.E.U16 R92, desc[UR20][R44.64] ;  /* 0x000000142c5cc981 */ /* 0x000f28000c1e1500 */
[----:B------:R1:W2:Y:S04]  /*33e0*/  @!P3 LDG.E.U16 R39, desc[UR20][R42.64] ;  /* 0x000000142a27b981 */ /* 0x0002a8000c1e1500 */
[----:B0-----:R-:W2:Y:S04]  /*33f0*/  LDL.LU.64 R34, [R1+0x17e8] ;  /* 0x0017e80001227983 */ /* 0x001ea80000300a00 */
[----:B-1----:R-:W2:Y:S01]  /*3400*/  LDL.LU.64 R44, [R1+0x17e0] ;  /* 0x0017e000012c7983 */ /* 0x002ea20000300a00 */
[----:B------:R-:W-:-:S02]  /*3410*/  VIADD R7, R58, 0xffffffdd ;  /* 0xffffffdd3a077836 */ /* 0x000fc40000000000 */
[----:B------:R-:W-:Y:S01]  /*3420*/  VIADD R5, R58, 0xffffffc5 ;  /* 0xffffffc53a057836 */ /* 0x000fe20000000000 */
[----:B------:R0:W-:Y:S02]  /*3430*/  STL.64 [R1+0x518], R42 ;  /* 0x0005182a01007387 */ /* 0x0001e40000100a00 */
[----:B------:R-:W-:Y:S01]  /*3440*/  ISETP.GE.U32.AND P2, PT, R7, 0x7fffff5e, PT ;  /* 0x7fffff5e0700780c */ /* 0x000fe20003f46070 */
[C---:B------:R-:W-:Y:S01]  /*3450*/  IMAD R6, R66.reuse, 0x2a, RZ ;  /* 0x0000002a42067824 */ /* 0x040fe200078e02ff */
[----:B------:R-:W-:Y:S01]  /*3460*/  ISETP.GE.U32.AND P3, PT, R5, 0x7fffff46, PT ;  /* 0x7fffff460500780c */ /* 0x000fe20003f66070 */
[----:B------:R1:W-:Y:S01]  /*3470*/  STL.64 [R1+0x510], R40 ;  /* 0x0005102801007387 */ /* 0x0003e20000100a00 */
[----:B------:R-:W-:Y:S02]  /*3480*/  IMAD R5, R66, 0x22, RZ ;  /* 0x0000002242057824 */ /* 0x000fe400078e02ff */
[----:B0-----:R-:W-:-:S04]  /*3490*/  IMAD.WIDE R42, R6, 0x2, R64 ;  /* 0x00000002062a7825 */ /* 0x001fc800078e0240 */
[----:B-1----:R-:W-:Y:S01]  /*34a0*/  IMAD.WIDE R40, R6, 0x2, R62 ;  /* 0x0000000206287825 */ /* 0x002fe200078e023e */
[----:B----4-:R-:W-:Y:S04]  /*34b0*/  STL [R1+0x74c], R92 ;  /* 0x00074c5c01007387 */ /* 0x010fe80000100800 */
[----:B---3--:R0:W-:Y:S01]  /*34c0*/  STL [R1+0x750], R93 ;  /* 0x0007505d01007387 */ /* 0x0081e20000100800 */
[----:B--2---:R-:W-:-:S03]  /*34d0*/  PRMT R34, RZ, 0x7610, R34 ;  /* 0x00007610ff227816 */ /* 0x004fc60000000022 */
[----:B------:R-:W-:Y:S01]  /*34e0*/  STL [R1+0x744], R38 ;  /* 0x0007442601007387 */ /* 0x000fe20000100800 */
[----:B------:R-:W-:Y:S02]  /*34f0*/  PRMT R35, RZ, 0x7610, R35 ;  /* 0x00007610ff237816 */ /* 0x000fe40000000023 */
[----:B------:R-:W-:Y:S01]  /*3500*/  PRMT R45, RZ, 0x7610, R45 ;  /* 0x00007610ff2d7816 */ /* 0x000fe2000000002d */
[----:B------:R1:W-:Y:S01]  /*3510*/  STL [R1+0x748], R39 ;  /* 0x0007482701007387 */ /* 0x0003e20000100800 */
[----:B------:R-:W-:Y:S01]  /*3520*/  PRMT R44, RZ, 0x7610, R44 ;  /* 0x00007610ff2c7816 */ /* 0x000fe2000000002c */
[C---:B0-----:R-:W-:Y:S02]  /*3530*/  IMAD.WIDE R92, R5.reuse, 0x2, R64 ;  /* 0x00000002055c7825 */ /* 0x041fe400078e0240 */
[----:B------:R-:W2:Y:S04]  /*3540*/  @!P5 LDG.E.U16 R34, desc[UR20][R40.64] ;  /* 0x000000142822d981 */ /* 0x000ea8000c1e1500 */
[----:B------:R0:W3:Y:S01]  /*3550*/  @!P5 LDG.E.U16 R35, desc[UR20][R42.64] ;  /* 0x000000142a23d981 */ /* 0x0000e2000c1e1500 */
[----:B-1----:R-:W-:-:S03]  /*3560*/  IMAD.WIDE R38, R5, 0x2, R62 ;  /* 0x0000000205267825 */ /* 0x002fc600078e023e */
[----:B------:R1:W-:Y:S04]  /*3570*/  STL.64 [R1+0x498], R92 ;  /* 0x0004985c01007387 */ /* 0x0003e80000100a00 */
[----:B------:R4:W-:Y:S04]  /*3580*/  STL.64 [R1+0x490], R38 ;  /* 0x0004902601007387 */ /* 0x0009e80000100a00 */
[----:B------:R-:W3:Y:S04]  /*3590*/  @!P2 LDG.E.U16 R45, desc[UR20][R92.64] ;  /* 0x000000145c2da981 */ /* 0x000ee8000c1e1500 */
[----:B------:R-:W3:Y:S04]  /*35a0*/  @!P2 LDG.E.U16 R44, desc[UR20][R38.64] ;  /* 0x00000014262ca981 */ /* 0x000ee8000c1e1500 */
[----:B-1----:R-:W3:Y:S04]  /*35b0*/  LDL.LU.64 R92, [R1+0x17d8] ;  /* 0x0017d800015c7983 */ /* 0x002ee80000300a00 */
[----:B----4-:R-:W4:Y:S01]  /*35c0*/  LDL.LU.64 R38, [R1+0x17d0] ;  /* 0x0017d00001267983 */ /* 0x010f220000300a00 */
        /* <DEDUP_REMOVED lines=8> */
[----:B0-----:R-:W-:-:S04]  /*3650*/  IMAD.WIDE R42, R6, 0x2, R64 ;  /* 0x00000002062a7825 */ /* 0x001fc800078e0240 */
[----:B-1----:R-:W-:Y:S01]  /*3660*/  IMAD.WIDE R40, R6, 0x2, R62 ;  /* 0x0000000206287825 */ /* 0x002fe200078e023e */
[----:B--2---:R-:W-:Y:S04]  /*3670*/  STL [R1+0x70c], R34 ;  /* 0x00070c2201007387 */ /* 0x004fe80000100800 */
[----:B---3--:R0:W-:Y:S02]  /*3680*/  STL [R1+0x710], R35 ;  /* 0x0007102301007387 */ /* 0x0081e40000100800 */
[----:B0-----:R-:W-:Y:S02]  /*3690*/  IMAD.WIDE R34, R5, 0x2, R64 ;  /* 0x0000000205227825 */ /* 0x001fe400078e0240 */
[----:B------:R-:W-:Y:S04]  /*36a0*/  STL [R1+0x71c], R44 ;  /* 0x00071c2c01007387 */ /* 0x000fe80000100800 */
[----:B------:R0:W-:Y:S01]  /*36b0*/  STL [R1+0x720], R45 ;  /* 0x0007202d01007387 */ /* 0x0001e20000100800 */
[----:B------:R-:W-:-:S02]  /*36c0*/  PRMT R92, RZ, 0x7610, R92 ;  /* 0x00007610ff5c7816 */ /* 0x000fc4000000005c */
[----:B------:R-:W-:Y:S02]  /*36d0*/  PRMT R93, RZ, 0x7610, R93 ;  /* 0x00007610ff5d7816 */ /* 0x000fe4000000005d */
[----:B----4-:R-:W-:Y:S01]  /*36e0*/  PRMT R38, RZ, 0x7610, R38 ;  /* 0x00007610ff267816 */ /* 0x010fe20000000026 */
[----:B0-----:R-:W-:Y:S01]  /*36f0*/  IMAD.WIDE R44, R5, 0x2, R62 ;  /* 0x00000002052c7825 */ /* 0x001fe200078e023e */
[----:B------:R-:W-:Y:S02]  /*3700*/  PRMT R39, RZ, 0x7610, R39 ;  /* 0x00007610ff277816 */ /* 0x000fe40000000027 */
[----:B------:R-:W2:Y:S04]  /*3710*/  @!P4 LDG.E.U16 R93, desc[UR20][R34.64] ;  /* 0x00000014225dc981 */ /* 0x000ea8000c1e1500 */
[----:B------:R-:W3:Y:S04]  /*3720*/  @!P4 LDG.E.U16 R92, desc[UR20][R44.64] ;  /* 0x000000142c5cc981 */ /* 0x000ee8000c1e1500 */
[----:B------:R0:W4:Y:S04]  /*3730*/  @!P3 LDG.E.U16 R38, desc[UR20][R40.64] ;  /* 0x000000142826b981 */ /* 0x000128000c1e1500 */
[----:B------:R1:W4:Y:S01]  /*3740*/  @!P3 LDG.E.U16 R39, desc[UR20][R42.64] ;  /* 0x000000142a27b981 */ /* 0x000322000c1e1500 */
[----:B------:R-:W-:-:S03]  /*3750*/  VIADD R5, R58, 0xffffffa5 ;  /* 0xffffffa53a057836 */ /* 0x000fc60000000000 */
[----:B------:R0:W-:Y:S02]  /*3760*/  STL.64 [R1+0x398], R34 ;  /* 0x0003982201007387 */ /* 0x0001e40000100a00 */
[----:B------:R-:W-:Y:S01]  /*3770*/  ISETP.GE.U32.AND P3, PT, R5, 0x7fffff26, PT ;  /* 0x7fffff260500780c */ /* 0x000fe20003f66070 */
[C---:B------:R-:W-:Y:S01]  /*3780*/  IMAD R5, R66.reuse, 0x42, RZ ;  /* 0x0000004242057824 */ /* 0x040fe200078e02ff */
[----:B------:R1:W-:Y:S04]  /*3790*/  STL.64 [R1+0x390], R44 ;  /* 0x0003902c01007387 */ /* 0x0003e80000100a00 */
[----:B0-----:R-:W4:Y:S04]  /*37a0*/  LDL.LU.64 R34, [R1+0x17c8] ;  /* 0x0017c80001227983 */ /* 0x001f280000300a00 */
[----:B-1----:R-:W4:Y:S04]  /*37b0*/  LDL.LU.64 R44, [R1+0x17c0] ;  /* 0x0017c000012c7983 */ /* 0x002f280000300a00 */
[----:B------:R-:W-:Y:S04]  /*37c0*/  STL.64 [R1+0x318], R42 ;  /* 0x0003182a01007387 */ /* 0x000fe80000100a00 */
[----:B------:R0:W-:Y:S01]  /*37d0*/  STL.64 [R1+0x310], R40 ;  /* 0x0003102801007387 */ /* 0x0001e20000100a00 */
[----:B------:R-:W-:Y:S01]  /*37e0*/  IMAD R6, R66, 0x4a, RZ ;  /* 0x0000004a42067824 */ /* 0x000fe200078e02ff */
[----:B------:R-:W-:-:S02]  /*37f0*/  PRMT R36, RZ, 0x7610, R36 ;  /* 0x00007610ff247816 */ /* 0x000fc40000000024 */
[----:B------:R-:W-:Y:S01]  /*3800*/  PRMT R37, RZ, 0x7610, R37 ;  /* 0x00007610ff257816 */ /* 0x000fe20000000025 */
[----:B0-----:R-:W-:-:S04]  /*3810*/  IMAD.WIDE R40, R5, 0x2, R64 ;  /* 0x0000000205287825 */ /* 0x001fc800078e0240 */
[----:B------:R-:W-:-:S05]  /*3820*/  IMAD.WIDE R42, R6, 0x2, R64 ;  /* 0x00000002062a7825 */ /* 0x000fca00078e0240 */
[----:B------:R-:W4:Y:S04]  /*3830*/  @!P5 LDG.E.U16 R37, desc[UR20][R42.64] ;  /* 0x000000142a25d981 */ /* 0x000f28000c1e1500 */
[----:B---3--:R-:W-:Y:S04]  /*3840*/  STL [R1+0x34c], R92 ;  /* 0x00034c5c01007387 */ /* 0x008fe80000100800 */
[----:B--2---:R-:W-:Y:S04]  /*3850*/  STL [R1+0x350], R93 ;  /* 0x0003505d01007387 */ /* 0x004fe80000100800 */
[----:B------:R-:W-:Y:S04]  /*3860*/  STL.64 [R1+0x290], R40 ;  /* 0x0002902801007387 */ /* 0x000fe80000100a00 */
[----:B----4-:R-:W-:Y:S04]  /*3870*/  STL [R1+0x2d4], R38 ;  /* 0x0002d42601007387 */ /* 0x010fe80000100800 */
[----:B------:R0:W-:Y:S02]  /*3880*/  STL [R1+0x340], R39 ;  /* 0x0003402701007387 */ /* 0x0001e40000100800 */
[----:B0-----:R-:W-:-:S05]  /*3890*/  IMAD.WIDE R38, R6, 0x2, R62 ;  /* 0x0000000206267825 */ /* 0x001fca00078e023e */
[----:B------:R-:W2:Y:S01]  /*38a0*/  @!P5 LDG.E.U16 R36, desc[UR20][R38.64] ;  /* 0x000000142624d981 */ /* 0x000ea2000c1e1500 */
[----:B------:R-:W-:Y:S02]  /*38b0*/  VIADD R7, R58, 0xffffffbd ;  /* 0xffffffbd3a077836 */ /* 0x000fe40000000000 */
[----:B------:R-:W-:-:S03]  /*38c0*/  IMAD.WIDE R92, R5, 0x2, R62 ;  /* 0x00000002055c7825 */ /* 0x000fc600078e023e */
[----:B------:R-:W-:Y:S01]  /*38d0*/  ISETP.GE.U32.AND P2, PT, R7, 0x7fffff3e, PT ;  /* 0x7fffff3e0700780c */ /* 0x000fe20003f46070 */
[C---:B------:R-:W-:Y:S01]  /*38e0*/  VIADD R5, R58.reuse, 0xffffff95 ;  /* 0xffffff953a057836 */ /* 0x040fe20000000000 */
[----:B------:R-:W-:Y:S01]  /*38f0*/  PRMT R91, RZ, 0x7610, R91 ;  /* 0x00007610ff5b7816 */ /* 0x000fe2000000005b */
[----:B------:R-:W-:Y:S01]  /*3900*/  VIADD R7, R58, 0xffffffad ;  /* 0xffffffad3a077836 */ /* 0x000fe20000000000 */
[----:B------:R-:W-:Y:S02]  /*3910*/  PRMT R45, RZ, 0x7610, R45 ;  /* 0x00007610ff2d7816 */ /* 0x000fe4000000002d */
[----:B------:R-:W-:Y:S01]  /*3920*/  ISETP.GE.U32.AND P5, PT, R5, 0x7fffff16, PT ;  /* 0x7fffff160500780c */ /* 0x000fe20003fa6070 */
[C---:B------:R-:W-:Y:S01]  /*3930*/  IMAD R5, R66.reuse, 0x52, RZ ;  /* 0x0000005242057824 */ /* 0x040fe200078e02ff */
[----:B------:R-:W-:Y:S01]  /*3940*/  ISETP.GE.U32.AND P4, PT, R7, 0x7fffff2e, PT ;  /* 0x7fffff2e0700780c */ /* 0x000fe20003f86070 */
[----:B------:R0:W-:Y:S04]  /*3950*/  STL.64 [R1+0x288], R92 ;  /* 0x0002885c01007387 */ /* 0x0001e80000100a00 */
[----:B------:R-:W3:Y:S04]  /*3960*/  @!P2 LDG.E.U16 R91, desc[UR20][R40.64] ;  /* 0x00000014285ba981 */ /* 0x000ee8000c1e1500 */
[----:B------:R0:W4:Y:S01]  /*3970*/  @!P2 LDG.E.U16 R45, desc[UR20][R92.64] ;  /* 0x000000145c2da981 */ /* 0x000122000c1e1500 */
[----:B------:R-:W-:-:S03]  /*3980*/  IMAD R6, R66, 0x5a, RZ ;  /* 0x0000005a42067824 */ /* 0x000fc600078e02ff */
[----:B------:R-:W3:Y:S01]  /*3990*/  LDL.LU.64 R40, [R1+0x17b8] ;  /* 0x0017b80001287983 */ /* 0x000ee20000300a00 */
[----:B0-----:R-:W-:-:S03]  /*39a0*/  IMAD.WIDE R92, R5, 0x2, R64 ;  /* 0x00000002055c7825 */ /* 0x001fc600078e0240 */
[----:B------:R0:W-:Y:S01]  /*39b0*/  STL.64 [R1+0x210], R42 ;  /* 0x0002102a01007387 */ /* 0x0001e20000100a00 */
[----:B------:R-:W-:-:S03]  /*39c0*/  PRMT R44, RZ, 0x7610, R44 ;  /* 0x00007610ff2c7816 */ /* 0x000fc6000000002c */
[----:B------:R1:W-:Y:S01]  /*39d0*/  STL.64 [R1+0x208], R38 ;  /* 0x0002082601007387 */ /* 0x0003e20000100a00 */
[----:B------:R-:W-:-:S03]  /*39e0*/  PRMT R34, RZ, 0x7610, R34 ;  /* 0x00007610ff227816 */ /* 0x000fc60000000022 */
[----:B------:R2:W-:Y:S01]  /*39f0*/  STL.64 [R1+0x190], R92 ;  /* 0x0001905c01007387 */ /* 0x0005e20000100a00 */
[----:B------:R-:W-:Y:S01]  /*3a00*/  PRMT R35, RZ, 0x7610, R35 ;  /* 0x00007610ff237816 */ /* 0x000fe20000000023 */
[----:B0-----:R-:W-:Y:S02]  /*3a10*/  IMAD.WIDE R42, R5, 0x2, R62 ;  /* 0x00000002052a7825 */ /* 0x001fe400078e023e */
[----:B------:R-:W4:Y:S02]  /*3a20*/  @!P4 LDG.E.U16 R44, desc[UR20][R92.64] ;  /* 0x000000145c2cc981 */ /* 0x000f24000c1e1500 */
[----:B-1----:R-:W-:-:S05]  /*3a30*/  IMAD.WIDE R38, R6, 0x2, R64 ;  /* 0x0000000206267825 */ /* 0x002fca00078e0240 */
[----:B------:R-:W4:Y:S04]  /*3a40*/  @!P3 LDG.E.U16 R35, desc[UR20][R38.64] ;  /* 0x000000142623b981 */ /* 0x000f28000c1e1500 */
[----:B--2---:R-:W-:Y:S04]  /*3a50*/  STL [R1+0x50], R36 ;  /* 0x0000502401007387 */ /* 0x004fe80000100800 */
[----:B------:R0:W-:Y:S04]  /*3a60*/  STL [R1+0x54], R37 ;  /* 0x0000542501007387 */ /* 0x0001e80000100800 */
[----:B------:R1:W-:Y:S04]  /*3a70*/  STL.64 [R1+0x188], R42 ;  /* 0x0001882a01007387 */ /* 0x0003e80000100a00 */
[----:B------:R-:W2:Y:S01]  /*3a80*/  LDL.LU.64 R92, [R1+0x17b0] ;  /* 0x0017b000015c7983 */ /* 0x000ea20000300a00 */
[----:B0-----:R-:W-:-:S05]  /*3a90*/  IMAD.WIDE R36, R6, 0x2, R62 ;  /* 0x0000000206247825 */ /* 0x001fca00078e023e */
[----:B------:R-:W2:Y:S01]  /*3aa0*/  @!P3 LDG.E.U16 R34, desc[UR20][R36.64] ;  /* 0x000000142422b981 */ /* 0x000ea2000c1e1500 */
[C---:B------:R-:W-:Y:S02]  /*3ab0*/  VIADD R5, R58.reuse, 0xffffff85 ;  /* 0xffffff853a057836 */ /* 0x040fe40000000000 */
[----:B------:R-:W-:-:S03]  /*3ac0*/  VIADD R7, R58, 0xffffff9d ;  /* 0xffffff9d3a077836 */ /* 0x000fc60000000000 */
[----:B------:R-:W-:Y:S01]  /*3ad0*/  ISETP.GE.U32.AND P3, PT, R5, 0x7fffff06, PT ;  /* 0x7fffff060500780c */ /* 0x000fe20003f66070 */
[C---:B------:R-:W-:Y:S01]  /*3ae0*/  IMAD R5, R66.reuse, 0x62, RZ ;  /* 0x0000006242057824 */ /* 0x040fe200078e02ff */
[----:B---3--:R-:W-:Y:S01]  /*3af0*/  PRMT R41, RZ, 0x7610, R41 ;  /* 0x00007610ff297816 */ /* 0x008fe20000000029 */
[----:B------:R-:W-:Y:S01]  /*3b00*/  STL.64 [R1+0x110], R38 ;  /* 0x0001102601007387 */ /* 0x000fe20000100a00 */
[----:B------:R-:W-:Y:S01]  /*3b10*/  ISETP.GE.U32.AND P2, PT, R7, 0x7fffff1e, PT ;  /* 0x7fffff1e0700780c */ /* 0x000fe20003f46070 */
[----:B------:R-:W-:-:S03]  /*3b20*/  IMAD R6, R66, 0x6a, RZ ;  /* 0x0000006a42067824 */ /* 0x000fc600078e02ff */
[----:B------:R1:W3:Y:S04]  /*3b30*/  @!P4 LDG.E.U16 R41, desc[UR20][R42.64] ;  /* 0x000000142a29c981 */ /* 0x0002e8000c1e1500 */
[----:B------:R0:W-:Y:S01]  /*3b40*/  STL.64 [R1+0x108], R36 ;  /* 0x0001082401007387 */ /* 0x0001e20000100a00 */
[----:B-1----:R-:W-:-:S03]  /*3b50*/  IMAD.WIDE R42, R5, 0x2, R64 ;  /* 0x00000002052a7825 */ /* 0x002fc600078e0240 */
[----:B------:R-:W-:Y:S04]  /*3b60*/  STL [R1+0xbc], R91 ;  /* 0x0000bc5b01007387 */ /* 0x000fe80000100800 */
[----:B----4-:R-:W-:Y:S01]  /*3b70*/  STL [R1+0xb8], R45 ;  /* 0x0000b82d01007387 */ /* 0x010fe20000100800 */
[----:B0-----:R-:W-:-:S03]  /*3b80*/  IMAD.WIDE R36, R6, 0x2, R64 ;  /* 0x0000000206247825 */ /* 0x001fc600078e0240 */
[----:B------:R-:W-:Y:S01]  /*3b90*/  STL.64 [R1+0x90], R42 ;  /* 0x0000902a01007387 */ /* 0x000fe20000100a00 */
[----:B------:R-:W-:-:S06]  /*3ba0*/  PRMT R40, RZ, 0x7610, R40 ;  /* 0x00007610ff287816 */ /* 0x000fcc0000000028 */
[----:B------:R0:W4:Y:S01]  /*3bb0*/  @!P2 LDG.E.U16 R40, desc[UR20][R42.64] ;  /* 0x000000142a28a981 */ /* 0x000122000c1e1500 */
[----:B--2---:R-:W-:Y:S02]  /*3bc0*/  PRMT R93, RZ, 0x7610, R93 ;  /* 0x00007610ff5d7816 */ /* 0x004fe4000000005d */
[----:B------:R-:W-:-:S04]  /*3bd0*/  PRMT R92, RZ, 0x7610, R92 ;  /* 0x00007610ff5c7816 */ /* 0x000fc8000000005c */
[----:B------:R-:W2:Y:S04]  /*3be0*/  @!P5 LDG.E.U16 R93, desc[UR20][R36.64] ;  /* 0x00000014245dd981 */ /* 0x000ea8000c1e1500 */
[----:B------:R-:W-:Y:S04]  /*3bf0*/  STL [R1+0x40], R34 ;  /* 0x0000402201007387 */ /* 0x000fe80000100800 */
[----:B------:R1:W-:Y:S02]  /*3c00*/  STL [R1+0x44], R35 ;  /* 0x0000442301007387 */ /* 0x0003e40000100800 */
[----:B-1----:R-:W-:-:S05]  /*3c10*/  IMAD.WIDE R34, R6, 0x2, R62 ;  /* 0x0000000206227825 */ /* 0x002fca00078e023e */
[----:B------:R-:W3:Y:S01]  /*3c20*/  @!P5 LDG.E.U16 R92, desc[UR20][R34.64] ;  /* 0x00000014225cd981 */ /* 0x000ee2000c1e1500 */
[----:B------:R-:W-:Y:S01]  /*3c30*/  PRMT R31, RZ, 0x7610, R31 ;  /* 0x00007610ff1f7816 */ /* 0x000fe2000000001f */
[----:B------:R-:W-:Y:S01]  /*3c40*/  IMAD.WIDE R38, R5, 0x2, R62 ;  /* 0x0000000205267825 */ /* 0x000fe200078e023e */
[----:B------:R-:W-:-:S04]  /*3c50*/  IADD3 R7, PT, PT, R58, -0x73, RZ ;  /* 0xffffff8d3a077810 */ /* 0x000fc80007ffe0ff */
[----:B------:R1:W4:Y:S01]  /*3c60*/  @!P2 LDG.E.U16 R31, desc[UR20][R38.64] ;  /* 0x00000014261fa981 */ /* 0x000322000c1e1500 */
[----:B------:R-:W-:Y:S01]  /*3c70*/  ISETP.GE.U32.AND P4, PT, R7, 0x7fffff0e, PT ;  /* 0x7fffff0e0700780c */ /* 0x000fe20003f86070 */
[----:B------:R-:W-:Y:S02]  /*3c80*/  VIADD R7, R58, 0xfffffffc ;  /* 0xfffffffc3a077836 */ /* 0x000fe40000000000 */
[----:B------:R1:W-:Y:S01]  /*3c90*/  STL.64 [R1+0x88], R38 ;  /* 0x0000882601007387 */ /* 0x0003e20000100a00 */
[----:B0-----:R-:W-:-:S03]  /*3ca0*/  IMAD R42, R66, 0x72, RZ ;  /* 0x00000072422a7824 */ /* 0x001fc600078e02ff */
[----:B------:R-:W-:Y:S04]  /*3cb0*/  STL.64 [R1+0x10], R36 ;  /* 0x0000102401007387 */ /* 0x000fe80000100a00 */
[----:B------:R-:W-:Y:S01]  /*3cc0*/  STL.64 [R1+0x8], R34 ;  /* 0x0000082201007387 */ /* 0x000fe20000100a00 */
[----:B------:R-:W-:Y:S01]  /*3cd0*/  ISETP.GE.U32.AND P2, PT, R7, 0x7fffff7d, PT ;  /* 0x7fffff7d0700780c */ /* 0x000fe20003f46070 */
[----:B-1----:R-:W-:Y:S01]  /*3ce0*/  IMAD R38, R66, 0x7a, RZ ;  /* 0x0000007a42267824 */ /* 0x002fe200078e02ff */
[----:B------:R-:W-:Y:S02]  /*3cf0*/  PRMT R30, RZ, 0x7610, R30 ;  /* 0x00007610ff1e7816 */ /* 0x000fe4000000001e */
[----:B------:R-:W-:Y:S02]  /*3d00*/  PRMT R7, RZ, 0x7610, R7 ;  /* 0x00007610ff077816 */ /* 0x000fe40000000007 */
[----:B------:R-:W-:-:S02]  /*3d10*/  PRMT R27, RZ, 0x7610, R27 ;  /* 0x00007610ff1b7816 */ /* 0x000fc4000000001b */
[----:B------:R-:W-:Y:S01]  /*3d20*/  PRMT R26, RZ, 0x7610, R26 ;  /* 0x00007610ff1a7816 */ /* 0x000fe2000000001a */
[----:B--2---:R-:W-:Y:S04]  /*3d30*/  STL [R1+0x1704], R93 ;  /* 0x0017045d01007387 */ /* 0x004fe80000100800 */
[----:B------:R0:W-:Y:S02]  /*3d40*/  STL [R1+0x4c], R44 ;  /* 0x00004c2c01007387 */ /* 0x0001e40000100800 */
[----:B0-----:R-:W-:-:S04]  /*3d50*/  IMAD.WIDE R44, R42, 0x2, R64 ;  /* 0x000000022a2c7825 */ /* 0x001fc800078e0240 */
[----:B------:R-:W-:Y:S01]  /*3d60*/  IMAD.WIDE R42, R42, 0x2, R62 ;  /* 0x000000022a2a7825 */ /* 0x000fe200078e023e */
[----:B------:R-:W2:Y:S04]  /*3d70*/  @!P4 LDG.E.U16 R30, desc[UR20][R44.64] ;  /* 0x000000142c1ec981 */ /* 0x000ea8000c1e1500 */
[----:B---3--:R-:W-:Y:S04]  /*3d80*/  STL [R1+0x1708], R92 ;  /* 0x0017085c01007387 */ /* 0x008fe80000100800 */
[----:B------:R-:W-:Y:S04]  /*3d90*/  STL [R1+0x48], R41 ;  /* 0x0000482901007387 */ /* 0x000fe80000100800 */
[----:B----4-:R0:W-:Y:S04]  /*3da0*/  STL [R1+0x3c], R40 ;  /* 0x00003c2801007387 */ /* 0x0101e80000100800 */
[----:B------:R-:W3:Y:S01]  /*3db0*/  @!P4 LDG.E.U16 R27, desc[UR20][R42.64] ;  /* 0x000000142a1bc981 */ /* 0x000ee2000c1e1500 */
[----:B0-----:R-:W-:-:S04]  /*3dc0*/  IMAD.WIDE R40, R38, 0x2, R64 ;  /* 0x0000000226287825 */ /* 0x001fc800078e0240 */
[----:B------:R-:W-:Y:S01]  /*3dd0*/  IMAD.WIDE R38, R38, 0x2, R62 ;  /* 0x0000000226267825 */ /* 0x000fe200078e023e */
[----:B------:R-:W4:Y:S04]  /*3de0*/  @!P3 LDG.E.U16 R26, desc[UR20][R40.64] ;  /* 0x00000014281ab981 */ /* 0x000f28000c1e1500 */
[----:B------:R-:W3:Y:S04]  /*3df0*/  @!P3 LDG.E.U16 R7, desc[UR20][R38.64] ;  /* 0x000000142607b981 */ /* 0x000ee8000c1e1500 */
[----:B------:R-:W-:Y:S04]  /*3e00*/  STL [R1+0x11c8], R44 ;  /* 0x0011c82c01007387 */ /* 0x000fe80000100800 */
[----:B------:R-:W-:Y:S04]  /*3e10*/  STL [R1+0x134c], R44 ;  /* 0x00134c2c01007387 */ /* 0x000fe80000100800 */
[----:B------:R-:W-:Y:S01]  /*3e20*/  STL [R1+0x167c], R44 ;  /* 0x00167c2c01007387 */ /* 0x000fe20000100800 */
[----:B------:R-:W-:-:S03]  /*3e30*/  VIADD R5, R58, 0xfffffff4 ;  /* 0xfffffff43a057836 */ /* 0x000fc60000000000 */
[----:B------:R-:W-:Y:S04]  /*3e40*/  STL [R1+0x11c4], R45 ;  /* 0x0011c42d01007387 */ /* 0x000fe80000100800 */
[----:B------:R-:W-:Y:S04]  /*3e50*/  STL [R1+0x1340], R45 ;  /* 0x0013402d01007387 */ /* 0x000fe80000100800 */
[----:B------:R-:W-:Y:S04]  /*3e60*/  STL [R1+0x1680], R45 ;  /* 0x0016802d01007387 */ /* 0x000fe80000100800 */
[----:B------:R-:W-:Y:S04]  /*3e70*/  STL [R1+0x11d0], R42 ;  /* 0x0011d02a01007387 */ /* 0x000fe80000100800 */
[----:B------:R-:W-:Y:S01]  /*3e80*/  STL [R1+0x1364], R42 ;  /* 0x0013642a01007387 */ /* 0x000fe20000100800 */
[----:B------:R-:W-:-:S03]  /*3e90*/  ISETP.GE.U32.AND P5, PT, R5, 0x7fffff75, PT ;  /* 0x7fffff750500780c */ /* 0x000fc60003fa6070 */
        /* <DEDUP_REMOVED lines=9> */
[----:B------:R-:W-:-:S03]  /*3f30*/  IMAD R5, R66, 0x3, RZ ;  /* 0x0000000342057824 */ /* 0x000fc600078e02ff */
[----:B------:R-:W-:Y:S04]  /*3f40*/  STL [R1+0x168c], R40 ;  /* 0x00168c2801007387 */ /* 0x000fe80000100800 */
[----:B------:R-:W-:Y:S01]  /*3f50*/  STL [R1+0x11d4], R41 ;  /* 0x0011d42901007387 */ /* 0x000fe20000100800 */
[----:B------:R-:W-:-:S03]  /*3f60*/  VIADD R6, R58, 0xffffffec ;  /* 0xffffffec3a067836 */ /* 0x000fc60000000000 */
[----:B------:R-:W-:Y:S01]  /*3f70*/  STL [R1+0x136c], R41 ;  /* 0x00136c2901007387 */ /* 0x000fe20000100800 */
[----:B------:R-:W-:-:S03]  /*3f80*/  PRMT R32, RZ, 0x7610, R32 ;  /* 0x00007610ff207816 */ /* 0x000fc60000000020 */
[----:B------:R-:W-:Y:S01]  /*3f90*/  STL [R1+0x1690], R41 ;  /* 0x0016902901007387 */ /* 0x000fe20000100800 */
[----:B------:R-:W-:-:S03]  /*3fa0*/  PRMT R33, RZ, 0x7610, R33 ;  /* 0x00007610ff217816 */ /* 0x000fc60000000021 */
[----:B------:R-:W-:Y:S01]  /*3fb0*/  STL [R1+0x11e0], R38 ;  /* 0x0011e02601007387 */ /* 0x000fe20000100800 */
[----:B------:R-:W-:-:S03]  /*3fc0*/  IMAD.WIDE R36, R5, 0x2, R62 ;  /* 0x0000000205247825 */ /* 0x000fc600078e023e */
[----:B------:R-:W-:Y:S01]  /*3fd0*/  STL [R1+0x14e8], R38 ;  /* 0x0014e82601007387 */ /* 0x000fe20000100800 */
[----:B------:R-:W-:-:S03]  /*3fe0*/  IMAD.WIDE R34, R5, 0x2, R64 ;  /* 0x0000000205227825 */ /* 0x000fc600078e0240 */
[----:B------:R-:W-:Y:S01]  /*3ff0*/  STL [R1+0x1694], R38 ;  /* 0x0016942601007387 */ /* 0x000fe20000100800 */
[----:B------:R-:W-:-:S03]  /*4000*/  ISETP.GE.U32.AND P4, PT, R6, 0x7fffff6d, PT ;  /* 0x7fffff6d0600780c */ /* 0x000fc60003f86070 */
[----:B------:R-:W-:Y:S01]  /*4010*/  STL [R1+0x11dc], R39 ;  /* 0x0011dc2701007387 */ /* 0x000fe20000100800 */
[----:B------:R-:W-:-:S03]  /*4020*/  IMAD R6, R66, 0xb, RZ ;  /* 0x0000000b42067824 */ /* 0x000fc600078e02ff */
[----:B------:R-:W-:Y:S04]  /*4030*/  STL [R1+0x14ec], R39 ;  /* 0x0014ec2701007387 */ /* 0x000fe80000100800 */
[----:B------:R-:W-:Y:S01]  /*4040*/  STL [R1+0x1698], R39 ;  /* 0x0016982701007387 */ /* 0x000fe20000100800 */
[----:B------:R-:W-:-:S03]  /*4050*/  PRMT R24, RZ, 0x7610, R24 ;  /* 0x00007610ff187816 */ /* 0x000fc60000000018 */
[----:B------:R-:W4:Y:S01]  /*4060*/  @!P2 LDG.E.U16 R32, desc[UR20][R36.64] ;  /* 0x000000142420a981 */ /* 0x000f22000c1e1500 */
[----:B------:R-:W-:-:S03]  /*4070*/  PRMT R25, RZ, 0x7610, R25 ;  /* 0x00007610ff197816 */ /* 0x000fc60000000019 */
[----:B------:R-:W4:Y:S04]  /*4080*/  @!P2 LDG.E.U16 R33, desc[UR20][R34.64] ;  /* 0x000000142221a981 */ /* 0x000f28000c1e1500 */
[----:B--2---:R0:W-:Y:S02]  /*4090*/  STL [R1+0xcc], R30 ;  /* 0x0000cc1e01007387 */ /* 0x0041e40000100800 */
[----:B0-----:R-:W-:-:S05]  /*40a0*/  IMAD.WIDE R30, R6, 0x2, R64 ;  /* 0x00000002061e7825 */ /* 0x001fca00078e0240 */
[----:B------:R0:W2:Y:S04]  /*40b0*/  @!P5 LDG.E.U16 R25, desc[UR20][R30.64] ;  /* 0x000000141e19d981 */ /* 0x0000a8000c1e1500 */
[----:B---3--:R-:W-:Y:S04]  /*40c0*/  STL [R1+0xc0], R7 ;  /* 0x0000c00701007387 */ /* 0x008fe80000100800 */
[----:B------:R-:W-:Y:S04]  /*40d0*/  STL [R1+0xc8], R27 ;  /* 0x0000c81b01007387 */ /* 0x000fe80000100800 */
[----:B------:R-:W-:Y:S04]  /*40e0*/  STL.64 [R1+0x688], R34 ;  /* 0x0006882201007387 */ /* 0x000fe80000100a00 */
[----:B----4-:R1:W-:Y:S02]  /*40f0*/  STL [R1+0xc4], R26 ;  /* 0x0000c41a01007387 */ /* 0x0103e40000100800 */
[----:B-1----:R-:W-:-:S05]  /*4100*/  IMAD.WIDE R26, R6, 0x2, R62 ;  /* 0x00000002061a7825 */ /* 0x002fca00078e023e */
[----:B------:R1:W3:Y:S01]  /*4110*/  @!P5 LDG.E.U16 R24, desc[UR20][R26.64] ;  /* 0x000000141a18d981 */ /* 0x0002e2000c1e1500 */
[----:B------:R-:W-:-:S03]  /*4120*/  VIADD R5, R58, 0xffffffd4 ;  /* 0xffffffd43a057836 */ /* 0x000fc60000000000 */
[----:B------:R4:W-:Y:S02]  /*4130*/  STL.64 [R1+0x680], R36 ;  /* 0x0006802401007387 */ /* 0x0009e40000100a00 */
[----:B------:R-:W-:Y:S02]  /*4140*/  ISETP.GE.U32.AND P5, PT, R5, 0x7fffff55, PT ;  /* 0x7fffff550500780c */ /* 0x000fe40003fa6070 */
[----:B------:R-:W2:Y:S01]  /*4150*/  LDL.LU.64 R34, [R1+0x17a8] ;  /* 0x0017a80001227983 */ /* 0x000ea20000300a00 */
[----:B------:R-:W-:Y:S01]  /*4160*/  IMAD R5, R66, 0x13, RZ ;  /* 0x0000001342057824 */ /* 0x000fe200078e02ff */
[----:B------:R-:W-:Y:S02]  /*4170*/  PRMT R28, RZ, 0x7610, R28 ;  /* 0x00007610ff1c7816 */ /* 0x000fe4000000001c */
[----:B----4-:R-:W4:Y:S04]  /*4180*/  LDL.LU.64 R36, [R1+0x17a0] ;  /* 0x0017a00001247983 */ /* 0x010f280000300a00 */
[----:B------:R0:W-:Y:S01]  /*4190*/  STL.64 [R1+0x608], R30 ;  /* 0x0006081e01007387 */ /* 0x0001e20000100a00 */
[----:B------:R-:W-:-:S03]  /*41a0*/  PRMT R29, RZ, 0x7610, R29 ;  /* 0x00007610ff1d7816 */ /* 0x000fc6000000001d */
[----:B------:R1:W-:Y:S01]  /*41b0*/  STL.64 [R1+0x600], R26 ;  /* 0x0006001a01007387 */ /* 0x0003e20000100a00 */
[----:B------:R-:W-:Y:S02]  /*41c0*/  IMAD R6, R66, 0x1b, RZ ;  /* 0x0000001b42067824 */ /* 0x000fe400078e02ff */
[----:B0-----:R-:W-:Y:S01]  /*41d0*/  IMAD.WIDE R30, R5, 0x2, R64 ;  /* 0x00000002051e7825 */ /* 0x001fe200078e0240 */
[----:B------:R-:W-:Y:S02]  /*41e0*/  PRMT R22, RZ, 0x7610, R22 ;  /* 0x00007610ff167816 */ /* 0x000fe40000000016 */
[----:B------:R-:W-:Y:S02]  /*41f0*/  PRMT R23, RZ, 0x7610, R23 ;  /* 0x00007610ff177816 */ /* 0x000fe40000000017 */
[----:B------:R-:W4:Y:S01]  /*4200*/  @!P4 LDG.E.U16 R29, desc[UR20][R30.64] ;  /* 0x000000141e1dc981 */ /* 0x000f22000c1e1500 */
[----:B-1----:R-:W-:-:S05]  /*4210*/  IMAD.WIDE R26, R6, 0x2, R64 ;  /* 0x00000002061a7825 */ /* 0x002fca00078e0240 */
[----:B------:R0:W4:Y:S04]  /*4220*/  @!P3 LDG.E.U16 R23, desc[UR20][R26.64] ;  /* 0x000000141a17b981 */ /* 0x000128000c1e1500 */
[----:B------:R-:W-:Y:S04]  /*4230*/  STL [R1+0x2b8], R32 ;  /* 0x0002b82001007387 */ /* 0x000fe80000100800 */
[----:B------:R1:W-:Y:S04]  /*4240*/  STL [R1+0x2bc], R33 ;  /* 0x0002bc2101007387 */ /* 0x0003e80000100800 */
[----:B------:R-:W-:Y:S01]  /*4250*/  STL.64 [R1+0x588], R30 ;  /* 0x0005881e01007387 */ /* 0x000fe20000100a00 */
[----:B-1----:R-:W-:-:S05]  /*4260*/  IMAD.WIDE R32, R5, 0x2, R62 ;  /* 0x0000000205207825 */ /* 0x002fca00078e023e */
[----:B------:R-:W4:Y:S04]  /*4270*/  @!P4 LDG.E.U16 R28, desc[UR20][R32.64] ;  /* 0x00000014201cc981 */ /* 0x000f28000c1e1500 */
[----:B---3--:R-:W-:Y:S04]  /*4280*/  STL [R1+0x250], R24 ;  /* 0x0002501801007387 */ /* 0x008fe80000100800 */
[----:B--2---:R1:W-:Y:S02]  /*4290*/  STL [R1+0x254], R25 ;  /* 0x0002541901007387 */ /* 0x0043e40000100800 */
[----:B-1----:R-:W-:-:S05]  /*42a0*/  IMAD.WIDE R24, R6, 0x2, R62 ;  /* 0x0000000206187825 */ /* 0x002fca00078e023e */
[----:B------:R1:W2:Y:S01]  /*42b0*/  @!P3 LDG.E.U16 R22, desc[UR20][R24.64] ;  /* 0x000000141816b981 */ /* 0x0002a2000c1e1500 */
[C---:B------:R-:W-:Y:S02]  /*42c0*/  VIADD R5, R58.reuse, 0xffffffc4 ;  /* 0xffffffc43a057836 */ /* 0x040fe40000000000 */
[----:B------:R-:W-:Y:S01]  /*42d0*/  VIADD R7, R58, 0xffffffdc ;  /* 0xffffffdc3a077836 */ /* 0x000fe20000000000 */
[----:B------:R3:W-:Y:S02]  /*42e0*/  STL.64 [R1+0x580], R32 ;  /* 0x0005802001007387 */ /* 0x0007e40000100a00 */
[----:B------:R-:W-:Y:S02]  /*42f0*/  ISETP.GE.U32.AND P3, PT, R5, 0x7fffff45, PT ;  /* 0x7fffff450500780c */ /* 0x000fe40003f66070 */
[----:B------:R-:W2:Y:S01]  /*4300*/  LDL.LU.64 R30, [R1+0x1798] ;  /* 0x00179800011e7983 */ /* 0x000ea20000300a00 */
[----:B------:R-:W-:Y:S01]  /*4310*/  IMAD R5, R66, 0x23, RZ ;  /* 0x0000002342057824 */ /* 0x000fe200078e02ff */
[----:B------:R-:W-:-:S02]  /*4320*/  ISETP.GE.U32.AND P2, PT, R7, 0x7fffff5d, PT ;  /* 0x7fffff5d0700780c */ /* 0x000fc40003f46070 */
[----:B---3--:R-:W3:Y:S04]  /*4330*/  LDL.LU.64 R32, [R1+0x1790] ;  /* 0x0017900001207983 */ /* 0x008ee80000300a00 */
[----:B------:R0:W-:Y:S04]  /*4340*/  STL.64 [R1+0x508], R26 ;  /* 0x0005081a01007387 */ /* 0x0001e80000100a00 */
[----:B------:R1:W-:Y:S01]  /*4350*/  STL.64 [R1+0x500], R24 ;  /* 0x0005001801007387 */ /* 0x0003e20000100a00 */
[----:B------:R-:W-:Y:S01]  /*4360*/  PRMT R34, RZ, 0x7610, R34 ;  /* 0x00007610ff227816 */ /* 0x000fe20000000022 */
[----:B------:R-:W-:Y:S01]  /*4370*/  IMAD R6, R66, 0x2b, RZ ;  /* 0x0000002b42067824 */ /* 0x000fe200078e02ff */
[----:B------:R-:W-:-:S02]  /*4380*/  PRMT R35, RZ, 0x7610, R35 ;  /* 0x00007610ff237816 */ /* 0x000fc40000000023 */
[----:B------:R-:W-:Y:S01]  /*4390*/  PRMT R20, RZ, 0x7610, R20 ;  /* 0x00007610ff147816 */ /* 0x000fe20000000014 */
[----:B0-----:R-:W-:Y:S01]  /*43a0*/  IMAD.WIDE R26, R5, 0x2, R62 ;  /* 0x00000002051a7825 */ /* 0x001fe200078e023e */
[----:B------:R-:W-:-:S03]  /*43b0*/  PRMT R21, RZ, 0x7610, R21 ;  /* 0x00007610ff157816 */ /* 0x000fc60000000015 */
[--C-:B-1----:R-:W-:Y:S01]  /*43c0*/  IMAD.WIDE R24, R6, 0x2, R64.reuse ;  /* 0x0000000206187825 */ /* 0x102fe200078e0240 */
[----:B------:R-:W3:Y:S04]  /*43d0*/  @!P2 LDG.E.U16 R34, desc[UR20][R26.64] ;  /* 0x000000141a22a981 */ /* 0x000ee8000c1e1500 */
[----:B------:R0:W3:Y:S04]  /*43e0*/  @!P5 LDG.E.U16 R21, desc[UR20][R24.64] ;  /* 0x000000141815d981 */ /* 0x0000e8000c1e1500 */
[----:B----4-:R-:W-:Y:S04]  /*43f0*/  STL [R1+0x248], R28 ;  /* 0x0002481c01007387 */ /* 0x010fe80000100800 */
[----:B------:R1:W-:Y:S02]  /*4400*/  STL [R1+0x24c], R29 ;  /* 0x00024c1d01007387 */ /* 0x0003e40000100800 */
[----:B-1----:R-:W-:-:S05]  /*4410*/  IMAD.WIDE R28, R5, 0x2, R64 ;  /* 0x00000002051c7825 */ /* 0x002fca00078e0240 */
[----:B------:R-:W-:Y:S04]  /*4420*/  STL.64 [R1+0x488], R28 ;  /* 0x0004881c01007387 */ /* 0x000fe80000100a00 */
[----:B------:R-:W4:Y:S04]  /*4430*/  @!P2 LDG.E.U16 R35, desc[UR20][R28.64] ;  /* 0x000000141c23a981 */ /* 0x000f28000c1e1500 */
[----:B--2---:R-:W-:Y:S04]  /*4440*/  STL [R1+0x240], R22 ;  /* 0x0002401601007387 */ /* 0x004fe80000100800 */
[----:B------:R1:W-:Y:S02]  /*4450*/  STL [R1+0x244], R23 ;  /* 0x0002441701007387 */ /* 0x0003e40000100800 */
[----:B-1----:R-:W-:-:S05]  /*4460*/  IMAD.WIDE R22, R6, 0x2, R62 ;  /* 0x0000000206167825 */ /* 0x002fca00078e023e */
[----:B------:R1:W2:Y:S01]  /*4470*/  @!P5 LDG.E.U16 R20, desc[UR20][R22.64] ;  /* 0x000000141614d981 */ /* 0x0002a2000c1e1500 */
[C---:B------:R-:W-:Y:S02]  /*4480*/  VIADD R5, R58.reuse, 0xffffffb4 ;  /* 0xffffffb43a057836 */ /* 0x040fe40000000000 */
[----:B------:R-:W-:Y:S01]  /*4490*/  VIADD R7, R58, 0xffffffcc ;  /* 0xffffffcc3a077836 */ /* 0x000fe20000000000 */
[----:B------:R0:W-:Y:S02]  /*44a0*/  STL.64 [R1+0x480], R26 ;  /* 0x0004801a01007387 */ /* 0x0001e40000100a00 */
[----:B------:R-:W-:Y:S01]  /*44b0*/  ISETP.GE.U32.AND P5, PT, R5, 0x7fffff35, PT ;  /* 0x7fffff350500780c */ /* 0x000fe20003fa6070 */
[C---:B------:R-:W-:Y:S01]  /*44c0*/  IMAD R5, R66.reuse, 0x33, RZ ;  /* 0x0000003342057824 */ /* 0x040fe200078e02ff */
[----:B------:R-:W2:Y:S01]  /*44d0*/  LDL.LU.64 R28, [R1+0x1788] ;  /* 0x00178800011c7983 */ /* 0x000ea20000300a00 */
[----:B------:R-:W-:Y:S01]  /*44e0*/  ISETP.GE.U32.AND P4, PT, R7, 0x7fffff4d, PT ;  /* 0x7fffff4d0700780c */ /* 0x000fe20003f86070 */
[----:B------:R-:W-:-:S02]  /*44f0*/  IMAD R6, R66, 0x3b, RZ ;  /* 0x0000003b42067824 */ /* 0x000fc400078e02ff */
[----:B0-----:R-:W2:Y:S04]  /*4500*/  LDL.LU.64 R26, [R1+0x1780] ;  /* 0x00178000011a7983 */ /* 0x001ea80000300a00 */
[----:B------:R0:W-:Y:S04]  /*4510*/  STL.64 [R1+0x408], R24 ;  /* 0x0004081801007387 */ /* 0x0001e80000100a00 */
[----:B------:R1:W-:Y:S04]  /*4520*/  STL.64 [R1+0x400], R22 ;  /* 0x0004001601007387 */ /* 0x0003e80000100a00 */
[----:B---3--:R-:W-:Y:S01]  /*4530*/  STL [R1+0x238], R34 ;  /* 0x0002382201007387 */ /* 0x008fe20000100800 */
[----:B0-----:R-:W-:Y:S01]  /*4540*/  IMAD.WIDE R24, R5, 0x2, R64 ;  /* 0x0000000205187825 */ /* 0x001fe200078e0240 */
[----:B------:R-:W-:-:S02]  /*4550*/  PRMT R18, RZ, 0x7610, R18 ;  /* 0x00007610ff127816 */ /* 0x000fc40000000012 */
[----:B------:R-:W-:Y:S01]  /*4560*/  PRMT R19, RZ, 0x7610, R19 ;  /* 0x00007610ff137816 */ /* 0x000fe20000000013 */
[----:B-1----:R-:W-:Y:S01]  /*4570*/  IMAD.WIDE R22, R5, 0x2, R62 ;  /* 0x0000000205167825 */ /* 0x002fe200078e023e */
[----:B------:R-:W-:Y:S02]  /*4580*/  PRMT R36, RZ, 0x7610, R36 ;  /* 0x00007610ff247816 */ /* 0x000fe40000000024 */
[----:B------:R-:W-:-:S04]  /*4590*/  PRMT R37, RZ, 0x7610, R37 ;  /* 0x00007610ff257816 */ /* 0x000fc80000000025 */
[----:B------:R-:W3:Y:S04]  /*45a0*/  @!P4 LDG.E.U16 R36, desc[UR20][R22.64] ;  /* 0x000000141624c981 */ /* 0x000ee8000c1e1500 */
[----:B------:R-:W3:Y:S04]  /*45b0*/  @!P4 LDG.E.U16 R37, desc[UR20][R24.64] ;  /* 0x000000141825c981 */ /* 0x000ee8000c1e1500 */
[----:B----4-:R0:W-:Y:S04]  /*45c0*/  STL [R1+0x23c], R35 ;  /* 0x00023c2301007387 */ /* 0x0101e80000100800 */
[----:B------:R-:W-:Y:S01]  /*45d0*/  STL.64 [R1+0x388], R24 ;  /* 0x0003881801007387 */ /* 0x000fe20000100a00 */
[----:B0-----:R-:W-:-:S05]  /*45e0*/  IMAD.WIDE R34, R6, 0x2, R64 ;  /* 0x0000000206227825 */ /* 0x001fca00078e0240 */
[----:B------:R0:W4:Y:S04]  /*45f0*/  @!P3 LDG.E.U16 R19, desc[UR20][R34.64] ;  /* 0x000000142213b981 */ /* 0x000128000c1e1500 */
[----:B--2---:R-:W-:Y:S04]  /*4600*/  STL [R1+0x1d0], R20 ;  /* 0x0001d01401007387 */ /* 0x004fe80000100800 */
[----:B------:R1:W-:Y:S02]  /*4610*/  STL [R1+0x1d4], R21 ;  /* 0x0001d41501007387 */ /* 0x0003e40000100800 */
[----:B-1----:R-:W-:-:S05]  /*4620*/  IMAD.WIDE R20, R6, 0x2, R62 ;  /* 0x0000000206147825 */ /* 0x002fca00078e023e */
[----:B------:R1:W2:Y:S01]  /*4630*/  @!P3 LDG.E.U16 R18, desc[UR20][R20.64] ;  /* 0x000000141412b981 */ /* 0x0002a2000c1e1500 */
[C---:B------:R-:W-:Y:S01]  /*4640*/  VIADD R7, R58.reuse, 0xffffffbc ;  /* 0xffffffbc3a077836 */ /* 0x040fe20000000000 */
[----:B------:R-:W-:Y:S02]  /*4650*/  IADD3 R5, PT, PT, R58, -0x5c, RZ ;  /* 0xffffffa43a057810 */ /* 0x000fe40007ffe0ff */
[----:B------:R0:W-:Y:S02]  /*4660*/  STL.64 [R1+0x380], R22 ;  /* 0x0003801601007387 */ /* 0x0001e40000100a00 */
[----:B------:R-:W-:Y:S02]  /*4670*/  ISETP.GE.U32.AND P2, PT, R7, 0x7fffff3d, PT ;  /* 0x7fffff3d0700780c */ /* 0x000fe40003f46070 */
[----:B------:R-:W3:Y:S01]  /*4680*/  LDL.LU.64 R24, [R1+0x1778] ;  /* 0x0017780001187983 */ /* 0x000ee20000300a00 */
[C---:B------:R-:W-:Y:S01]  /*4690*/  IMAD R6, R66.reuse, 0x4b, RZ ;  /* 0x0000004b42067824 */ /* 0x040fe200078e02ff */
[----:B------:R-:W-:Y:S01]  /*46a0*/  ISETP.GE.U32.AND P3, PT, R5, 0x7fffff25, PT ;  /* 0x7fffff250500780c */ /* 0x000fe20003f66070 */
[----:B------:R-:W-:Y:S01]  /*46b0*/  IMAD R5, R66, 0x43, RZ ;  /* 0x0000004342057824 */ /* 0x000fe200078e02ff */
[----:B0-----:R-:W3:Y:S04]  /*46c0*/  LDL.LU.64 R22, [R1+0x1770] ;  /* 0x0017700001167983 */ /* 0x001ee80000300a00 */
[----:B------:R0:W-:Y:S01]  /*46d0*/  STL.64 [R1+0x308], R34 ;  /* 0x0003082201007387 */ /* 0x0001e20000100a00 */
[----:B------:R-:W-:-:S03]  /*46e0*/  PRMT R16, RZ, 0x7610, R16 ;  /* 0x00007610ff107816 */ /* 0x000fc60000000010 */
[----:B------:R1:W-:Y:S01]  /*46f0*/  STL.64 [R1+0x2f8], R20 ;  /* 0x0002f81401007387 */ /* 0x0003e20000100a00 */
[----:B------:R-:W-:Y:S02]  /*4700*/  PRMT R17, RZ, 0x7610, R17 ;  /* 0x00007610ff117816 */ /* 0x000fe40000000011 */
[----:B------:R-:W-:Y:S02]  /*4710*/  PRMT R86, RZ, 0x7610, R86 ;  /* 0x00007610ff567816 */ /* 0x000fe40000000056 */
[----:B------:R-:W-:Y:S01]  /*4720*/  PRMT R87, RZ, 0x7610, R87 ;  /* 0x00007610ff577816 */ /* 0x000fe20000000057 */
[----:B0-----:R-:W-:-:S04]  /*4730*/  IMAD.WIDE R34, R6, 0x2, R62 ;  /* 0x0000000206227825 */ /* 0x001fc800078e023e */
[C---:B-1----:R-:W-:Y:S01]  /*4740*/  IMAD.WIDE R20, R5.reuse, 0x2, R64 ;  /* 0x0000000205147825 */ /* 0x042fe200078e0240 */
[----:B------:R-:W3:Y:S04]  /*4750*/  @!P5 LDG.E.U16 R16, desc[UR20][R34.64] ;  /* 0x000000142210d981 */ /* 0x000ee8000c1e1500 */
[----:B------:R-:W3:Y:S01]  /*4760*/  @!P2 LDG.E.U16 R87, desc[UR20][R20.64] ;  /* 0x000000141457a981 */ /* 0x000ee2000c1e1500 */
[----:B------:R-:W-:Y:S02]  /*4770*/  PRMT R30, RZ, 0x7610, R30 ;  /* 0x00007610ff1e7816 */ /* 0x000fe4000000001e */
[----:B------:R-:W-:Y:S01]  /*4780*/  PRMT R31, RZ, 0x7610, R31 ;  /* 0x00007610ff1f7816 */ /* 0x000fe2000000001f */
[----:B--2---:R-:W-:Y:S04]  /*4790*/  STL [R1+0x1c0], R18 ;  /* 0x0001c01201007387 */ /* 0x004fe80000100800 */
[----:B----4-:R0:W-:Y:S04]  /*47a0*/  STL [R1+0x1c4], R19 ;  /* 0x0001c41301007387 */ /* 0x0101e80000100800 */
[----:B---3--:R-:W-:Y:S04]  /*47b0*/  STL [R1+0x1c8], R36 ;  /* 0x0001c82401007387 */ /* 0x008fe80000100800 */
[----:B------:R1:W-:Y:S01]  /*47c0*/  STL [R1+0x1cc], R37 ;  /* 0x0001cc2501007387 */ /* 0x0003e20000100800 */
[----:B0-----:R-:W-:-:S04]  /*47d0*/  IMAD.WIDE R18, R5, 0x2, R62 ;  /* 0x0000000205127825 */ /* 0x001fc800078e023e */
[----:B-1----:R-:W-:Y:S01]  /*47e0*/  IMAD.WIDE R36, R6, 0x2, R64 ;  /* 0x0000000206247825 */ /* 0x002fe200078e0240 */
[----:B------:R-:W2:Y:S04]  /*47f0*/  @!P2 LDG.E.U16 R86, desc[UR20][R18.64] ;  /* 0x000000141256a981 */ /* 0x000ea8000c1e1500 */
[----:B------:R0:W3:Y:S01]  /*4800*/  @!P5 LDG.E.U16 R17, desc[UR20][R36.64] ;  /* 0x000000142411d981 */ /* 0x0000e2000c1e1500 */
[----:B------:R-:W-:-:S03]  /*4810*/  IMAD R6, R66, 0x5b, RZ ;  /* 0x0000005b42067824 */ /* 0x000fc600078e02ff */
[----:B------:R1:W-:Y:S04]  /*4820*/  STL.64 [R1+0x280], R20 ;  /* 0x0002801401007387 */ /* 0x0003e80000100a00 */
[----:B------:R4:W-:Y:S04]  /*4830*/  STL.64 [R1+0x278], R18 ;  /* 0x0002781201007387 */ /* 0x0009e80000100a00 */
[----:B-1----:R-:W2:Y:S04]  /*4840*/  LDL.LU.64 R20, [R1+0x1768] ;  /* 0x0017680001147983 */ /* 0x002ea80000300a00 */
[----:B----4-:R-:W4:Y:S04]  /*4850*/  LDL.LU.64 R18, [R1+0x1760] ;  /* 0x0017600001127983 */ /* 0x010f280000300a00 */
[----:B------:R0:W-:Y:S04]  /*4860*/  STL.64 [R1+0x200], R36 ;  /* 0x0002002401007387 */ /* 0x0001e80000100a00 */
[----:B------:R1:W-:Y:S01]  /*4870*/  STL.64 [R1+0x1f8], R34 ;  /* 0x0001f82201007387 */ /* 0x0003e20000100a00 */
[----:B0-----:R-:W-:-:S04]  /*4880*/  IMAD.WIDE R36, R6, 0x2, R64 ;  /* 0x0000000206247825 */ /* 0x001fc800078e0240 */
[----:B-1----:R-:W-:Y:S01]  /*4890*/  IMAD.WIDE R34, R6, 0x2, R62 ;  /* 0x0000000206227825 */ /* 0x002fe200078e023e */
[----:B------:R0:W4:Y:S04]  /*48a0*/  @!P3 LDG.E.U16 R31, desc[UR20][R36.64] ;  /* 0x00000014241fb981 */ /* 0x000128000c1e1500 */
[----:B------:R-:W4:Y:S01]  /*48b0*/  @!P3 LDG.E.U16 R30, desc[UR20][R34.64] ;  /* 0x00000014221eb981 */ /* 0x000f22000c1e1500 */
[C---:B------:R-:W-:Y:S02]  /*48c0*/  VIADD R7, R58.reuse, 0xffffffac ;  /* 0xffffffac3a077836 */ /* 0x040fe40000000000 */
[----:B------:R-:W-:-:S03]  /*48d0*/  VIADD R5, R58, 0xffffff94 ;  /* 0xffffff943a057836 */ /* 0x000fc60000000000 */
[----:B------:R-:W-:Y:S02]  /*48e0*/  ISETP.GE.U32.AND P4, PT, R7, 0x7fffff2d, PT ;  /* 0x7fffff2d0700780c */ /* 0x000fe40003f86070 */
[----:B------:R-:W-:Y:S01]  /*48f0*/  ISETP.GE.U32.AND P5, PT, R5, 0x7fffff15, PT ;  /* 0x7fffff150500780c */ /* 0x000fe20003fa6070 */
[----:B------:R-:W-:Y:S01]  /*4900*/  IMAD R5, R66, 0x53, RZ ;  /* 0x0000005342057824 */ /* 0x000fe200078e02ff */
[----:B------:R-:W-:Y:S01]  /*4910*/  STL [R1+0x150], R16 ;  /* 0x0001501001007387 */ /* 0x000fe20000100800 */
[----:B------:R-:W-:Y:S01]  /*4920*/  VIADD R7, R58, 0xffffff9c ;  /* 0xffffff9c3a077836 */ /* 0x000fe20000000000 */
[----:B------:R-:W-:-:S04]  /*4930*/  PRMT R90, RZ, 0x7610, R90 ;  /* 0x00007610ff5a7816 */ /* 0x000fc8000000005a */
[----:B------:R-:W-:Y:S02]  /*4940*/  ISETP.GE.U32.AND P2, PT, R7, 0x7fffff1d, PT ;  /* 0x7fffff1d0700780c */ /* 0x000fe40003f46070 */
[----:B------:R-:W-:Y:S02]  /*4950*/  PRMT R83, RZ, 0x7610, R83 ;  /* 0x00007610ff537816 */ /* 0x000fe40000000053 */
[----:B------:R-:W-:Y:S02]  /*4960*/  PRMT R32, RZ, 0x7610, R32 ;  /* 0x00007610ff207816 */ /* 0x000fe40000000020 */
[----:B------:R-:W-:Y:S02]  /*4970*/  PRMT R28, RZ, 0x7610, R28 ;  /* 0x00007610ff1c7816 */ /* 0x000fe4000000001c */
[----:B------:R-:W-:Y:S02]  /*4980*/  PRMT R33, RZ, 0x7610, R33 ;  /* 0x00007610ff217816 */ /* 0x000fe40000000021 */
[----:B------:R-:W-:Y:S01]  /*4990*/  PRMT R29, RZ, 0x7610, R29 ;  /* 0x00007610ff1d7816 */ /* 0x000fe2000000001d */
[----:B---3--:R1:W-:Y:S04]  /*49a0*/  STL [R1+0x154], R17 ;  /* 0x0001541101007387 */ /* 0x0083e80000100800 */
[----:B--2---:R-:W-:Y:S04]  /*49b0*/  STL [R1+0x1b8], R86 ;  /* 0x0001b85601007387 */ /* 0x004fe80000100800 */
[----:B------:R2:W-:Y:S01]  /*49c0*/  STL [R1+0x1bc], R87 ;  /* 0x0001bc5701007387 */ /* 0x0005e20000100800 */
[----:B-1----:R-:W-:-:S04]  /*49d0*/  IMAD.WIDE R16, R5, 0x2, R64 ;  /* 0x0000000205107825 */ /* 0x002fc800078e0240 */
[----:B--2---:R-:W-:Y:S01]  /*49e0*/  IMAD.WIDE R86, R5, 0x2, R62 ;  /* 0x0000000205567825 */ /* 0x004fe200078e023e */
[----:B------:R1:W-:Y:S03]  /*49f0*/  STL.64 [R1+0x180], R16 ;  /* 0x0001801001007387 */ /* 0x0003e60000100a00 */
[----:B------:R-:W-:Y:S01]  /*4a00*/  VIADD R5, R58, 0xffffff84 ;  /* 0xffffff843a057836 */ /* 0x000fe20000000000 */
[----:B------:R-:W-:Y:S04]  /*4a10*/  STL.64 [R1+0x178], R86 ;  /* 0x0001785601007387 */ /* 0x000fe80000100a00 */
[----:B------:R-:W2:Y:S01]  /*4a20*/  @!P4 LDG.E.U16 R90, desc[UR20][R16.64] ;  /* 0x00000014105ac981 */ /* 0x000ea2000c1e1500 */
[----:B------:R-:W-:Y:S01]  /*4a30*/  ISETP.GE.U32.AND P3, PT, R5, 0x7fffff05, PT ;  /* 0x7fffff050500780c */ /* 0x000fe20003f66070 */
[----:B------:R-:W-:-:S02]  /*4a40*/  IMAD R5, R66, 0x63, RZ ;  /* 0x0000006342057824 */ /* 0x000fc400078e02ff */
[----:B------:R3:W2:Y:S04]  /*4a50*/  @!P4 LDG.E.U16 R83, desc[UR20][R86.64] ;  /* 0x000000145653c981 */ /* 0x0006a8000c1e1500 */
[----:B-1----:R-:W2:Y:S04]  /*4a60*/  LDL.LU.64 R16, [R1+0x1758] ;  /* 0x0017580001107983 */ /* 0x002ea80000300a00 */
[----:B------:R0:W-:Y:S04]  /*4a70*/  STL.64 [R1+0x100], R36 ;  /* 0x0001002401007387 */ /* 0x0001e80000100a00 */
[----:B------:R1:W-:Y:S04]  /*4a80*/  STL.64 [R1+0xf8], R34 ;  /* 0x0000f82201007387 */ /* 0x0003e80000100a00 */
[----:B----4-:R-:W-:Y:S01]  /*4a90*/  STL [R1+0x140], R30 ;  /* 0x0001401e01007387 */ /* 0x010fe20000100800 */
[----:B0-----:R-:W-:-:S03]  /*4aa0*/  IMAD R36, R66, 0x6b, RZ ;  /* 0x0000006b42247824 */ /* 0x001fc600078e02ff */
[----:B------:R0:W-:Y:S01]  /*4ab0*/  STL [R1+0x144], R31 ;  /* 0x0001441f01007387 */ /* 0x0001e20000100800 */
[----:B-1----:R-:W-:-:S04]  /*4ac0*/  IMAD.WIDE R34, R5, 0x2, R62 ;  /* 0x0000000205227825 */ /* 0x002fc800078e023e */
[--C-:B---3--:R-:W-:Y:S01]  /*4ad0*/  IMAD.WIDE R86, R5, 0x2, R64.reuse ;  /* 0x0000000205567825 */ /* 0x108fe200078e0240 */
[----:B------:R-:W3:Y:S03]  /*4ae0*/  @!P2 LDG.E.U16 R32, desc[UR20][R34.64] ;  /* 0x000000142220a981 */ /* 0x000ee6000c1e1500 */
[C---:B0-----:R-:W-:Y:S01]  /*4af0*/  IMAD.WIDE R30, R36.reuse, 0x2, R64 ;  /* 0x00000002241e7825 */ /* 0x041fe200078e0240 */
[----:B------:R-:W4:Y:S03]  /*4b00*/  @!P2 LDG.E.U16 R33, desc[UR20][R86.64] ;  /* 0x000000145621a981 */ /* 0x000f26000c1e1500 */
[----:B------:R-:W-:Y:S01]  /*4b10*/  IMAD.WIDE R36, R36, 0x2, R62 ;  /* 0x0000000224247825 */ /* 0x000fe200078e023e */
[----:B------:R-:W4:Y:S04]  /*4b20*/  @!P5 LDG.E.U16 R29, desc[UR20][R30.64] ;  /* 0x000000141e1dd981 */ /* 0x000f28000c1e1500 */
[----:B------:R-:W4:Y:S04]  /*4b30*/  @!P5 LDG.E.U16 R28, desc[UR20][R36.64] ;  /* 0x00000014241cd981 */ /* 0x000f28000c1e1500 */
[----:B------:R-:W-:Y:S01]  /*4b40*/  STL.64 [R1+0x80], R86 ;  /* 0x0000805601007387 */ /* 0x000fe20000100a00 */
[----:B------:R-:W-:-:S03]  /*4b50*/  VIADD R7, R58, 0xffffff8c ;  /* 0xffffff8c3a077836 */ /* 0x000fc60000000000 */
[----:B------:R-:W-:Y:S04]  /*4b60*/  STL.64 [R1+0x78], R34 ;  /* 0x0000782201007387 */ /* 0x000fe80000100a00 */
[----:B------:R-:W-:Y:S04]  /*4b70*/  STL.64 [R1], R30 ;  /* 0x0000001e01007387 */ /* 0x000fe80000100a00 */
[----:B------:R-:W-:Y:S04]  /*4b80*/  STL [R1+0x11e8], R36 ;  /* 0x0011e82401007387 */ /* 0x000fe80000100800 */
[----:B------:R-:W-:Y:S01]  /*4b90*/  STL [R1+0x1540], R36 ;  /* 0x0015402401007387 */ /* 0x000fe20000100800 */
[----:B------:R-:W-:-:S02]  /*4ba0*/  ISETP.GE.U32.AND P4, PT, R7, 0x7fffff0d, PT ;  /* 0x7fffff0d0700780c */ /* 0x000fc40003f86070 */
[----:B------:R-:W-:Y:S02]  /*4bb0*/  PRMT R7, RZ, 0x7610, R7 ;  /* 0x00007610ff077816 */ /* 0x000fe40000000007 */
[----:B------:R-:W-:Y:S02]  /*4bc0*/  PRMT R82, RZ, 0x7610, R82 ;  /* 0x00007610ff527816 */ /* 0x000fe40000000052 */
[----:B------:R-:W-:Y:S02]  /*4bd0*/  PRMT R2, RZ, 0x7610, R2 ;  /* 0x00007610ff027816 */ /* 0x000fe40000000002 */
[----:B------:R-:W-:Y:S01]  /*4be0*/  PRMT R3, RZ, 0x7610, R3 ;  /* 0x00007610ff037816 */ /* 0x000fe20000000003 */
[----:B--2---:R-:W-:Y:S04]  /*4bf0*/  STL [R1+0x14c], R90 ;  /* 0x00014c5a01007387 */ /* 0x004fe80000100800 */
[----:B------:R-:W-:Y:S04]  /*4c00*/  STL [R1+0x169c], R36 ;  /* 0x00169c2401007387 */ /* 0x000fe80000100800 */
[----:B------:R-:W-:Y:S04]  /*4c10*/  STL [R1+0x148], R83 ;  /* 0x0001485301007387 */ /* 0x000fe80000100800 */
[----:B------:R-:W-:Y:S04]  /*4c20*/  STL [R1+0x11e4], R37 ;  /* 0x0011e42501007387 */ /* 0x000fe80000100800 */
[----:B------:R-:W-:Y:S04]  /*4c30*/  STL [R1+0x14fc], R37 ;  /* 0x0014fc2501007387 */ /* 0x000fe80000100800 */
[----:B------:R-:W-:Y:S04]  /*4c40*/  STL [R1+0x16a0], R37 ;  /* 0x0016a02501007387 */ /* 0x000fe80000100800 */
[----:B---3--:R0:W-:Y:S02]  /*4c50*/  STL [R1+0x138], R32 ;  /* 0x0001382001007387 */ /* 0x0081e40000100800 */
[----:B0-----:R-:W-:-:S02]  /*4c60*/  IMAD R32, R66, 0x73, RZ ;  /* 0x0000007342207824 */ /* 0x001fc400078e02ff */
[----:B----4-:R0:W-:Y:S02]  /*4c70*/  STL [R1+0xd0], R28 ;  /* 0x0000d01c01007387 */ /* 0x0101e40000100800 */
[----:B------:R-:W-:Y:S02]  /*4c80*/  IMAD.WIDE R34, R32, 0x2, R64 ;  /* 0x0000000220227825 */ /* 0x000fe400078e0240 */
[----:B------:R1:W-:Y:S02]  /*4c90*/  STL [R1+0x13c], R33 ;  /* 0x00013c2101007387 */ /* 0x0003e40000100800 */
[----:B0-----:R-:W-:Y:S02]  /*4ca0*/  IMAD R28, R66, 0x7b, RZ ;  /* 0x0000007b421c7824 */ /* 0x001fe400078e02ff */
[----:B------:R0:W-:Y:S01]  /*4cb0*/  STL [R1+0xd4], R29 ;  /* 0x0000d41d01007387 */ /* 0x0001e20000100800 */
[----:B-1----:R-:W-:-:S03]  /*4cc0*/  IMAD.WIDE R32, R32, 0x2, R62 ;  /* 0x0000000220207825 */ /* 0x002fc600078e023e */
[----:B------:R-:W2:Y:S01]  /*4cd0*/  @!P4 LDG.E.U16 R82, desc[UR20][R34.64] ;  /* 0x000000142252c981 */ /* 0x000ea2000c1e1500 */
[----:B------:R-:W-:-:S03]  /*4ce0*/  IMAD.WIDE R30, R28, 0x2, R64 ;  /* 0x000000021c1e7825 */ /* 0x000fc600078e0240 */
[----:B------:R-:W3:Y:S01]  /*4cf0*/  @!P4 LDG.E.U16 R7, desc[UR20][R32.64] ;  /* 0x000000142007c981 */ /* 0x000ee2000c1e1500 */
[----:B0-----:R-:W-:-:S03]  /*4d00*/  IMAD.WIDE R28, R28, 0x2, R62 ;  /* 0x000000021c1c7825 */ /* 0x001fc600078e023e */
[----:B------:R-:W4:Y:S04]  /*4d10*/  @!P3 LDG.E.U16 R3, desc[UR20][R30.64] ;  /* 0x000000141e03b981 */ /* 0x000f28000c1e1500 */
[----:B------:R-:W4:Y:S04]  /*4d20*/  @!P3 LDG.E.U16 R2, desc[UR20][R28.64] ;  /* 0x000000141c02b981 */ /* 0x000f28000c1e1500 */
[----:B------:R-:W-:Y:S04]  /*4d30*/  STL [R1+0x11f0], R34 ;  /* 0x0011f02201007387 */ /* 0x000fe80000100800 */
[----:B------:R-:W-:Y:S04]  /*4d40*/  STL [R1+0x15c0], R34 ;  /* 0x0015c02201007387 */ /* 0x000fe80000100800 */
[----:B------:R-:W-:Y:S01]  /*4d50*/  STL [R1+0x11ec], R35 ;  /* 0x0011ec2301007387 */ /* 0x000fe20000100800 */
[----:B------:R-:W-:-:S03]  /*4d60*/  VIADD R5, R58, 0xfffffff3 ;  /* 0xfffffff33a057836 */ /* 0x000fc60000000000 */
[----:B------:R-:W-:Y:S04]  /*4d70*/  STL [R1+0x1580], R35 ;  /* 0x0015802301007387 */ /* 0x000fe80000100800 */
[----:B------:R-:W-:Y:S04]  /*4d80*/  STL [R1+0x11f8], R32 ;  /* 0x0011f82001007387 */ /* 0x000fe80000100800 */
[----:B------:R-:W-:Y:S01]  /*4d90*/  STL [R1+0x1644], R32 ;  /* 0x0016442001007387 */ /* 0x000fe20000100800 */
[----:B------:R-:W-:-:S03]  /*4da0*/  VIADD R6, R58, 0xfffffffb ;  /* 0xfffffffb3a067836 */ /* 0x000fc60000000000 */
[----:B------:R-:W-:Y:S04]  /*4db0*/  STL [R1+0x11f4], R33 ;  /* 0x0011f42101007387 */ /* 0x000fe80000100800 */
[----:B------:R-:W-:Y:S01]  /*4dc0*/  STL [R1+0x1610], R33 ;  /* 0x0016102101007387 */ /* 0x000fe20000100800 */
[----:B------:R-:W-:-:S03]  /*4dd0*/  ISETP.GE.U32.AND P5, PT, R5, 0x7fffff74, PT ;  /* 0x7fffff740500780c */ /* 0x000fc60003fa6070 */
[----:B------:R-:W-:Y:S01]  /*4de0*/  STL [R1+0x1638], R33 ;  /* 0x0016382101007387 */ /* 0x000fe20000100800 */
[----:B------:R-:W-:-:S03]  /*4df0*/  VIADD R5, R58, 0xffffffe3 ;  /* 0xffffffe33a057836 */ /* 0x000fc60000000000 */
[----:B------:R-:W-:Y:S04]  /*4e00*/  STL [R1+0x1200], R30 ;  /* 0x0012001e01007387 */ /* 0x000fe80000100800 */
[----:B------:R-:W-:Y:S01]  /*4e10*/  STL [R1+0x11fc], R31 ;  /* 0x0011fc1f01007387 */ /* 0x000fe20000100800 */
[----:B------:R-:W-:-:S03]  /*4e20*/  ISETP.GE.U32.AND P2, PT, R6, 0x7fffff7c, PT ;  /* 0x7fffff7c0600780c */ /* 0x000fc60003f46070 */
[----:B------:R-:W-:Y:S04]  /*4e30*/  STL [R1+0x1374], R31 ;  /* 0x0013741f01007387 */ /* 0x000fe80000100800 */
[----:B------:R-:W-:Y:S04]  /*4e40*/  STL [R1+0x16a4], R31 ;  /* 0x0016a41f01007387 */ /* 0x000fe80000100800 */
[----:B------:R-:W-:Y:S01]  /*4e50*/  STL [R1+0x1208], R28 ;  /* 0x0012081c01007387 */ /* 0x000fe20000100800 */
[----:B------:R-:W-:-:S03]  /*4e60*/  ISETP.GE.U32.AND P3, PT, R5, 0x7fffff64, PT ;  /* 0x7fffff640500780c */ /* 0x000fc60003f66070 */
[----:B------:R-:W-:Y:S01]  /*4e70*/  STL [R1+0x1384], R28 ;  /* 0x0013841c01007387 */ /* 0x000fe20000100800 */
[----:B------:R-:W-:-:S03]  /*4e80*/  IMAD.SHL.U32 R5, R66, 0x4, RZ ;  /* 0x0000000442057824 */ /* 0x000fc600078e00ff */
[----:B------:R-:W-:Y:S04]  /*4e90*/  STL [R1+0x16a8], R28 ;  /* 0x0016a81c01007387 */ /* 0x000fe80000100800 */
[----:B------:R-:W-:Y:S01]  /*4ea0*/  STL [R1+0x1204], R29 ;  /* 0x0012041d01007387 */ /* 0x000fe20000100800 */
[----:B------:R-:W-:-:S03]  /*4eb0*/  VIADD R6, R58, 0xffffffeb ;  /* 0xffffffeb3a067836 */ /* 0x000fc60000000000 */
[----:B------:R-:W-:Y:S01]  /*4ec0*/  STL [R1+0x137c], R29 ;  /* 0x00137c1d01007387 */ /* 0x000fe20000100800 */
[----:B------:R-:W-:-:S03]  /*4ed0*/  PRMT R88, RZ, 0x7610, R88 ;  /* 0x00007610ff587816 */ /* 0x000fc60000000058 */
[----:B------:R-:W-:Y:S01]  /*4ee0*/  STL [R1+0x16ac], R29 ;  /* 0x0016ac1d01007387 */ /* 0x000fe20000100800 */
[----:B------:R-:W-:Y:S01]  /*4ef0*/  PRMT R89, RZ, 0x7610, R89 ;  /* 0x00007610ff597816 */ /* 0x000fe20000000059 */
[----:B------:R-:W-:Y:S01]  /*4f00*/  IMAD.WIDE R90, R5, 0x2, R62 ;  /* 0x00000002055a7825 */ /* 0x000fe200078e023e */
[----:B------:R-:W-:-:S03]  /*4f10*/  ISETP.GE.U32.AND P4, PT, R6, 0x7fffff6c, PT ;  /* 0x7fffff6c0600780c */ /* 0x000fc60003f86070 */
[----:B------:R-:W-:Y:S01]  /*4f20*/  IMAD R6, R66, 0xc, RZ ;  /* 0x0000000c42067824 */ /* 0x000fe200078e02ff */
[----:B------:R-:W4:Y:S01]  /*4f30*/  @!P2 LDG.E.U16 R88, desc[UR20][R90.64] ;  /* 0x000000145a58a981 */ /* 0x000f22000c1e1500 */
[----:B------:R-:W-:Y:S02]  /*4f40*/  PRMT R52, RZ, 0x7610, R52 ;  /* 0x00007610ff347816 */ /* 0x000fe40000000034 */
[----:B------:R-:W-:Y:S01]  /*4f50*/  PRMT R53, RZ, 0x7610, R53 ;  /* 0x00007610ff357816 */ /* 0x000fe20000000035 */
[----:B------:R-:W-:-:S05]  /*4f60*/  IMAD.WIDE R86, R6, 0x2, R64 ;  /* 0x0000000206567825 */ /* 0x000fca00078e0240 */
[----:B------:R0:W4:Y:S04]  /*4f70*/  @!P5 LDG.E.U16 R53, desc[UR20][R86.64] ;  /* 0x000000145635d981 */ /* 0x000128000c1e1500 */
[----:B---3--:R-:W-:Y:S04]  /*4f80*/  STL [R1+0x2c8], R7 ;  /* 0x0002c80701007387 */ /* 0x008fe80000100800 */
[----:B--2---:R1:W-:Y:S04]  /*4f90*/  STL [R1+0x2cc], R82 ;  /* 0x0002cc5201007387 */ /* 0x0043e80000100800 */
[----:B----4-:R-:W-:Y:S04]  /*4fa0*/  STL [R1+0x2c0], R2 ;  /* 0x0002c00201007387 */ /* 0x010fe80000100800 */
[----:B------:R2:W-:Y:S01]  /*4fb0*/  STL [R1+0x2c4], R3 ;  /* 0x0002c40301007387 */ /* 0x0005e20000100800 */
[----:B-1----:R-:W-:-:S05]  /*4fc0*/  IMAD.WIDE R82, R6, 0x2, R62 ;  /* 0x0000000206527825 */ /* 0x002fca00078e023e */
[----:B------:R1:W3:Y:S01]  /*4fd0*/  @!P5 LDG.E.U16 R52, desc[UR20][R82.64] ;  /* 0x000000145234d981 */ /* 0x0002e2000c1e1500 */
[----:B--2---:R-:W-:-:S05]  /*4fe0*/  IMAD.WIDE R2, R5, 0x2, R64 ;  /* 0x0000000205027825 */ /* 0x004fca00078e0240 */
[----:B------:R-:W2:Y:S01]  /*4ff0*/  @!P2 LDG.E.U16 R89, desc[UR20][R2.64] ;  /* 0x000000140259a981 */ /* 0x000ea2000c1e1500 */
[----:B------:R-:W-:-:S03]  /*5000*/  VIADD R5, R58, 0xffffffd3 ;  /* 0xffffffd33a057836 */ /* 0x000fc60000000000 */
[----:B------:R4:W-:Y:S02]  /*5010*/  STL.64 [R1+0x678], R2 ;  /* 0x0006780201007387 */ /* 0x0009e40000100a00 */
[----:B------:R-:W-:Y:S02]  /*5020*/  ISETP.GE.U32.AND P5, PT, R5, 0x7fffff54, PT ;  /* 0x7fffff540500780c */ /* 0x000fe40003fa6070 */
[----:B------:R0:W-:Y:S01]  /*5030*/  STL.64 [R1+0x670], R90 ;  /* 0x0006705a01007387 */ /* 0x0001e20000100a00 */
[----:B------:R-:W-:-:S03]  /*5040*/  IMAD R5, R66, 0x14, RZ ;  /* 0x0000001442057824 */ /* 0x000fc600078e02ff */
[----:B----4-:R-:W4:Y:S04]  /*5050*/  LDL.LU.64 R2, [R1+0x1750] ;  /* 0x0017500001027983 */ /* 0x010f280000300a00 */
[----:B0-----:R-:W4:Y:S04]  /*5060*/  LDL.LU.64 R90, [R1+0x1748] ;  /* 0x00174800015a7983 */ /* 0x001f280000300a00 */
        /* <DEDUP_REMOVED lines=9> */
[----:B------:R-:W4:Y:S04]  /*5100*/  @!P4 LDG.E.U16 R92, desc[UR20][R86.64] ;  /* 0x00000014565cc981 */ /* 0x000f28000c1e1500 */
[----:B------:R0:W4:Y:S04]  /*5110*/  @!P3 LDG.E.U16 R35, desc[UR20][R82.64] ;  /* 0x000000145223b981 */ /* 0x000128000c1e1500 */
[----:B------:R-:W-:Y:S04]  /*5120*/  STL [R1+0x3dc], R88 ;  /* 0x0003dc5801007387 */ /* 0x000fe80000100800 */
[----:B--2---:R1:W-:Y:S02]  /*5130*/  STL [R1+0x440], R89 ;  /* 0x0004405901007387 */ /* 0x0043e40000100800 */
[----:B-1----:R-:W-:-:S05]  /*5140*/  IMAD.WIDE R88, R5, 0x2, R64 ;  /* 0x0000000205587825 */ /* 0x002fca00078e0240 */
[----:B------:R-:W-:Y:S04]  /*5150*/  STL.64 [R1+0x578], R88 ;  /* 0x0005785801007387 */ /* 0x000fe80000100a00 */
[----:B---3--:R-:W-:Y:S04]  /*5160*/  STL [R1+0x3d4], R52 ;  /* 0x0003d43401007387 */ /* 0x008fe80000100800 */
[----:B------:R1:W-:Y:S04]  /*5170*/  STL [R1+0x3d8], R53 ;  /* 0x0003d83501007387 */ /* 0x0003e80000100800 */
[----:B------:R-:W2:Y:S01]  /*5180*/  @!P4 LDG.E.U16 R93, desc[UR20][R88.64] ;  /* 0x00000014585dc981 */ /* 0x000ea2000c1e1500 */
[----:B-1----:R-:W-:-:S05]  /*5190*/  IMAD.WIDE R52, R6, 0x2, R62 ;  /* 0x0000000206347825 */ /* 0x002fca00078e023e */
[----:B------:R1:W3:Y:S01]  /*51a0*/  @!P3 LDG.E.U16 R34, desc[UR20][R52.64] ;  /* 0x000000143422b981 */ /* 0x0002e2000c1e1500 */
[----:B------:R-:W-:-:S03]  /*51b0*/  IADD3 R5, PT, PT, R58, -0x3d, RZ ;  /* 0xffffffc33a057810 */ /* 0x000fc60007ffe0ff */
[----:B------:R0:W-:Y:S01]  /*51c0*/  STL.64 [R1+0x570], R86 ;  /* 0x0005705601007387 */ /* 0x0001e20000100a00 */
[----:B------:R-:W-:Y:S01]  /*51d0*/  ISETP.GE.U32.AND P3, PT, R5, 0x7fffff44, PT ;  /* 0x7fffff440500780c */ /* 0x000fe20003f66070 */
[C---:B------:R-:W-:Y:S02]  /*51e0*/  IMAD R5, R66.reuse, 0x24, RZ ;  /* 0x0000002442057824 */ /* 0x040fe400078e02ff */
[----:B------:R-:W3:Y:S01]  /*51f0*/  LDL.LU.64 R88, [R1+0x1740] ;  /* 0x0017400001587983 */ /* 0x000ee20000300a00 */
[----:B------:R-:W-:-:S03]  /*5200*/  IMAD R6, R66, 0x2c, RZ ;  /* 0x0000002c42067824 */ /* 0x000fc600078e02ff */
[----:B0-----:R-:W3:Y:S04]  /*5210*/  LDL.LU.64 R86, [R1+0x1738] ;  /* 0x0017380001567983 */ /* 0x001ee80000300a00 */
[----:B------:R0:W-:Y:S04]  /*5220*/  STL.64 [R1+0x4f8], R82 ;  /* 0x0004f85201007387 */ /* 0x0001e80000100a00 */
[----:B------:R1:W-:Y:S04]  /*5230*/  STL.64 [R1+0x4f0], R52 ;  /* 0x0004f03401007387 */ /* 0x0003e80000100a00 */
[----:B----4-:R-:W-:Y:S01]  /*5240*/  STL [R1+0x3cc], R92 ;  /* 0x0003cc5c01007387 */ /* 0x010fe20000100800 */
[----:B0-----:R-:W-:Y:S01]  /*5250*/  IMAD.WIDE R82, R5, 0x2, R64 ;  /* 0x0000000205527825 */ /* 0x001fe200078e0240 */
[----:B------:R-:W-:-:S02]  /*5260*/  PRMT R26, RZ, 0x7610, R26 ;  /* 0x00007610ff1a7816 */ /* 0x000fc4000000001a */
[----:B------:R-:W-:Y:S01]  /*5270*/  PRMT R27, RZ, 0x7610, R27 ;  /* 0x00007610ff1b7816 */ /* 0x000fe2000000001b */
[----:B-1----:R-:W-:-:S05]  /*5280*/  IMAD.WIDE R52, R6, 0x2, R64 ;  /* 0x0000000206347825 */ /* 0x002fca00078e0240 */
[----:B------:R-:W4:Y:S04]  /*5290*/  @!P5 LDG.E.U16 R27, desc[UR20][R52.64] ;  /* 0x00000014341bd981 */ /* 0x000f28000c1e1500 */
[----:B--2---:R-:W-:Y:S04]  /*52a0*/  STL [R1+0x3d0], R93 ;  /* 0x0003d05d01007387 */ /* 0x004fe80000100800 */
[----:B------:R-:W-:Y:S04]  /*52b0*/  STL.64 [R1+0x478], R82 ;  /* 0x0004785201007387 */ /* 0x000fe80000100a00 */
[----:B---3--:R-:W-:Y:S04]  /*52c0*/  STL [R1+0x3c4], R34 ;  /* 0x0003c42201007387 */ /* 0x008fe80000100800 */
[----:B------:R0:W-:Y:S02]  /*52d0*/  STL [R1+0x3c8], R35 ;  /* 0x0003c82301007387 */ /* 0x0001e40000100800 */
[----:B0-----:R-:W-:-:S05]  /*52e0*/  IMAD.WIDE R34, R6, 0x2, R62 ;  /* 0x0000000206227825 */ /* 0x001fca00078e023e */
[----:B------:R-:W2:Y:S01]  /*52f0*/  @!P5 LDG.E.U16 R26, desc[UR20][R34.64] ;  /* 0x00000014221ad981 */ /* 0x000ea2000c1e1500 */
[----:B------:R-:W-:-:S05]  /*5300*/  VIADD R7, R58, 0xffffffdb ;  /* 0xffffffdb3a077836 */ /* 0x000fca0000000000 */
[----:B------:R-:W-:Y:S01]  /*5310*/  ISETP.GE.U32.AND P2, PT, R7, 0x7fffff5c, PT ;  /* 0x7fffff5c0700780c */ /* 0x000fe20003f46070 */
[----:B------:R-:W-:Y:S02]  /*5320*/  VIADD R7, R58, 0xffffffcb ;  /* 0xffffffcb3a077836 */ /* 0x000fe40000000000 */
[----:B------:R-:W-:Y:S01]  /*5330*/  IMAD.WIDE R92, R5, 0x2, R62 ;  /* 0x00000002055c7825 */ /* 0x000fe200078e023e */
[----:B------:R-:W-:-:S03]  /*5340*/  PRMT R57, RZ, 0x7610, R57 ;  /* 0x00007610ff397816 */ /* 0x000fc60000000039 */
[----:B------:R-:W-:Y:S01]  /*5350*/  VIADD R5, R58, 0xffffffb3 ;  /* 0xffffffb33a057836 */ /* 0x000fe20000000000 */
[----:B------:R-:W-:Y:S01]  /*5360*/  ISETP.GE.U32.AND P4, PT, R7, 0x7fffff4c, PT ;  /* 0x7fffff4c0700780c */ /* 0x000fe20003f86070 */
[----:B------:R0:W-:Y:S03]  /*5370*/  STL.64 [R1+0x470], R92 ;  /* 0x0004705c01007387 */ /* 0x0001e60000100a00 */
[----:B------:R-:W-:Y:S01]  /*5380*/  ISETP.GE.U32.AND P5, PT, R5, 0x7fffff34, PT ;  /* 0x7fffff340500780c */ /* 0x000fe20003fa6070 */
[----:B------:R-:W-:Y:S01]  /*5390*/  IMAD R5, R66, 0x34, RZ ;  /* 0x0000003442057824 */ /* 0x000fe200078e02ff */
[----:B------:R-:W3:Y:S01]  /*53a0*/  @!P2 LDG.E.U16 R69, desc[UR20][R82.64] ;  /* 0x000000145245a981 */ /* 0x000ee2000c1e1500 */
[----:B------:R-:W-:Y:S02]  /*53b0*/  PRMT R50, RZ, 0x7610, R50 ;  /* 0x00007610ff327816 */ /* 0x000fe40000000032 */
[----:B------:R-:W-:Y:S01]  /*53c0*/  PRMT R51, RZ, 0x7610, R51 ;  /* 0x00007610ff337816 */ /* 0x000fe20000000033 */
[----:B------:R0:W3:Y:S04]  /*53d0*/  @!P2 LDG.E.U16 R57, desc[UR20][R92.64] ;  /* 0x000000145c39a981 */ /* 0x0000e8000c1e1500 */
[----:B------:R-:W3:Y:S04]  /*53e0*/  LDL.LU.64 R82, [R1+0x1730] ;  /* 0x0017300001527983 */ /* 0x000ee80000300a00 */
[----:B------:R1:W-:Y:S01]  /*53f0*/  STL.64 [R1+0x3f8], R52 ;  /* 0x0003f83401007387 */ /* 0x0003e20000100a00 */
[----:B0-----:R-:W-:-:S03]  /*5400*/  IMAD.WIDE R92, R5, 0x2, R64 ;  /* 0x00000002055c7825 */ /* 0x001fc600078e0240 */
[----:B------:R0:W-:Y:S01]  /*5410*/  STL.64 [R1+0x3f0], R34 ;  /* 0x0003f02201007387 */ /* 0x0001e20000100a00 */
[----:B------:R-:W-:Y:S02]  /*5420*/  IMAD R6, R66, 0x3c, RZ ;  /* 0x0000003c42067824 */ /* 0x000fe400078e02ff */
[----:B-1----:R-:W-:Y:S01]  /*5430*/  IMAD.WIDE R52, R5, 0x2, R62 ;  /* 0x0000000205347825 */ /* 0x002fe200078e023e */
[----:B------:R-:W-:Y:S01]  /*5440*/  STL.64 [R1+0x378], R92 ;  /* 0x0003785c01007387 */ /* 0x000fe20000100a00 */
[----:B------:R-:W-:-:S03]  /*5450*/  PRMT R24, RZ, 0x7610, R24 ;  /* 0x00007610ff187816 */ /* 0x000fc60000000018 */
[----:B------:R-:W3:Y:S01]  /*5460*/  @!P4 LDG.E.U16 R50, desc[UR20][R52.64] ;  /* 0x000000143432c981 */ /* 0x000ee2000c1e1500 */
[----:B------:R-:W-:-:S03]  /*5470*/  PRMT R25, RZ, 0x7610, R25 ;  /* 0x00007610ff197816 */ /* 0x000fc60000000019 */
[----:B------:R-:W3:Y:S01]  /*5480*/  @!P4 LDG.E.U16 R51, desc[UR20][R92.64] ;  /* 0x000000145c33c981 */ /* 0x000ee2000c1e1500 */
[----:B0-----:R-:W-:-:S05]  /*5490*/  IMAD.WIDE R34, R6, 0x2, R64 ;  /* 0x0000000206227825 */ /* 0x001fca00078e0240 */
[----:B------:R-:W3:Y:S04]  /*54a0*/  @!P3 LDG.E.U16 R25, desc[UR20][R34.64] ;  /* 0x000000142219b981 */ /* 0x000ee8000c1e1500 */
[----:B--2---:R-:W-:Y:S04]  /*54b0*/  STL [R1+0x354], R26 ;  /* 0x0003541a01007387 */ /* 0x004fe80000100800 */
[----:B----4-:R0:W-:Y:S02]  /*54c0*/  STL [R1+0x358], R27 ;  /* 0x0003581b01007387 */ /* 0x0101e40000100800 */
[----:B0-----:R-:W-:-:S05]  /*54d0*/  IMAD.WIDE R26, R6, 0x2, R62 ;  /* 0x00000002061a7825 */ /* 0x001fca00078e023e */
[----:B------:R0:W2:Y:S01]  /*54e0*/  @!P3 LDG.E.U16 R24, desc[UR20][R26.64] ;  /* 0x000000141a18b981 */ /* 0x0000a2000c1e1500 */
[----:B------:R-:W-:-:S03]  /*54f0*/  VIADD R5, R58, 0xffffffa3 ;  /* 0xffffffa33a057836 */ /* 0x000fc60000000000 */
[----:B------:R-:W-:Y:S02]  /*5500*/  STL.64 [R1+0x370], R52 ;  /* 0x0003703401007387 */ /* 0x000fe40000100a00 */
[----:B------:R-:W-:Y:S02]  /*5510*/  ISETP.GE.U32.AND P3, PT, R5, 0x7fffff24, PT ;  /* 0x7fffff240500780c */ /* 0x000fe40003f66070 */
[----:B------:R-:W-:Y:S01]  /*5520*/  STL.64 [R1+0x2f0], R34 ;  /* 0x0002f02201007387 */ /* 0x000fe20000100a00 */
[----:B------:R-:W-:-:S03]  /*5530*/  IMAD R5, R66, 0x44, RZ ;  /* 0x0000004442057824 */ /* 0x000fc600078e02ff */
[----:B------:R-:W-:Y:S04]  /*5540*/  STL.64 [R1+0x2e8], R26 ;  /* 0x0002e81a01007387 */ /* 0x000fe80000100a00 */
[----:B---3--:R-:W-:Y:S04]  /*5550*/  STL [R1+0x3c0], R69 ;  /* 0x0003c04501007387 */ /* 0x008fe80000100800 */
[----:B------:R-:W-:Y:S01]  /*5560*/  STL [R1+0x35c], R57 ;  /* 0x00035c3901007387 */ /* 0x000fe20000100800 */
[----:B------:R-:W-:Y:S01]  /*5570*/  IMAD R6, R66, 0x4c, RZ ;  /* 0x0000004c42067824 */ /* 0x000fe200078e02ff */
[----:B------:R-:W-:-:S02]  /*5580*/  PRMT R22, RZ, 0x7610, R22 ;  /* 0x00007610ff167816 */ /* 0x000fc40000000016 */
[----:B------:R-:W-:Y:S04]  /*5590*/  STL [R1+0x344], R50 ;  /* 0x0003443201007387 */ /* 0x000fe80000100800 */
[----:B------:R1:W-:Y:S01]  /*55a0*/  STL [R1+0x348], R51 ;  /* 0x0003483301007387 */ /* 0x0003e20000100800 */
[----:B------:R-:W-:Y:S01]  /*55b0*/  PRMT R23, RZ, 0x7610, R23 ;  /* 0x00007610ff177816 */ /* 0x000fe20000000017 */
[----:B-1----:R-:W-:-:S05]  /*55c0*/  IMAD.WIDE R50, R5, 0x2, R64 ;  /* 0x0000000205327825 */ /* 0x002fca00078e0240 */
[----:B------:R-:W-:Y:S01]  /*55d0*/  STL.64 [R1+0x270], R50 ;  /* 0x0002703201007387 */ /* 0x000fe20000100a00 */
[----:B0-----:R-:W-:-:S05]  /*55e0*/  IMAD.WIDE R26, R6, 0x2, R64 ;  /* 0x00000002061a7825 */ /* 0x001fca00078e0240 */
[----:B------:R-:W3:Y:S04]  /*55f0*/  @!P5 LDG.E.U16 R23, desc[UR20][R26.64] ;  /* 0x000000141a17d981 */ /* 0x000ee8000c1e1500 */
[----:B--2---:R-:W-:Y:S04]  /*5600*/  STL [R1+0x6b4], R24 ;  /* 0x0006b41801007387 */ /* 0x004fe80000100800 */
[----:B------:R0:W-:Y:S02]  /*5610*/  STL [R1+0x2d0], R25 ;  /* 0x0002d01901007387 */ /* 0x0001e40000100800 */
[----:B0-----:R-:W-:-:S05]  /*5620*/  IMAD.WIDE R24, R6, 0x2, R62 ;  /* 0x0000000206187825 */ /* 0x001fca00078e023e */
[----:B------:R-:W2:Y:S01]  /*5630*/  @!P5 LDG.E.U16 R22, desc[UR20][R24.64] ;  /* 0x000000141816d981 */ /* 0x000ea2000c1e1500 */
[----:B------:R-:W-:Y:S02]  /*5640*/  VIADD R7, R58, 0xffffffbb ;  /* 0xffffffbb3a077836 */ /* 0x000fe40000000000 */
[----:B------:R-:W-:-:S03]  /*5650*/  IMAD.WIDE R34, R5, 0x2, R62 ;  /* 0x0000000205227825 */ /* 0x000fc600078e023e */
[----:B------:R-:W-:Y:S01]  /*5660*/  ISETP.GE.U32.AND P2, PT, R7, 0x7fffff3c, PT ;  /* 0x7fffff3c0700780c */ /* 0x000fe20003f46070 */
[----:B------:R-:W-:Y:S01]  /*5670*/  VIADD R5, R58, 0xffffff93 ;  /* 0xffffff933a057836 */ /* 0x000fe20000000000 */
[----:B------:R-:W-:-:S04]  /*5680*/  PRMT R33, RZ, 0x7610, R33 ;  /* 0x00007610ff217816 */ /* 0x000fc80000000021 */
[----:B------:R-:W-:Y:S01]  /*5690*/  ISETP.GE.U32.AND P5, PT, R5, 0x7fffff14, PT ;  /* 0x7fffff140500780c */ /* 0x000fe20003fa6070 */
[C---:B------:R-:W-:Y:S01]  /*56a0*/  IMAD R5, R66.reuse, 0x54, RZ ;  /* 0x0000005442057824 */ /* 0x040fe200078e02ff */
[----:B------:R0:W-:Y:S05]  /*56b0*/  STL.64 [R1+0x268], R34 ;  /* 0x0002682201007387 */ /* 0x0001ea0000100a00 */
[----:B------:R0:W4:Y:S01]  /*56c0*/  @!P2 LDG.E.U16 R33, desc[UR20][R34.64] ;  /* 0x000000142221a981 */ /* 0x000122000c1e1500 */
[----:B------:R-:W-:Y:S01]  /*56d0*/  IMAD R6, R66, 0x5c, RZ ;  /* 0x0000005c42067824 */ /* 0x000fe200078e02ff */
[----:B------:R-:W-:Y:S02]  /*56e0*/  PRMT R49, RZ, 0x7610, R49 ;  /* 0x00007610ff317816 */ /* 0x000fe40000000031 */
[----:B------:R-:W-:Y:S01]  /*56f0*/  STL.64 [R1+0x1f0], R26 ;  /* 0x0001f01a01007387 */ /* 0x000fe20000100a00 */
[----:B0-----:R-:W-:-:S03]  /*5700*/  IMAD.WIDE R34, R5, 0x2, R64 ;  /* 0x0000000205227825 */ /* 0x001fc600078e0240 */
[----:B------:R0:W-:Y:S01]  /*5710*/  STL.64 [R1+0x1e8], R24 ;  /* 0x0001e81801007387 */ /* 0x0001e20000100a00 */
[----:B------:R-:W-:-:S03]  /*5720*/  PRMT R18, RZ, 0x7610, R18 ;  /* 0x00007610ff127816 */ /* 0x000fc60000000012 */
[----:B------:R-:W-:Y:S01]  /*5730*/  STL.64 [R1+0x170], R34 ;  /* 0x0001702201007387 */ /* 0x000fe20000100a00 */
[----:B------:R-:W-:Y:S01]  /*5740*/  VIADD R7, R58, 0xffffffab ;  /* 0xffffffab3a077836 */ /* 0x000fe20000000000 */
[----:B------:R-:W-:Y:S02]  /*5750*/  PRMT R19, RZ, 0x7610, R19 ;  /* 0x00007610ff137816 */ /* 0x000fe40000000013 */
[----:B------:R-:W4:Y:S01]  /*5760*/  @!P2 LDG.E.U16 R49, desc[UR20][R50.64] ;  /* 0x000000143231a981 */ /* 0x000f22000c1e1500 */
[----:B0-----:R-:W-:Y:S01]  /*5770*/  IMAD.WIDE R24, R6, 0x2, R64 ;  /* 0x0000000206187825 */ /* 0x001fe200078e0240 */
[----:B------:R-:W-:-:S04]  /*5780*/  ISETP.GE.U32.AND P4, PT, R7, 0x7fffff2c, PT ;  /* 0x7fffff2c0700780c */ /* 0x000fc80003f86070 */
[----:B------:R-:W4:Y:S01]  /*5790*/  @!P3 LDG.E.U16 R19, desc[UR20][R24.64] ;  /* 0x000000141813b981 */ /* 0x000f22000c1e1500 */
[----:B------:R-:W-:Y:S01]  /*57a0*/  VIADD R7, R58, 0xffffff9b ;  /* 0xffffff9b3a077836 */ /* 0x000fe20000000000 */
[----:B------:R-:W-:Y:S01]  /*57b0*/  PRMT R32, RZ, 0x7610, R32 ;  /* 0x00007610ff207816 */ /* 0x000fe20000000020 */
[----:B------:R-:W-:Y:S01]  /*57c0*/  IMAD.WIDE R26, R5, 0x2, R62 ;  /* 0x00000002051a7825 */ /* 0x000fe200078e023e */
[----:B------:R-:W-:-:S03]  /*57d0*/  PRMT R21, RZ, 0x7610, R21 ;  /* 0x00007610ff157816 */ /* 0x000fc60000000015 */
[----:B------:R-:W-:Y:S01]  /*57e0*/  VIADD R5, R58, 0xffffff83 ;  /* 0xffffff833a057836 */ /* 0x000fe20000000000 */
[----:B------:R-:W-:Y:S01]  /*57f0*/  ISETP.GE.U32.AND P2, PT, R7, 0x7fffff1c, PT ;  /* 0x7fffff1c0700780c */ /* 0x000fe20003f46070 */
[----:B------:R-:W4:Y:S01]  /*5800*/  @!P4 LDG.E.U16 R32, desc[UR20][R34.64] ;  /* 0x000000142220c981 */ /* 0x000f22000c1e1500 */
[----:B------:R-:W-:-:S03]  /*5810*/  PRMT R20, RZ, 0x7610, R20 ;  /* 0x00007610ff147816 */ /* 0x000fc60000000014 */
[----:B------:R-:W4:Y:S04]  /*5820*/  @!P4 LDG.E.U16 R21, desc[UR20][R26.64] ;  /* 0x000000141a15c981 */ /* 0x000f28000c1e1500 */
[----:B--2---:R-:W-:Y:S04]  /*5830*/  STL [R1+0x4c8], R22 ;  /* 0x0004c81601007387 */ /* 0x004fe80000100800 */
[----:B---3--:R0:W-:Y:S02]  /*5840*/  STL [R1+0x4cc], R23 ;  /* 0x0004cc1701007387 */ /* 0x0081e40000100800 */
[----:B0-----:R-:W-:-:S05]  /*5850*/  IMAD.WIDE R22, R6, 0x2, R62 ;  /* 0x0000000206167825 */ /* 0x001fca00078e023e */
[----:B------:R0:W2:Y:S01]  /*5860*/  @!P3 LDG.E.U16 R18, desc[UR20][R22.64] ;  /* 0x000000141612b981 */ /* 0x0000a2000c1e1500 */
[----:B------:R-:W-:Y:S01]  /*5870*/  ISETP.GE.U32.AND P3, PT, R5, 0x7fffff04, PT ;  /* 0x7fffff040500780c */ /* 0x000fe20003f66070 */
[----:B------:R-:W-:Y:S02]  /*5880*/  IMAD R5, R66, 0x64, RZ ;  /* 0x0000006442057824 */ /* 0x000fe400078e02ff */
[----:B------:R-:W-:Y:S04]  /*5890*/  STL.64 [R1+0x168], R26 ;  /* 0x0001681a01007387 */ /* 0x000fe80000100a00 */
[----:B------:R-:W-:Y:S04]  /*58a0*/  STL.64 [R1+0xf0], R24 ;  /* 0x0000f01801007387 */ /* 0x000fe80000100a00 */
[----:B------:R0:W-:Y:S02]  /*58b0*/  STL.64 [R1+0xe8], R22 ;  /* 0x0000e81601007387 */ /* 0x0001e40000100a00 */
[----:B0-----:R-:W-:-:S05]  /*58c0*/  IMAD.WIDE R22, R5, 0x2, R64 ;  /* 0x0000000205167825 */ /* 0x001fca00078e0240 */
[----:B------:R-:W3:Y:S01]  /*58d0*/  @!P2 LDG.E.U16 R20, desc[UR20][R22.64] ;  /* 0x000000141614a981 */ /* 0x000ee2000c1e1500 */
[----:B------:R-:W-:-:S03]  /*58e0*/  IMAD R24, R66, 0x6c, RZ ;  /* 0x0000006c42187824 */ /* 0x000fc600078e02ff */
[----:B----4-:R-:W-:Y:S04]  /*58f0*/  STL [R1+0x4d4], R49 ;  /* 0x0004d43101007387 */ /* 0x010fe80000100800 */
[----:B------:R-:W-:Y:S01]  /*5900*/  STL [R1+0x4d0], R33 ;  /* 0x0004d02101007387 */ /* 0x000fe20000100800 */
[----:B------:R-:W-:-:S04]  /*5910*/  IMAD.WIDE R26, R24, 0x2, R64 ;  /* 0x00000002181a7825 */ /* 0x000fc800078e0240 */
[----:B------:R-:W-:-:S04]  /*5920*/  IMAD.WIDE R24, R24, 0x2, R62 ;  /* 0x0000000218187825 */ /* 0x000fc800078e023e */
[C---:B------:R-:W-:Y:S01]  /*5930*/  VIADD R7, R58.reuse, 0xffffff8b ;  /* 0xffffff8b3a077836 */ /* 0x040fe20000000000 */
[----:B------:R-:W-:Y:S02]  /*5940*/  PRMT R16, RZ, 0x7610, R16 ;  /* 0x00007610ff107816 */ /* 0x000fe40000000010 */
[----:B------:R-:W-:Y:S02]  /*5950*/  PRMT R17, RZ, 0x7610, R17 ;  /* 0x00007610ff117816 */ /* 0x000fe40000000011 */
[----:B------:R-:W-:Y:S01]  /*5960*/  PRMT R30, RZ, 0x7610, R30 ;  /* 0x00007610ff1e7816 */ /* 0x000fe2000000001e */
[----:B------:R-:W-:Y:S01]  /*5970*/  VIADD R6, R58, 0xfffffffa ;  /* 0xfffffffa3a067836 */ /* 0x000fe20000000000 */
[----:B------:R-:W-:Y:S01]  /*5980*/  ISETP.GE.U32.AND P4, PT, R7, 0x7fffff0c, PT ;  /* 0x7fffff0c0700780c */ /* 0x000fe20003f86070 */
[----:B------:R-:W4:Y:S04]  /*5990*/  @!P5 LDG.E.U16 R16, desc[UR20][R26.64] ;  /* 0x000000141a10d981 */ /* 0x000f28000c1e1500 */
[----:B------:R0:W3:Y:S04]  /*59a0*/  @!P5 LDG.E.U16 R12, desc[UR20][R24.64] ;  /* 0x00000014180cd981 */ /* 0x0000e8000c1e1500 */
[----:B--2---:R-:W-:Y:S04]  /*59b0*/  STL [R1+0x458], R18 ;  /* 0x0004581201007387 */ /* 0x004fe80000100800 */
[----:B------:R1:W-:Y:S04]  /*59c0*/  STL [R1+0x45c], R19 ;  /* 0x00045c1301007387 */ /* 0x0003e80000100800 */
[----:B------:R-:W-:Y:S01]  /*59d0*/  STL.64 [R1+0x70], R22 ;  /* 0x0000701601007387 */ /* 0x000fe20000100a00 */
[----:B-1----:R-:W-:-:S05]  /*59e0*/  IMAD.WIDE R18, R5, 0x2, R62 ;  /* 0x0000000205127825 */ /* 0x002fca00078e023e */
[----:B------:R-:W-:Y:S04]  /*59f0*/  STL.64 [R1+0x68], R18 ;  /* 0x0000681201007387 */ /* 0x000fe80000100a00 */
[----:B------:R-:W-:Y:S04]  /*5a00*/  STL [R1+0x1210], R26 ;  /* 0x0012101a01007387 */ /* 0x000fe80000100800 */
        /* <DEDUP_REMOVED lines=13> */
[----:B---3--:R1:W-:Y:S04]  /*5ae0*/  STL [R1+0x454], R20 ;  /* 0x0004541401007387 */ /* 0x0083e80000100800 */
[----:B------:R-:W2:Y:S01]  /*5af0*/  @!P2 LDG.E.U16 R17, desc[UR20][R18.64] ;  /* 0x000000141211a981 */ /* 0x000ea2000c1e1500 */
[----:B-1----:R-:W-:-:S04]  /*5b00*/  IMAD R20, R66, 0x74, RZ ;  /* 0x0000007442147824 */ /* 0x002fc800078e02ff */
[----:B------:R-:W-:-:S05]  /*5b10*/  IMAD.WIDE R22, R20, 0x2, R64 ;  /* 0x0000000214167825 */ /* 0x000fca00078e0240 */
[----:B------:R-:W3:Y:S01]  /*5b20*/  @!P4 LDG.E.U16 R30, desc[UR20][R22.64] ;  /* 0x00000014161ec981 */ /* 0x000ee2000c1e1500 */
[----:B------:R-:W-:Y:S01]  /*5b30*/  VIADD R5, R58, 0xfffffff2 ;  /* 0xfffffff23a057836 */ /* 0x000fe20000000000 */
[----:B------:R-:W-:Y:S02]  /*5b40*/  ISETP.GE.U32.AND P2, PT, R6, 0x7fffff7b, PT ;  /* 0x7fffff7b0600780c */ /* 0x000fe40003f46070 */
[----:B------:R-:W-:Y:S02]  /*5b50*/  PRMT R6, RZ, 0x7610, R6 ;  /* 0x00007610ff067816 */ /* 0x000fe40000000006 */
[----:B------:R-:W-:Y:S02]  /*5b60*/  ISETP.GE.U32.AND P5, PT, R5, 0x7fffff73, PT ;  /* 0x7fffff730500780c */ /* 0x000fe40003fa6070 */
[----:B------:R-:W-:Y:S01]  /*5b70*/  PRMT R5, RZ, 0x7610, R5 ;  /* 0x00007610ff057816 */ /* 0x000fe20000000005 */
[----:B------:R-:W-:Y:S04]  /*5b80*/  STL.S16 [R1+0x6bc], R6 ;  /* 0x0006bc0601007387 */ /* 0x000fe80000100600 */
[----:B----4-:R-:W-:Y:S04]  /*5b90*/  STL [R1+0x44c], R16 ;  /* 0x00044c1001007387 */ /* 0x010fe80000100800 */
[----:B------:R-:W-:Y:S04]  /*5ba0*/  STL.S16 [R1+0x6b8], R5 ;  /* 0x0006b80501007387 */ /* 0x000fe80000100600 */
[----:B--2---:R-:W-:Y:S04]  /*5bb0*/  STL [R1+0x450], R17 ;  /* 0x0004501101007387 */ /* 0x004fe80000100800 */
[----:B---3--:R-:W-:Y:S04]  /*5bc0*/  STL [R1+0x16c8], R30 ;  /* 0x0016c81e01007387 */ /* 0x008fe80000100800 */
[----:B------:R-:W-:Y:S04]  /*5bd0*/  STL [R1+0x1220], R22 ;  /* 0x0012201601007387 */ /* 0x000fe80000100800 */
[----:B------:R-:W-:Y:S04]  /*5be0*/  STL [R1+0x14f0], R22 ;  /* 0x0014f01601007387 */ /* 0x000fe80000100800 */
[----:B------:R1:W-:Y:S04]  /*5bf0*/  STL [R1+0x16c0], R22 ;  /* 0x0016c01601007387 */ /* 0x0003e80000100800 */
[----:B-1----:R-:W2:Y:S04]  /*5c00*/  LDL.LU R22, [R1+0x6b8] ;  /* 0x0006b80001167983 */ /* 0x002ea80000300800 */
[----:B------:R-:W-:Y:S04]  /*5c10*/  STL [R1+0x121c], R23 ;  /* 0x00121c1701007387 */ /* 0x000fe80000100800 */
[----:B------:R-:W-:Y:S04]  /*5c20*/  STL [R1+0x14f8], R23 ;  /* 0x0014f81701007387 */ /* 0x000fe80000100800 */
[----:B------:R1:W-:Y:S04]  /*5c30*/  STL [R1+0x16c4], R23 ;  /* 0x0016c41701007387 */ /* 0x0003e80000100800 */
[----:B-1----:R-:W3:Y:S01]  /*5c40*/  LDL.LU R23, [R1+0x6bc] ;  /* 0x0006bc0001177983 */ /* 0x002ee20000300800 */
[----:B------:R-:W-:-:S04]  /*5c50*/  IMAD R16, R66, 0x7c, RZ ;  /* 0x0000007c42107824 */ /* 0x000fc800078e02ff */
[----:B------:R-:W-:-:S04]  /*5c60*/  IMAD.WIDE R18, R16, 0x2, R64 ;  /* 0x0000000210127825 */ /* 0x000fc800078e0240 */
[----:B------:R-:W-:-:S05]  /*5c70*/  IMAD.WIDE R16, R16, 0x2, R62 ;  /* 0x0000000210107825 */ /* 0x000fca00078e023e */
[----:B--2---:R-:W2:Y:S04]  /*5c80*/  @!P3 LDG.E.U16 R22, desc[UR20][R16.64] ;  /* 0x000000141016b981 */ /* 0x004ea8000c1e1500 */
[----:B---3--:R-:W3:Y:S01]  /*5c90*/  @!P3 LDG.E.U16 R23, desc[UR20][R18.64] ;  /* 0x000000141217b981 */ /* 0x008ee2000c1e1500 */
[----:B------:R-:W-:Y:S01]  /*5ca0*/  VIADD R5, R58, 0xffffffe2 ;  /* 0xffffffe23a057836 */ /* 0x000fe20000000000 */
[----:B------:R-:W-:Y:S01]  /*5cb0*/  PRMT R7, RZ, 0x7610, R7 ;  /* 0x00007610ff077816 */ /* 0x000fe20000000007 */
[----:B------:R-:W-:-:S03]  /*5cc0*/  IMAD.WIDE R20, R20, 0x2, R62 ;  /* 0x0000000214147825 */ /* 0x000fc600078e023e */
[----:B------:R-:W-:Y:S01]  /*5cd0*/  ISETP.GE.U32.AND P3, PT, R5, 0x7fffff63, PT ;  /* 0x7fffff630500780c */ /* 0x000fe20003f66070 */
[----:B------:R-:W-:Y:S01]  /*5ce0*/  VIADD R6, R58, 0xffffffea ;  /* 0xffffffea3a067836 */ /* 0x000fe20000000000 */
[----:B------:R1:W4:Y:S01]  /*5cf0*/  @!P4 LDG.E.U16 R7, desc[UR20][R20.64] ;  /* 0x000000141407c981 */ /* 0x000322000c1e1500 */
[----:B------:R-:W-:Y:S01]  /*5d00*/  IMAD R5, R66, 0x5, RZ ;  /* 0x0000000542057824 */ /* 0x000fe200078e02ff */
[----:B0-----:R-:W-:Y:S02]  /*5d10*/  PRMT R25, RZ, 0x7610, R25 ;  /* 0x00007610ff197816 */ /* 0x001fe40000000019 */
[----:B------:R-:W-:Y:S01]  /*5d20*/  ISETP.GE.U32.AND P4, PT, R6, 0x7fffff6b, PT ;  /* 0x7fffff6b0600780c */ /* 0x000fe20003f86070 */
[----:B------:R-:W-:Y:S02]  /*5d30*/  IMAD R6, R66, 0xd, RZ ;  /* 0x0000000d42067824 */ /* 0x000fe400078e02ff */
[----:B------:R-:W-:Y:S01]  /*5d40*/  IMAD.WIDE R52, R5, 0x2, R64 ;  /* 0x0000000205347825 */ /* 0x000fe200078e0240 */
[----:B------:R-:W-:Y:S01]  /*5d50*/  STL [R1+0x448], R12 ;  /* 0x0004480c01007387 */ /* 0x000fe20000100800 */
[----:B------:R-:W-:-:S02]  /*5d60*/  PRMT R24, RZ, 0x7610, R24 ;  /* 0x00007610ff187816 */ /* 0x000fc40000000018 */
[----:B------:R-:W-:Y:S01]  /*5d70*/  PRMT R27, RZ, 0x7610, R27 ;  /* 0x00007610ff1b7816 */ /* 0x000fe2000000001b */
[----:B------:R-:W-:Y:S01]  /*5d80*/  STL [R1+0x1228], R20 ;  /* 0x0012281401007387 */ /* 0x000fe20000100800 */
[----:B------:R-:W-:Y:S01]  /*5d90*/  IMAD.WIDE R50, R5, 0x2, R62 ;  /* 0x0000000205327825 */ /* 0x000fe200078e023e */
[----:B------:R-:W-:Y:S02]  /*5da0*/  PRMT R26, RZ, 0x7610, R26 ;  /* 0x00007610ff1a7816 */ /* 0x000fe4000000001a */
[----:B------:R-:W-:Y:S01]  /*5db0*/  STL [R1+0x1508], R20 ;  /* 0x0015081401007387 */ /* 0x000fe20000100800 */
[----:B------:R-:W-:-:S03]  /*5dc0*/  IMAD.WIDE R34, R6, 0x2, R64 ;  /* 0x0000000206227825 */ /* 0x000fc600078e0240 */
[----:B------:R-:W-:Y:S01]  /*5dd0*/  STL [R1+0x16cc], R20 ;  /* 0x0016cc1401007387 */ /* 0x000fe20000100800 */
[----:B------:R-:W-:-:S03]  /*5de0*/  IMAD.WIDE R32, R6, 0x2, R62 ;  /* 0x0000000206207825 */ /* 0x000fc600078e023e */
[----:B------:R-:W4:Y:S01]  /*5df0*/  @!P2 LDG.E.U16 R25, desc[UR20][R52.64] ;  /* 0x000000143419a981 */ /* 0x000f22000c1e1500 */
[----:B------:R-:W-:-:S03]  /*5e00*/  VIADD R5, R58, 0xffffffd2 ;  /* 0xffffffd23a057836 */ /* 0x000fc60000000000 */
[----:B------:R-:W-:Y:S04]  /*5e10*/  STL [R1+0x1224], R21 ;  /* 0x0012241501007387 */ /* 0x000fe80000100800 */
[----:B------:R-:W-:Y:S04]  /*5e20*/  STL [R1+0x1500], R21 ;  /* 0x0015001501007387 */ /* 0x000fe80000100800 */
[----:B------:R1:W-:Y:S04]  /*5e30*/  STL [R1+0x16d0], R21 ;  /* 0x0016d01501007387 */ /* 0x0003e80000100800 */
[----:B------:R-:W4:Y:S04]  /*5e40*/  @!P2 LDG.E.U16 R24, desc[UR20][R50.64] ;  /* 0x000000143218a981 */ /* 0x000f28000c1e1500 */
[----:B------:R-:W4:Y:S04]  /*5e50*/  @!P5 LDG.E.U16 R27, desc[UR20][R34.64] ;  /* 0x00000014221bd981 */ /* 0x000f28000c1e1500 */
[----:B------:R-:W4:Y:S01]  /*5e60*/  @!P5 LDG.E.U16 R26, desc[UR20][R32.64] ;  /* 0x00000014201ad981 */ /* 0x000f22000c1e1500 */
[----:B------:R-:W-:Y:S01]  /*5e70*/  ISETP.GE.U32.AND P5, PT, R5, 0x7fffff53, PT ;  /* 0x7fffff530500780c */ /* 0x000fe20003fa6070 */
[C---:B------:R-:W-:Y:S01]  /*5e80*/  IMAD R5, R66.reuse, 0x15, RZ ;  /* 0x0000001542057824 */ /* 0x040fe200078e02ff */
[----:B------:R-:W-:Y:S01]  /*5e90*/  PRMT R29, RZ, 0x7610, R29 ;  /* 0x00007610ff1d7816 */ /* 0x000fe2000000001d */
[----:B------:R-:W-:Y:S01]  /*5ea0*/  IMAD R6, R66, 0x1d, RZ ;  /* 0x0000001d42067824 */ /* 0x000fe200078e02ff */
[----:B------:R-:W-:Y:S01]  /*5eb0*/  PRMT R28, RZ, 0x7610, R28 ;  /* 0x00007610ff1c7816 */ /* 0x000fe2000000001c */
[----:B-1----:R-:W-:Y:S01]  /*5ec0*/  IMAD.WIDE R20, R5, 0x2, R62 ;  /* 0x0000000205147825 */ /* 0x002fe200078e023e */
[----:B------:R-:W-:-:S02]  /*5ed0*/  PRMT R31, RZ, 0x7610, R31 ;  /* 0x00007610ff1f7816 */ /* 0x000fc4000000001f */
[----:B------:R-:W-:Y:S02]  /*5ee0*/  PRMT R37, RZ, 0x7610, R37 ;  /* 0x00007610ff257816 */ /* 0x000fe40000000025 */
[----:B------:R-:W4:Y:S04]  /*5ef0*/  @!P4 LDG.E.U16 R28, desc[UR20][R20.64] ;  /* 0x00000014141cc981 */ /* 0x000f28000c1e1500 */
[----:B---3--:R-:W-:Y:S04]  /*5f00*/  STL [R1+0x16d4], R23 ;  /* 0x0016d41701007387 */ /* 0x008fe80000100800 */
[----:B------:R-:W-:Y:S04]  /*5f10*/  STL [R1+0x1230], R18 ;  /* 0x0012301201007387 */ /* 0x000fe80000100800 */
[----:B------:R-:W-:Y:S04]  /*5f20*/  STL [R1+0x1588], R18 ;  /* 0x0015881201007387 */ /* 0x000fe80000100800 */
[----:B------:R-:W-:Y:S04]  /*5f30*/  STL [R1+0x16d8], R18 ;  /* 0x0016d81201007387 */ /* 0x000fe80000100800 */
[----:B------:R-:W-:Y:S04]  /*5f40*/  STL [R1+0x122c], R19 ;  /* 0x00122c1301007387 */ /* 0x000fe80000100800 */
[----:B------:R-:W-:Y:S04]  /*5f50*/  STL [R1+0x1548], R19 ;  /* 0x0015481301007387 */ /* 0x000fe80000100800 */
[----:B------:R-:W-:Y:S04]  /*5f60*/  STL [R1+0x16dc], R19 ;  /* 0x0016dc1301007387 */ /* 0x000fe80000100800 */
[----:B--2---:R0:W-:Y:S02]  /*5f70*/  STL [R1+0x16e0], R22 ;  /* 0x0016e01601007387 */ /* 0x0041e40000100800 */
[----:B0-----:R-:W-:-:S05]  /*5f80*/  IMAD.WIDE R22, R5, 0x2, R64 ;  /* 0x0000000205167825 */ /* 0x001fca00078e0240 */
[----:B------:R0:W2:Y:S01]  /*5f90*/  @!P4 LDG.E.U16 R29, desc[UR20][R22.64] ;  /* 0x00000014161dc981 */ /* 0x0000a2000c1e1500 */
[----:B------:R-:W-:-:S03]  /*5fa0*/  IMAD.WIDE R18, R6, 0x2, R64 ;  /* 0x0000000206127825 */ /* 0x000fc600078e0240 */
[----:B------:R-:W-:Y:S04]  /*5fb0*/  STL [R1+0x1238], R16 ;  /* 0x0012381001007387 */ /* 0x000fe80000100800 */
[----:B------:R-:W-:Y:S04]  /*5fc0*/  STL [R1+0x1658], R16 ;  /* 0x0016581001007387 */ /* 0x000fe80000100800 */
[----:B------:R-:W-:Y:S04]  /*5fd0*/  STL [R1+0x1234], R17 ;  /* 0x0012341101007387 */ /* 0x000fe80000100800 */
[----:B------:R1:W-:Y:S04]  /*5fe0*/  STL [R1+0x15d0], R17 ;  /* 0x0015d01101007387 */ /* 0x0003e80000100800 */
[----:B------:R3:W3:Y:S01]  /*5ff0*/  @!P3 LDG.E.U16 R31, desc[UR20][R18.64] ;  /* 0x00000014121fb981 */ /* 0x0006e2000c1e1500 */
[----:B-1----:R-:W-:-:S05]  /*6000*/  IMAD.WIDE R16, R6, 0x2, R62 ;  /* 0x0000000206107825 */ /* 0x002fca00078e023e */
[----:B------:R1:W3:Y:S01]  /*6010*/  @!P3 LDG.E.U16 R37, desc[UR20][R16.64] ;  /* 0x000000141025b981 */ /* 0x0002e2000c1e1500 */
[----:B------:R-:W-:-:S03]  /*6020*/  VIADD R5, R58, 0xffffffc2 ;  /* 0xffffffc23a057836 */ /* 0x000fc60000000000 */
[----:B----4-:R4:W-:Y:S04]  /*6030*/  STL [R1+0x6c0], R7 ;  /* 0x0006c00701007387 */ /* 0x0109e80000100800 */
[----:B------:R-:W-:Y:S01]  /*6040*/  STL.64 [R1+0x668], R52 ;  /* 0x0006683401007387 */ /* 0x000fe20000100a00 */
[----:B----4-:R-:W-:-:S03]  /*6050*/  IADD3 R7, PT, PT, R58, -0x26, RZ ;  /* 0xffffffda3a077810 */ /* 0x010fc60007ffe0ff */
[----:B------:R-:W-:Y:S01]  /*6060*/  STL.64 [R1+0x660], R50 ;  /* 0x0006603201007387 */ /* 0x000fe20000100a00 */
[----:B------:R-:W-:-:S03]  /*6070*/  ISETP.GE.U32.AND P2, PT, R7, 0x7fffff5b, PT ;  /* 0x7fffff5b0700780c */ /* 0x000fc60003f46070 */
[----:B------:R-:W-:Y:S01]  /*6080*/  STL [R1+0x16e4], R25 ;  /* 0x0016e41901007387 */ /* 0x000fe20000100800 */
[----:B------:R-:W-:Y:S01]  /*6090*/  ISETP.GE.U32.AND P3, PT, R5, 0x7fffff43, PT ;  /* 0x7fffff430500780c */ /* 0x000fe20003f66070 */
[----:B------:R-:W-:Y:S02]  /*60a0*/  IMAD R5, R66, 0x25, RZ ;  /* 0x0000002542057824 */ /* 0x000fe400078e02ff */
[----:B------:R-:W-:Y:S04]  /*60b0*/  STL.64 [R1+0x5e8], R34 ;  /* 0x0005e82201007387 */ /* 0x000fe80000100a00 */
[----:B------:R-:W-:Y:S01]  /*60c0*/  STL.64 [R1+0x5e0], R32 ;  /* 0x0005e02001007387 */ /* 0x000fe20000100a00 */
[----:B------:R-:W-:-:S03]  /*60d0*/  PRMT R36, RZ, 0x7610, R36 ;  /* 0x00007610ff247816 */ /* 0x000fc60000000024 */
[----:B------:R-:W-:Y:S04]  /*60e0*/  STL [R1+0x16e8], R24 ;  /* 0x0016e81801007387 */ /* 0x000fe80000100800 */
[----:B------:R-:W-:Y:S04]  /*60f0*/  STL [R1+0x16ec], R27 ;  /* 0x0016ec1b01007387 */ /* 0x000fe80000100800 */
[----:B------:R-:W-:Y:S04]  /*6100*/  STL [R1+0x16f0], R26 ;  /* 0x0016f01a01007387 */ /* 0x000fe80000100800 */
[----:B------:R0:W-:Y:S01]  /*6110*/  STL.64 [R1+0x568], R22 ;  /* 0x0005681601007387 */ /* 0x0001e20000100a00 */
[----:B------:R-:W-:-:S02]  /*6120*/  IMAD R6, R66, 0x2d, RZ ;  /* 0x0000002d42067824 */ /* 0x000fc400078e02ff */
[C---:B0-----:R-:W-:Y:S01]  /*6130*/  IMAD.WIDE R22, R5.reuse, 0x2, R64 ;  /* 0x0000000205167825 */ /* 0x041fe200078e0240 */
[----:B------:R0:W-:Y:S04]  /*6140*/  STL.64 [R1+0x560], R20 ;  /* 0x0005601401007387 */ /* 0x0001e80000100a00 */
[----:B------:R4:W4:Y:S01]  /*6150*/  @!P2 LDG.E.U16 R36, desc[UR20][R22.64] ;  /* 0x000000141624a981 */ /* 0x000922000c1e1500 */
[----:B------:R-:W-:Y:S02]  /*6160*/  PRMT R39, RZ, 0x7610, R39 ;  /* 0x00007610ff277816 */ /* 0x000fe40000000027 */
[----:B------:R-:W-:Y:S01]  /*6170*/  PRMT R38, RZ, 0x7610, R38 ;  /* 0x00007610ff267816 */ /* 0x000fe20000000026 */
[----:B0-----:R-:W-:Y:S01]  /*6180*/  IMAD.WIDE R20, R5, 0x2, R62 ;  /* 0x0000000205147825 */ /* 0x001fe200078e023e */
[----:B------:R-:W-:-:S04]  /*6190*/  PRMT R41, RZ, 0x7610, R41 ;  /* 0x00007610ff297816 */ /* 0x000fc80000000029 */
[----:B------:R0:W4:Y:S01]  /*61a0*/  @!P2 LDG.E.U16 R39, desc[UR20][R20.64] ;  /* 0x000000141427a981 */ /* 0x000122000c1e1500 */
[C---:B------:R-:W-:Y:S02]  /*61b0*/  VIADD R7, R58.reuse, 0xffffffca ;  /* 0xffffffca3a077836 */ /* 0x040fe40000000000 */
[----:B------:R-:W-:-:S03]  /*61c0*/  VIADD R5, R58, 0xffffffb2 ;  /* 0xffffffb23a057836 */ /* 0x000fc60000000000 */
[----:B------:R-:W-:Y:S02]  /*61d0*/  ISETP.GE.U32.AND P4, PT, R7, 0x7fffff4b, PT ;  /* 0x7fffff4b0700780c */ /* 0x000fe40003f86070 */
[----:B------:R-:W-:Y:S02]  /*61e0*/  PRMT R40, RZ, 0x7610, R40 ;  /* 0x00007610ff287816 */ /* 0x000fe40000000028 */
[----:B------:R-:W-:Y:S01]  /*61f0*/  PRMT R43, RZ, 0x7610, R43 ;  /* 0x00007610ff2b7816 */ /* 0x000fe2000000002b */
[----:B--2---:R-:W-:Y:S04]  /*6200*/  STL [R1+0x16f4], R29 ;  /* 0x0016f41d01007387 */ /* 0x004fe80000100800 */
[----:B------:R3:W-:Y:S02]  /*6210*/  STL.64 [R1+0x4e8], R18 ;  /* 0x0004e81201007387 */ /* 0x0007e40000100a00 */
[----:B---3--:R-:W-:-:S02]  /*6220*/  IMAD.WIDE R18, R6, 0x2, R64 ;  /* 0x0000000206127825 */ /* 0x008fc400078e0240 */
[----:B------:R1:W-:Y:S04]  /*6230*/  STL.64 [R1+0x4e0], R16 ;  /* 0x0004e01001007387 */ /* 0x0003e80000100a00 */
[----:B------:R2:W3:Y:S01]  /*6240*/  @!P5 LDG.E.U16 R38, desc[UR20][R18.64] ;  /* 0x000000141226d981 */ /* 0x0004e2000c1e1500 */
[----:B-1----:R-:W-:-:S03]  /*6250*/  IMAD.WIDE R16, R6, 0x2, R62 ;  /* 0x0000000206107825 */ /* 0x002fc600078e023e */
[----:B------:R-:W-:Y:S04]  /*6260*/  STL [R1+0x16f8], R28 ;  /* 0x0016f81c01007387 */ /* 0x000fe80000100800 */
[----:B------:R1:W3:Y:S01]  /*6270*/  @!P5 LDG.E.U16 R41, desc[UR20][R16.64] ;  /* 0x000000141029d981 */ /* 0x0002e2000c1e1500 */
[----:B------:R-:W-:Y:S01]  /*6280*/  ISETP.GE.U32.AND P5, PT, R5, 0x7fffff33, PT ;  /* 0x7fffff330500780c */ /* 0x000fe20003fa6070 */
[----:B------:R-:W-:Y:S02]  /*6290*/  IMAD R5, R66, 0x35, RZ ;  /* 0x0000003542057824 */ /* 0x000fe400078e02ff */
[----:B------:R-:W-:Y:S04]  /*62a0*/  STL [R1+0x16fc], R31 ;  /* 0x0016fc1f01007387 */ /* 0x000fe80000100800 */
[----:B------:R-:W-:Y:S04]  /*62b0*/  STL [R1+0x1700], R37 ;  /* 0x0017002501007387 */ /* 0x000fe80000100800 */
[----:B------:R4:W-:Y:S04]  /*62c0*/  STL.64 [R1+0x468], R22 ;  /* 0x0004681601007387 */ /* 0x0009e80000100a00 */
[----:B------:R0:W-:Y:S01]  /*62d0*/  STL.64 [R1+0x460], R20 ;  /* 0x0004601401007387 */ /* 0x0001e20000100a00 */
[----:B----4-:R-:W-:-:S04]  /*62e0*/  IMAD.WIDE R22, R5, 0x2, R64 ;  /* 0x0000000205167825 */ /* 0x010fc800078e0240 */
[----:B0-----:R-:W-:Y:S01]  /*62f0*/  IMAD.WIDE R20, R5, 0x2, R62 ;  /* 0x0000000205147825 */ /* 0x001fe200078e023e */
[----:B------:R0:W4:Y:S04]  /*6300*/  @!P4 LDG.E.U16 R40, desc[UR20][R22.64] ;  /* 0x000000141628c981 */ /* 0x000128000c1e1500 */
[----:B------:R-:W4:Y:S01]  /*6310*/  @!P4 LDG.E.U16 R43, desc[UR20][R20.64] ;  /* 0x00000014142bc981 */ /* 0x000f22000c1e1500 */
[----:B------:R-:W-:Y:S01]  /*6320*/  IMAD R6, R66, 0x3d, RZ ;  /* 0x0000003d42067824 */ /* 0x000fe200078e02ff */
[----:B------:R-:W-:Y:S01]  /*6330*/  PRMT R42, RZ, 0x7610, R42 ;  /* 0x00007610ff2a7816 */ /* 0x000fe2000000002a */
[C---:B------:R-:W-:Y:S01]  /*6340*/  VIADD R7, R58.reuse, 0xffffffba ;  /* 0xffffffba3a077836 */ /* 0x040fe20000000000 */
[----:B------:R-:W-:Y:S01]  /*6350*/  PRMT R45, RZ, 0x7610, R45 ;  /* 0x00007610ff2d7816 */ /* 0x000fe2000000002d */
[----:B------:R-:W-:-:S03]  /*6360*/  VIADD R5, R58, 0xffffffa2 ;  /* 0xffffffa23a057836 */ /* 0x000fc60000000000 */
[----:B------:R-:W-:Y:S02]  /*6370*/  ISETP.GE.U32.AND P2, PT, R7, 0x7fffff3b, PT ;  /* 0x7fffff3b0700780c */ /* 0x000fe40003f46070 */
[----:B------:R-:W-:Y:S01]  /*6380*/  PRMT R44, RZ, 0x7610, R44 ;  /* 0x00007610ff2c7816 */ /* 0x000fe2000000002c */
[----:B------:R-:W-:Y:S04]  /*6390*/  STL [R1+0x170c], R36 ;  /* 0x00170c2401007387 */ /* 0x000fe80000100800 */
[----:B------:R2:W-:Y:S04]  /*63a0*/  STL.64 [R1+0x3e8], R18 ;  /* 0x0003e81201007387 */ /* 0x0005e80000100a00 */
[----:B------:R1:W-:Y:S01]  /*63b0*/  STL.64 [R1+0x3e0], R16 ;  /* 0x0003e01001007387 */ /* 0x0003e20000100a00 */
[----:B--2---:R-:W-:-:S04]  /*63c0*/  IMAD.WIDE R18, R6, 0x2, R64 ;  /* 0x0000000206127825 */ /* 0x004fc800078e0240 */
[----:B-1----:R-:W-:Y:S01]  /*63d0*/  IMAD.WIDE R16, R6, 0x2, R62 ;  /* 0x0000000206107825 */ /* 0x002fe200078e023e */
[----:B------:R1:W2:Y:S04]  /*63e0*/  @!P3 LDG.E.U16 R42, desc[UR20][R18.64] ;  /* 0x00000014122ab981 */ /* 0x0002a8000c1e1500 */
[----:B------:R0:W2:Y:S01]  /*63f0*/  @!P3 LDG.E.U16 R45, desc[UR20][R16.64] ;  /* 0x00000014102db981 */ /* 0x0000a2000c1e1500 */
[----:B------:R-:W-:Y:S01]  /*6400*/  ISETP.GE.U32.AND P3, PT, R5, 0x7fffff23, PT ;  /* 0x7fffff230500780c */ /* 0x000fe20003f66070 */
[----:B------:R-:W-:Y:S02]  /*6410*/  IMAD R5, R66, 0x45, RZ ;  /* 0x0000004542057824 */ /* 0x000fe400078e02ff */
[----:B---3--:R-:W-:Y:S04]  /*6420*/  STL.64 [R1+0x1710], R38 ;  /* 0x0017102601007387 */ /* 0x008fe80000100a00 */
[----:B------:R0:W-:Y:S02]  /*6430*/  STL.64 [R1+0x368], R22 ;  /* 0x0003681601007387 */ /* 0x0001e40000100a00 */
[----:B0-----:R-:W-:-:S05]  /*6440*/  IMAD.WIDE R22, R5, 0x2, R64 ;  /* 0x0000000205167825 */ /* 0x001fca00078e0240 */
[----:B------:R0:W2:Y:S04]  /*6450*/  @!P2 LDG.E.U16 R44, desc[UR20][R22.64] ;  /* 0x00000014162ca981 */ /* 0x0000a8000c1e1500 */
[----:B------:R3:W-:Y:S04]  /*6460*/  STL.64 [R1+0x360], R20 ;  /* 0x0003601401007387 */ /* 0x0007e80000100a00 */
[----:B----4-:R-:W-:Y:S04]  /*6470*/  STL.64 [R1+0x1718], R40 ;  /* 0x0017182801007387 */ /* 0x010fe80000100a00 */
[----:B------:R1:W-:Y:S04]  /*6480*/  STL.64 [R1+0x2e0], R18 ;  /* 0x0002e01201007387 */ /* 0x0003e80000100a00 */
[----:B------:R4:W-:Y:S04]  /*6490*/  STL.64 [R1+0x2d8], R16 ;  /* 0x0002d81001007387 */ /* 0x0009e80000100a00 */
[----:B------:R-:W-:Y:S04]  /*64a0*/  STL [R1+0x1720], R43 ;  /* 0x0017202b01007387 */ /* 0x000fe80000100800 */
[----:B------:R-:W2:Y:S01]  /*64b0*/  LDL R57, [R1+0x300] ;  /* 0x0003000001397983 */ /* 0x000ea20000100800 */
[----:B------:R-:W-:-:S02]  /*64c0*/  VIADD R7, R58, 0xffffffaa ;  /* 0xffffffaa3a077836 */ /* 0x000fc40000000000 */
[----:B------:R-:W-:Y:S01]  /*64d0*/  IMAD R6, R66, 0x4d, RZ ;  /* 0x0000004d42067824 */ /* 0x000fe200078e02ff */
[----:B------:R-:W-:Y:S01]  /*64e0*/  PRMT R46, RZ, 0x7610, R46 ;  /* 0x00007610ff2e7816 */ /* 0x000fe2000000002e */
[----:B---3--:R-:W-:Y:S01]  /*64f0*/  IMAD.WIDE R20, R5, 0x2, R62 ;  /* 0x0000000205147825 */ /* 0x008fe200078e023e */
[----:B------:R-:W-:Y:S02]  /*6500*/  ISETP.GE.U32.AND P4, PT, R7, 0x7fffff2b, PT ;  /* 0x7fffff2b0700780c */ /* 0x000fe40003f86070 */
[----:B------:R-:W-:Y:S01]  /*6510*/  PRMT R48, RZ, 0x7610, R48 ;  /* 0x00007610ff307816 */ /* 0x000fe20000000030 */
[C---:B-1----:R-:W-:Y:S01]  /*6520*/  IMAD.WIDE R18, R6.reuse, 0x2, R64 ;  /* 0x0000000206127825 */ /* 0x042fe200078e0240 */
[----:B------:R-:W-:Y:S01]  /*6530*/  PRMT R56, RZ, 0x7610, R56 ;  /* 0x00007610ff387816 */ /* 0x000fe20000000038 */
[----:B------:R0:W-:Y:S02]  /*6540*/  STL.64 [R1+0x260], R22 ;  /* 0x0002601601007387 */ /* 0x0001e40000100a00 */
[----:B----4-:R-:W-:-:S02]  /*6550*/  IMAD.WIDE R16, R6, 0x2, R62 ;  /* 0x0000000206107825 */ /* 0x010fc400078e023e */
[----:B------:R1:W3:Y:S02]  /*6560*/  @!P2 LDG.E.U16 R46, desc[UR20][R20.64] ;  /* 0x00000014142ea981 */ /* 0x0002e4000c1e1500 */
[----:B------:R-:W-:Y:S02]  /*6570*/  VIADD R7, R58, 0xffffff9a ;  /* 0xffffff9a3a077836 */ /* 0x000fe40000000000 */
[C---:B------:R-:W-:Y:S02]  /*6580*/  IMAD R6, R66.reuse, 0x55, RZ ;  /* 0x0000005542067824 */ /* 0x040fe400078e02ff */
[----:B------:R-:W-:Y:S01]  /*6590*/  IMAD.MOV.U32 R53, RZ, RZ, R8 ;  /* 0x000000ffff357224 */ /* 0x000fe200078e0008 */
[----:B------:R1:W-:Y:S01]  /*65a0*/  STL.64 [R1+0x258], R20 ;  /* 0x0002581401007387 */ /* 0x0003e20000100a00 */
[----:B------:R-:W-:Y:S01]  /*65b0*/  IMAD R8, R66, 0x5d, RZ ;  /* 0x0000005d42087824 */ /* 0x000fe200078e02ff */
[----:B------:R-:W-:Y:S01]  /*65c0*/  ISETP.GE.U32.AND P2, PT, R7, 0x7fffff1b, PT ;  /* 0x7fffff1b0700780c */ /* 0x000fe20003f46070 */
[----:B0-----:R-:W-:Y:S01]  /*65d0*/  IMAD.WIDE R22, R6, 0x2, R64 ;  /* 0x0000000206167825 */ /* 0x001fe200078e0240 */
[----:B------:R0:W4:Y:S01]  /*65e0*/  @!P5 LDG.E.U16 R48, desc[UR20][R18.64] ;  /* 0x000000141230d981 */ /* 0x000122000c1e1500 */
[----:B------:R-:W-:-:S02]  /*65f0*/  PRMT R60, RZ, 0x7610, R60 ;  /* 0x00007610ff3c7816 */ /* 0x000fc4000000003c */
[----:B------:R-:W-:Y:S01]  /*6600*/  PRMT R67, RZ, 0x7610, R67 ;  /* 0x00007610ff437816 */ /* 0x000fe20000000043 */
[----:B------:R0:W3:Y:S01]  /*6610*/  @!P5 LDG.E.U16 R56, desc[UR20][R16.64] ;  /* 0x000000141038d981 */ /* 0x0000e2000c1e1500 */
[----:B------:R-:W-:Y:S02]  /*6620*/  IMAD.MOV.U32 R52, RZ, RZ, R9 ;  /* 0x000000ffff347224 */ /* 0x000fe400078e0009 */
[----:B-1----:R-:W-:Y:S01]  /*6630*/  IMAD.WIDE R20, R6, 0x2, R62 ;  /* 0x0000000206147825 */ /* 0x002fe200078e023e */
[----:B------:R-:W-:Y:S02]  /*6640*/  PRMT R59, RZ, 0x7610, R59 ;  /* 0x00007610ff3b7816 */ /* 0x000fe4000000003b */
[----:B------:R-:W-:Y:S01]  /*6650*/  PRMT R61, RZ, 0x7610, R61 ;  /* 0x00007610ff3d7816 */ /* 0x000fe2000000003d */
[----:B------:R-:W-:Y:S01]  /*6660*/  IMAD R9, R66, 0x65, RZ ;  /* 0x0000006542097824 */ /* 0x000fe200078e02ff */
[----:B------:R-:W-:Y:S02]  /*6670*/  PRMT R85, RZ, 0x7610, R85 ;  /* 0x00007610ff557816 */ /* 0x000fe40000000055 */
[----:B------:R-:W-:Y:S01]  /*6680*/  PRMT R55, RZ, 0x7610, R55 ;  /* 0x00007610ff377816 */ /* 0x000fe20000000037 */
[----:B------:R-:W3:Y:S01]  /*6690*/  @!P4 LDG.E.U16 R59, desc[UR20][R22.64] ;  /* 0x00000014163bc981 */ /* 0x000ee2000c1e1500 */
[----:B------:R-:W-:-:S03]  /*66a0*/  VIADD R5, R58, 0xffffff92 ;  /* 0xffffff923a057836 */ /* 0x000fc60000000000 */
[----:B------:R-:W3:Y:S01]  /*66b0*/  @!P4 LDG.E.U16 R61, desc[UR20][R20.64] ;  /* 0x00000014143dc981 */ /* 0x000ee2000c1e1500 */
[----:B------:R-:W-:Y:S02]  /*66c0*/  ISETP.GT.U32.AND P4, PT, R2, R4, PT ;  /* 0x000000040200720c */ /* 0x000fe40003f84070 */
[----:B------:R-:W-:Y:S01]  /*66d0*/  ISETP.GE.U32.AND P5, PT, R5, 0x7fffff13, PT ;  /* 0x7fffff130500780c */ /* 0x000fe20003fa6070 */
[----:B------:R-:W-:Y:S01]  /*66e0*/  IMAD R12, R66, 0x6d, RZ ;  /* 0x0000006d420c7824 */ /* 0x000fe200078e02ff */
[----:B------:R-:W-:Y:S01]  /*66f0*/  PRMT R54, RZ, 0x7610, R54 ;  /* 0x00007610ff367816 */ /* 0x000fe20000000036 */
[----:B------:R-:W-:Y:S01]  /*6700*/  IMAD.MOV.U32 R35, RZ, RZ, R15 ;  /* 0x000000ffff237224 */ /* 0x000fe200078e000f */
[----:B------:R-:W-:Y:S01]  /*6710*/  PRMT R47, RZ, 0x7610, R47 ;  /* 0x00007610ff2f7816 */ /* 0x000fe2000000002f */
[----:B------:R-:W-:-:S06]  /*6720*/  IMAD.MOV.U32 R92, RZ, RZ, R14 ;  /* 0x000000ffff5c7224 */ /* 0x000fcc00078e000e */
[----:B------:R-:W-:Y:S02]  /*6730*/  @!P4 IMAD.IADD R4, R4, 0x1, -R2 ;  /* 0x000000010404c824 */ /* 0x000fe400078e0a02 */
[----:B------:R-:W-:Y:S02]  /*6740*/  IMAD.MOV.U32 R34, RZ, RZ, R13 ;  /* 0x000000ffff227224 */ /* 0x000fe400078e000d */
[----:B------:R-:W-:Y:S01]  /*6750*/  IMAD.WIDE R14, R12, 0x2, R64 ;  /* 0x000000020c0e7825 */ /* 0x000fe200078e0240 */
[----:B------:R-:W-:-:S03]  /*6760*/  ISETP.GT.U32.AND P4, PT, R2, R4, PT ;  /* 0x000000040200720c */ /* 0x000fc60003f84070 */
[----:B------:R-:W-:Y:S01]  /*6770*/  IMAD.WIDE R12, R12, 0x2, R62 ;  /* 0x000000020c0c7825 */ /* 0x000fe200078e023e */
[----:B------:R-:W3:Y:S03]  /*6780*/  @!P5 LDG.E.U16 R54, desc[UR20][R14.64] ;  /* 0x000000140e36d981 */ /* 0x000ee6000c1e1500 */
[----:B------:R-:W-:Y:S01]  /*6790*/  IMAD.MOV.U32 R51, RZ, RZ, R53 ;  /* 0x000000ffff337224 */ /* 0x000fe200078e0035 */
[----:B------:R-:W3:Y:S01]  /*67a0*/  @!P5 LDG.E.U16 R47, desc[UR20][R12.64] ;  /* 0x000000140c2fd981 */ /* 0x000ee2000c1e1500 */
[----:B------:R-:W-:-:S04]  /*67b0*/  IMAD.MOV.U32 R53, RZ, RZ, R10 ;  /* 0x000000ffff357224 */ /* 0x000fc800078e000a */
[----:B------:R-:W-:-:S04]  /*67c0*/  @!P4 IMAD.IADD R4, R4, 0x1, -R2 ;  /* 0x000000010404c824 */ /* 0x000fc800078e0a02 */
[----:B------:R-:W-:-:S04]  /*67d0*/  IMAD.MOV.U32 R32, RZ, RZ, R4 ;  /* 0x000000ffff207224 */ /* 0x000fc800078e0004 */
[----:B------:R-:W-:Y:S01]  /*67e0*/  @!P0 IMAD.MOV R32, RZ, RZ, -R32 ;  /* 0x000000ffff208224 */ /* 0x000fe200078e0a20 */
[----:B------:R-:W-:Y:S01]  /*67f0*/  PRMT R91, RZ, 0x7610, R91 ;  /* 0x00007610ff5b7816 */ /* 0x000fe2000000005b */
[----:B------:R-:W-:Y:S01]  /*6800*/  IMAD.MOV.U32 R50, RZ, RZ, R11 ;  /* 0x000000ffff327224 */ /* 0x000fe200078e000b */
[----:B------:R-:W-:Y:S01]  /*6810*/  PRMT R90, RZ, 0x7610, R90 ;  /* 0x00007610ff5a7816 */ /* 0x000fe2000000005a */
[----:B------:R-:W-:Y:S02]  /*6820*/  IMAD.MOV.U32 R30, RZ, RZ, R70 ;  /* 0x000000ffff1e7224 */ /* 0x000fe400078e0046 */
[----:B------:R-:W-:Y:S02]  /*6830*/  IMAD.MOV.U32 R93, RZ, RZ, R73 ;  /* 0x000000ffff5d7224 */ /* 0x000fe400078e0049 */
[----:B------:R-:W-:Y:S01]  /*6840*/  IMAD.MOV.U32 R33, RZ, RZ, R72 ;  /* 0x000000ffff217224 */ /* 0x000fe200078e0048 */
[----:B------:R-:W-:Y:S02]  /*6850*/  PRMT R89, RZ, 0x7610, R89 ;  /* 0x00007610ff597816 */ /* 0x000fe40000000059 */
[----:B------:R-:W-:-:S02]  /*6860*/  PRMT R88, RZ, 0x7610, R88 ;  /* 0x00007610ff587816 */ /* 0x000fc40000000058 */
[----:B------:R-:W-:Y:S02]  /*6870*/  PRMT R87, RZ, 0x7610, R87 ;  /* 0x00007610ff577816 */ /* 0x000fe40000000057 */
[----:B------:R-:W-:Y:S02]  /*6880*/  PRMT R86, RZ, 0x7610, R86 ;  /* 0x00007610ff567816 */ /* 0x000fe40000000056 */
[----:B------:R-:W-:Y:S01]  /*6890*/  PRMT R83, RZ, 0x7610, R83 ;  /* 0x00007610ff537816 */ /* 0x000fe20000000053 */
[----:B--2---:R-:W-:Y:S04]  /*68a0*/  STL.64 [R1+0x1728], R44 ;  /* 0x0017282c01007387 */ /* 0x004fe80000100a00 */
[----:B------:R0:W-:Y:S04]  /*68b0*/  STL.64 [R1+0x1e0], R18 ;  /* 0x0001e01201007387 */ /* 0x0001e80000100a00 */
[----:B------:R1:W-:Y:S04]  /*68c0*/  STL.64 [R1+0x1d8], R16 ;  /* 0x0001d81001007387 */ /* 0x0003e80000100a00 */
[----:B------:R-:W-:Y:S01]  /*68d0*/  STL.64 [R1+0x160], R22 ;  /* 0x0001601601007387 */ /* 0x000fe20000100a00 */
[----:B0-----:R-:W-:-:S03]  /*68e0*/  IMAD.WIDE R18, R8, 0x2, R64 ;  /* 0x0000000208127825 */ /* 0x001fc600078e0240 */
[----:B------:R-:W-:Y:S01]  /*68f0*/  STL.64 [R1+0x158], R20 ;  /* 0x0001581401007387 */ /* 0x000fe20000100a00 */
[----:B-1----:R-:W-:-:S03]  /*6900*/  IMAD.WIDE R16, R8, 0x2, R62 ;  /* 0x0000000208107825 */ /* 0x002fc600078e023e */
[----:B------:R0:W-:Y:S04]  /*6910*/  STL.64 [R1+0xe0], R18 ;  /* 0x0000e01201007387 */ /* 0x0001e80000100a00 */
[----:B------:R1:W-:Y:S04]  /*6920*/  STL.64 [R1+0xd8], R16 ;  /* 0x0000d81001007387 */ /* 0x0003e80000100a00 */
[----:B------:R0:W2:Y:S04]  /*6930*/  @!P3 LDG.E.U16 R60, desc[UR20][R18.64] ;  /* 0x00000014123cb981 */ /* 0x0000a8000c1e1500 */
[----:B------:R1:W2:Y:S01]  /*6940*/  @!P3 LDG.E.U16 R67, desc[UR20][R16.64] ;  /* 0x000000141043b981 */ /* 0x0002a2000c1e1500 */
[----:B0-----:R-:W-:-:S04]  /*6950*/  IMAD.WIDE R18, R9, 0x2, R64 ;  /* 0x0000000209127825 */ /* 0x001fc800078e0240 */
[----:B-1----:R-:W-:Y:S01]  /*6960*/  IMAD.WIDE R16, R9, 0x2, R62 ;  /* 0x0000000209107825 */ /* 0x002fe200078e023e */
[----:B------:R0:W2:Y:S04]  /*6970*/  @!P2 LDG.E.U16 R85, desc[UR20][R18.64] ;  /* 0x000000141255a981 */ /* 0x0000a8000c1e1500 */
[----:B------:R1:W2:Y:S01]  /*6980*/  @!P2 LDG.E.U16 R55, desc[UR20][R16.64] ;  /* 0x000000141037a981 */ /* 0x0002a2000c1e1500 */
[----:B------:R-:W-:Y:S01]  /*6990*/  ISETP.GT.U32.AND P2, PT, R2, R3, PT ;  /* 0x000000030200720c */ /* 0x000fe20003f44070 */
[C---:B------:R-:W-:Y:S01]  /*69a0*/  VIADD R5, R57.reuse, 0x3 ;  /* 0x0000000339057836 */ /* 0x040fe20000000000 */
[----:B------:R-:W-:-:S04]  /*69b0*/  IADD3 R7, PT, PT, R57, 0x4, RZ ;  /* 0x0000000439077810 */ /* 0x000fc80007ffe0ff */
[----:B------:R-:W-:Y:S02]  /*69c0*/  IABS R6, R5 ;  /* 0x0000000500067213 */ /* 0x000fe40000000000 */
[----:B------:R-:W-:Y:S02]  /*69d0*/  ISETP.GE.AND P3, PT, R5, RZ, PT ;  /* 0x000000ff0500720c */ /* 0x000fe40003f66270 */
[----:B------:R-:W-:Y:S01]  /*69e0*/  IABS R5, R7 ;  /* 0x0000000700057213 */ /* 0x000fe20000000000 */
[----:B------:R-:W-:-:S04]  /*69f0*/  IMAD.HI.U32 R8, R0, R6, RZ ;  /* 0x0000000600087227 */ /* 0x000fc800078e00ff */
[----:B------:R-:W-:Y:S01]  /*6a00*/  @!P2 IMAD.IADD R3, R3, 0x1, -R2 ;  /* 0x000000010303a824 */ /* 0x000fe200078e0a02 */
[----:B------:R-:W-:Y:S01]  /*6a10*/  IADD3 R8, PT, PT, -R8, RZ, RZ ;  /* 0x000000ff08087210 */ /* 0x000fe20007ffe1ff */
[----:B------:R-:W-:Y:S02]  /*6a20*/  VIADD R69, R57, 0x5 ;  /* 0x0000000539457836 */ /* 0x000fe40000000000 */
[----:B------:R-:W-:Y:S01]  /*6a30*/  IMAD.HI.U32 R10, R0, R5, RZ ;  /* 0x00000005000a7227 */ /* 0x000fe200078e00ff */
[C---:B------:R-:W-:Y:S02]  /*6a40*/  ISETP.GT.U32.AND P2, PT, R2.reuse, R3, PT ;  /* 0x000000030200720c */ /* 0x040fe40003f44070 */
[----:B------:R-:W-:Y:S01]  /*6a50*/  ISETP.GE.AND P5, PT, R7, RZ, PT ;  /* 0x000000ff0700720c */ /* 0x000fe20003fa6270 */
[----:B------:R-:W-:Y:S01]  /*6a60*/  IMAD.MOV.U32 R20, RZ, RZ, R68 ;  /* 0x000000ffff147224 */ /* 0x000fe200078e0044 */
[----:B------:R-:W-:Y:S01]  /*6a70*/  IABS R68, R69 ;  /* 0x0000004500447213 */ /* 0x000fe20000000000 */
[----:B------:R-:W-:-:S02]  /*6a80*/  IMAD R6, R2, R8, R6 ;  /* 0x0000000802067224 */ /* 0x000fc400078e0206 */
[----:B------:R-:W-:Y:S02]  /*6a90*/  IMAD.MOV R7, RZ, RZ, -R10 ;  /* 0x000000ffff077224 */ /* 0x000fe400078e0a0a */
[----:B------:R-:W-:Y:S01]  /*6aa0*/  IMAD.HI.U32 R9, R0, R68, RZ ;  /* 0x0000004400097227 */ /* 0x000fe200078e00ff */
[----:B------:R-:W-:-:S03]  /*6ab0*/  ISETP.GT.U32.AND P4, PT, R2, R6, PT ;  /* 0x000000060200720c */ /* 0x000fc60003f84070 */
[C---:B------:R-:W-:Y:S02]  /*6ac0*/  IMAD R5, R2.reuse, R7, R5 ;  /* 0x0000000702057224 */ /* 0x040fe400078e0205 */
[----:B------:R-:W-:Y:S02]  /*6ad0*/  @!P2 IMAD.IADD R3, R3, 0x1, -R2 ;  /* 0x000000010303a824 */ /* 0x000fe400078e0a02 */
[----:B------:R-:W-:Y:S01]  /*6ae0*/  IMAD.MOV R8, RZ, RZ, -R9 ;  /* 0x000000ffff087224 */ /* 0x000fe200078e0a09 */
[----:B------:R-:W-:Y:S01]  /*6af0*/  ISETP.GT.U32.AND P2, PT, R2, R5, PT ;  /* 0x000000050200720c */ /* 0x000fe20003f44070 */
[----:B------:R-:W-:Y:S02]  /*6b00*/  VIADD R7, R58, 0xffffff8a ;  /* 0xffffff8a3a077836 */ /* 0x000fe40000000000 */
[----:B------:R-:W-:Y:S02]  /*6b10*/  IMAD.MOV.U32 R49, RZ, RZ, R3 ;  /* 0x000000ffff317224 */ /* 0x000fe400078e0003 */
[----:B------:R-:W-:Y:S01]  /*6b20*/  IMAD R68, R2, R8, R68 ;  /* 0x0000000802447224 */ /* 0x000fe200078e0244 */
[----:B------:R-:W-:Y:S01]  /*6b30*/  ISETP.GE.U32.AND P0, PT, R7, 0x7fffff0b, PT ;  /* 0x7fffff0b0700780c */ /* 0x000fe20003f06070 */
[----:B------:R-:W-:Y:S01]  /*6b40*/  VIADD R4, R57, 0x6 ;  /* 0x0000000639047836 */ /* 0x000fe20000000000 */
[----:B------:R-:W-:Y:S01]  /*6b50*/  @!P6 IADD3 R49, PT, PT, -R49, RZ, RZ ;  /* 0x000000ff3131e210 */ /* 0x000fe20007ffe1ff */
[--C-:B------:R-:W-:Y:S01]  /*6b60*/  @!P4 IMAD.IADD R6, R6, 0x1, -R2.reuse ;  /* 0x000000010606c824 */ /* 0x100fe200078e0a02 */
[----:B------:R-:W-:Y:S01]  /*6b70*/  ISETP.GT.U32.AND P6, PT, R2, R68, PT ;  /* 0x000000440200720c */ /* 0x000fe20003fc4070 */
[----:B------:R-:W-:Y:S01]  /*6b80*/  IMAD R8, R66, 0x75, RZ ;  /* 0x0000007542087824 */ /* 0x000fe200078e02ff */
[----:B------:R-:W-:Y:S01]  /*6b90*/  IABS R7, R4 ;  /* 0x0000000400077213 */ /* 0x000fe20000000000 */
[----:B------:R-:W-:Y:S01]  /*6ba0*/  @!P2 IMAD.IADD R5, R5, 0x1, -R2 ;  /* 0x000000010505a824 */ /* 0x000fe200078e0a02 */
[----:B------:R-:W-:Y:S01]  /*6bb0*/  ISETP.GT.U32.AND P4, PT, R2, R6, PT ;  /* 0x000000060200720c */ /* 0x000fe20003f84070 */
[----:B------:R-:W-:-:S03]  /*6bc0*/  IMAD.WIDE R10, R8, 0x2, R64 ;  /* 0x00000002080a7825 */ /* 0x000fc600078e0240 */
[----:B------:R-:W-:Y:S01]  /*6bd0*/  ISETP.GT.U32.AND P2, PT, R2, R5, PT ;  /* 0x000000050200720c */ /* 0x000fe20003f44070 */
[----:B------:R-:W-:Y:S01]  /*6be0*/  IMAD.WIDE R8, R8, 0x2, R62 ;  /* 0x0000000208087825 */ /* 0x000fe200078e023e */
[----:B------:R-:W2:Y:S03]  /*6bf0*/  @!P0 LDG.E.U16 R91, desc[UR20][R10.64] ;  /* 0x000000140a5b8981 */ /* 0x000ea6000c1e1500 */
[----:B------:R-:W-:Y:S01]  /*6c00*/  VIADD R70, R57, 0x7 ;  /* 0x0000000739467836 */ /* 0x000fe20000000000 */
[----:B------:R-:W2:Y:S01]  /*6c10*/  @!P0 LDG.E.U16 R90, desc[UR20][R8.64] ;  /* 0x00000014085a8981 */ /* 0x000ea2000c1e1500 */
[----:B------:R-:W-:Y:S01]  /*6c20*/  IMAD.HI.U32 R3, R0, R7, RZ ;  /* 0x0000000700037227 */ /* 0x000fe200078e00ff */
[----:B------:R-:W-:Y:S02]  /*6c30*/  ISETP.GE.AND P0, PT, R69, RZ, PT ;  /* 0x000000ff4500720c */ /* 0x000fe40003f06270 */
[----:B------:R-:W-:Y:S01]  /*6c40*/  IABS R69, R70 ;  /* 0x0000004600457213 */ /* 0x000fe20000000000 */
[----:B------:R-:W-:-:S02]  /*6c50*/  IMAD.MOV R3, RZ, RZ, -R3 ;  /* 0x000000ffff037224 */ /* 0x000fc400078e0a03 */
[--C-:B------:R-:W-:Y:S02]  /*6c60*/  @!P6 IMAD.IADD R68, R68, 0x1, -R2.reuse ;  /* 0x000000014444e824 */ /* 0x100fe400078e0a02 */
[----:B------:R-:W-:Y:S01]  /*6c70*/  @!P4 IMAD.IADD R6, R6, 0x1, -R2 ;  /* 0x000000010606c824 */ /* 0x000fe200078e0a02 */
[----:B------:R-:W-:Y:S01]  /*6c80*/  ISETP.GE.AND P4, PT, R4, RZ, PT ;  /* 0x000000ff0400720c */ /* 0x000fe20003f86270 */
[C---:B------:R-:W-:Y:S01]  /*6c90*/  IMAD R3, R2.reuse, R3, R7 ;  /* 0x0000000302037224 */ /* 0x040fe200078e0207 */
[----:B------:R-:W-:Y:S01]  /*6ca0*/  ISETP.GT.U32.AND P6, PT, R2, R68, PT ;  /* 0x000000440200720c */ /* 0x000fe20003fc4070 */
[----:B------:R-:W-:-:S04]  /*6cb0*/  IMAD.HI.U32 R4, R0, R69, RZ ;  /* 0x0000004500047227 */ /* 0x000fc800078e00ff */
[----:B------:R-:W-:Y:S01]  /*6cc0*/  @!P2 IMAD.IADD R5, R5, 0x1, -R2 ;  /* 0x000000010505a824 */ /* 0x000fe200078e0a02 */
[C---:B------:R-:W-:Y:S01]  /*6cd0*/  ISETP.GT.U32.AND P2, PT, R2.reuse, R3, PT ;  /* 0x000000030200720c */ /* 0x040fe20003f44070 */
[----:B------:R-:W-:Y:S01]  /*6ce0*/  IMAD.MOV R4, RZ, RZ, -R4 ;  /* 0x000000ffff047224 */ /* 0x000fe200078e0a04 */
[----:B------:R0:W-:Y:S01]  /*6cf0*/  STL.64 [R1+0x60], R18 ;  /* 0x0000601201007387 */ /* 0x0001e20000100a00 */
[----:B------:R-:W-:Y:S02]  /*6d00*/  VIADD R73, R57, 0x8 ;  /* 0x0000000839497836 */ /* 0x000fe40000000000 */
[----:B------:R-:W-:Y:S01]  /*6d10*/  IMAD R69, R2, R4, R69 ;  /* 0x0000000402457224 */ /* 0x000fe200078e0245 */
[----:B------:R1:W-:Y:S01]  /*6d20*/  STL.64 [R1+0x58], R16 ;  /* 0x0000581001007387 */ /* 0x0003e20000100a00 */
[----:B------:R-:W-:Y:S02]  /*6d30*/  VIADD R7, R58, 0xffffff82 ;  /* 0xffffff823a077836 */ /* 0x000fe40000000000 */
[----:B------:R-:W-:Y:S01]  /*6d40*/  @!P6 IMAD.IADD R68, R68, 0x1, -R2 ;  /* 0x000000014444e824 */ /* 0x000fe200078e0a02 */
[----:B------:R-:W-:-:S02]  /*6d50*/  ISETP.GT.U32.AND P6, PT, R2, R69, PT ;  /* 0x000000450200720c */ /* 0x000fc40003fc4070 */
[----:B------:R-:W-:Y:S01]  /*6d60*/  IABS R72, R73 ;  /* 0x0000004900487213 */ /* 0x000fe20000000000 */
[----:B------:R-:W-:Y:S02]  /*6d70*/  @!P2 IMAD.IADD R3, R3, 0x1, -R2 ;  /* 0x000000010303a824 */ /* 0x000fe400078e0a02 */
[----:B0-----:R-:W-:Y:S02]  /*6d80*/  IMAD.MOV.U32 R18, RZ, RZ, R93 ;  /* 0x000000ffff127224 */ /* 0x001fe400078e005d */
[----:B-1----:R-:W-:Y:S02]  /*6d90*/  IMAD.MOV.U32 R16, RZ, RZ, R5 ;  /* 0x000000ffff107224 */ /* 0x002fe400078e0005 */
[----:B------:R-:W-:Y:S02]  /*6da0*/  IMAD.MOV.U32 R93, RZ, RZ, R52 ;  /* 0x000000ffff5d7224 */ /* 0x000fe400078e0034 */
[----:B------:R-:W-:Y:S01]  /*6db0*/  @!P5 IMAD.MOV R16, RZ, RZ, -R16 ;  /* 0x000000ffff10d224 */ /* 0x000fe200078e0a10 */
[----:B------:R-:W-:Y:S01]  /*6dc0*/  ISETP.GE.U32.AND P5, PT, R7, 0x7fffff03, PT ;  /* 0x7fffff030700780c */ /* 0x000fe20003fa6070 */
[----:B------:R-:W-:-:S02]  /*6dd0*/  IMAD.MOV.U32 R17, RZ, RZ, R6 ;  /* 0x000000ffff117224 */ /* 0x000fc400078e0006 */
[----:B------:R-:W-:Y:S02]  /*6de0*/  IMAD.MOV.U32 R52, RZ, RZ, R71 ;  /* 0x000000ffff347224 */ /* 0x000fe400078e0047 */
[----:B------:R-:W-:Y:S01]  /*6df0*/  VIADD R71, R57, 0x9 ;  /* 0x0000000939477836 */ /* 0x000fe20000000000 */
[----:B------:R-:W-:Y:S01]  /*6e00*/  MOV R21, R30 ;  /* 0x0000001e00157202 */ /* 0x000fe20000000f00 */
[----:B------:R-:W-:Y:S01]  /*6e10*/  IMAD.HI.U32 R4, R0, R72, RZ ;  /* 0x0000004800047227 */ /* 0x000fe200078e00ff */
[----:B------:R-:W-:Y:S01]  /*6e20*/  ISETP.GT.U32.AND P2, PT, R2, R3, PT ;  /* 0x000000030200720c */ /* 0x000fe20003f44070 */
[----:B------:R-:W-:Y:S02]  /*6e30*/  STL [R1+0x1240], R14 ;  /* 0x0012400e01007387 */ /* 0x000fe40000100800 */
[----:B------:R-:W-:Y:S02]  /*6e40*/  IMAD R5, R66, 0x7d, RZ ;  /* 0x0000007d42057824 */ /* 0x000fe400078e02ff */
[----:B------:R-:W-:Y:S01]  /*6e50*/  @!P3 IMAD.MOV R17, RZ, RZ, -R17 ;  /* 0x000000ffff11b224 */ /* 0x000fe200078e0a11 */
[----:B------:R-:W-:Y:S01]  /*6e60*/  ISETP.GE.AND P3, PT, R70, RZ, PT ;  /* 0x000000ff4600720c */ /* 0x000fe20003f66270 */
[----:B------:R-:W-:Y:S01]  /*6e70*/  IMAD.MOV.U32 R30, RZ, RZ, R51 ;  /* 0x000000ffff1e7224 */ /* 0x000fe200078e0033 */
[----:B------:R-:W-:Y:S01]  /*6e80*/  STL [R1+0x13b8], R14 ;  /* 0x0013b80e01007387 */ /* 0x000fe20000100800 */
[----:B------:R-:W-:Y:S01]  /*6e90*/  IMAD.MOV.U32 R51, RZ, RZ, R74 ;  /* 0x000000ffff337224 */ /* 0x000fe200078e004a */
[----:B------:R-:W-:Y:S01]  /*6ea0*/  IABS R74, R71 ;  /* 0x00000047004a7213 */ /* 0x000fe20000000000 */
[----:B------:R-:W-:Y:S01]  /*6eb0*/  IMAD.MOV R70, RZ, RZ, -R4 ;  /* 0x000000ffff467224 */ /* 0x000fe200078e0a04 */
[----:B------:R-:W-:Y:S01]  /*6ec0*/  STL [R1+0x123c], R15 ;  /* 0x00123c0f01007387 */ /* 0x000fe20000100800 */
[----:B------:R-:W-:-:S03]  /*6ed0*/  IMAD.WIDE R6, R5, 0x2, R64 ;  /* 0x0000000205067825 */ /* 0x000fc600078e0240 */
[----:B------:R-:W-:Y:S01]  /*6ee0*/  STL [R1+0x1648], R15 ;  /* 0x0016480f01007387 */ /* 0x000fe20000100800 */
[----:B------:R-:W-:-:S03]  /*6ef0*/  IMAD.WIDE R4, R5, 0x2, R62 ;  /* 0x0000000205047825 */ /* 0x000fc600078e023e */
[----:B------:R-:W-:Y:S01]  /*6f00*/  STL [R1+0x1248], R12 ;  /* 0x0012480c01007387 */ /* 0x000fe20000100800 */
[----:B------:R-:W-:Y:S02]  /*6f10*/  @!P6 IMAD.IADD R69, R69, 0x1, -R2 ;  /* 0x000000014545e824 */ /* 0x000fe400078e0a02 */
[----:B------:R-:W-:Y:S01]  /*6f20*/  IMAD R70, R2, R70, R72 ;  /* 0x0000004602467224 */ /* 0x000fe200078e0248 */
[----:B------:R-:W-:Y:S01]  /*6f30*/  STL [R1+0x13c4], R12 ;  /* 0x0013c40c01007387 */ /* 0x000fe20000100800 */
[----:B------:R-:W-:-:S03]  /*6f40*/  IMAD.MOV.U32 R72, RZ, RZ, R74 ;  /* 0x000000ffff487224 */ /* 0x000fc600078e004a */
[----:B------:R-:W-:Y:S01]  /*6f50*/  STL [R1+0x1244], R13 ;  /* 0x0012440d01007387 */ /* 0x000fe20000100800 */
[----:B------:R-:W-:-:S03]  /*6f60*/  ISETP.GT.U32.AND P6, PT, R2, R69, PT ;  /* 0x000000450200720c */ /* 0x000fc60003fc4070 */
[----:B------:R-:W-:Y:S04]  /*6f70*/  STL [R1+0x1250], R10 ;  /* 0x0012500a01007387 */ /* 0x000fe80000100800 */
[----:B------:R-:W-:Y:S04]  /*6f80*/  STL [R1+0x13dc], R10 ;  /* 0x0013dc0a01007387 */ /* 0x000fe80000100800 */
[----:B------:R-:W2:Y:S04]  /*6f90*/  @!P5 LDG.E.U16 R89, desc[UR20][R6.64] ;  /* 0x000000140659d981 */ /* 0x000ea8000c1e1500 */
[----:B------:R-:W2:Y:S01]  /*6fa0*/  @!P5 LDG.E.U16 R88, desc[UR20][R4.64] ;  /* 0x000000140458d981 */ /* 0x000ea2000c1e1500 */
[----:B------:R-:W-:Y:S01]  /*6fb0*/  ISETP.GE.AND P5, PT, R73, RZ, PT ;  /* 0x000000ff4900720c */ /* 0x000fe20003fa6270 */
[----:B------:R-:W-:-:S02]  /*6fc0*/  IMAD.HI.U32 R73, R0, R72, RZ ;  /* 0x0000004800497227 */ /* 0x000fc400078e00ff */
[----:B------:R-:W-:Y:S01]  /*6fd0*/  STL [R1+0x124c], R11 ;  /* 0x00124c0b01007387 */ /* 0x000fe20000100800 */
[----:B------:R-:W-:Y:S01]  /*6fe0*/  @!P2 IADD3 R3, PT, PT, R3, -R2, RZ ;  /* 0x800000020303a210 */ /* 0x000fe20007ffe0ff */
[----:B------:R-:W-:Y:S02]  /*6ff0*/  IMAD.MOV.U32 R23, RZ, RZ, R33 ;  /* 0x000000ffff177224 */ /* 0x000fe400078e0021 */
[----:B------:R-:W-:Y:S01]  /*7000*/  STL [R1+0x13d0], R11 ;  /* 0x0013d00b01007387 */ /* 0x000fe20000100800 */
[----:B------:R-:W-:-:S03]  /*7010*/  IMAD.MOV.U32 R33, RZ, RZ, R68 ;  /* 0x000000ffff217224 */ /* 0x000fc600078e0044 */
[----:B------:R-:W-:Y:S01]  /*7020*/  STL [R1+0x1258], R8 ;  /* 0x0012580801007387 */ /* 0x000fe20000100800 */
[----:B------:R-:W-:-:S03]  /*7030*/  IMAD.MOV R68, RZ, RZ, -R73 ;  /* 0x000000ffff447224 */ /* 0x000fc600078e0a49 */
[----:B------:R-:W-:Y:S04]  /*7040*/  STL [R1+0x13f0], R8 ;  /* 0x0013f00801007387 */ /* 0x000fe80000100800 */
[----:B------:R-:W-:Y:S04]  /*7050*/  STL [R1+0x1254], R9 ;  /* 0x0012540901007387 */ /* 0x000fe80000100800 */
[----:B------:R-:W-:Y:S04]  /*7060*/  STL [R1+0x13e8], R9 ;  /* 0x0013e80901007387 */ /* 0x000fe80000100800 */
[----:B------:R-:W-:Y:S04]  /*7070*/  STL [R1+0x8a8], R17 ;  /* 0x0008a81101007387 */ /* 0x000fe80000100800 */
[----:B------:R0:W-:Y:S01]  /*7080*/  STL [R1+0x8a4], R16 ;  /* 0x0008a41001007387 */ /* 0x0001e20000100800 */
[----:B------:R-:W-:Y:S01]  /*7090*/  VIADD R73, R58, 0xfffffff9 ;  /* 0xfffffff93a497836 */ /* 0x000fe20000000000 */
[----:B------:R-:W-:Y:S01]  /*70a0*/  ISETP.GT.U32.AND P2, PT, R2, R70, PT ;  /* 0x000000460200720c */ /* 0x000fe20003f44070 */
[----:B------:R-:W-:-:S02]  /*70b0*/  @!P6 IMAD.IADD R69, R69, 0x1, -R2 ;  /* 0x000000014545e824 */ /* 0x000fc400078e0a02 */
[----:B0-----:R-:W-:Y:S02]  /*70c0*/  IMAD.MOV.U32 R16, RZ, RZ, R3 ;  /* 0x000000ffff107224 */ /* 0x001fe400078e0003 */
[----:B------:R-:W-:Y:S01]  /*70d0*/  IMAD R3, R2, R68, R72 ;  /* 0x0000004402037224 */ /* 0x000fe200078e0248 */
[----:B------:R-:W-:Y:S01]  /*70e0*/  STL [R1+0x1260], R6 ;  /* 0x0012600601007387 */ /* 0x000fe20000100800 */
[----:B------:R-:W-:-:S03]  /*70f0*/  @!P4 IMAD.MOV R16, RZ, RZ, -R16 ;  /* 0x000000ffff10c224 */ /* 0x000fc600078e0a10 */
[----:B------:R-:W-:Y:S01]  /*7100*/  ISETP.GT.U32.AND P6, PT, R2, R3, PT ;  /* 0x000000030200720c */ /* 0x000fe20003fc4070 */
[----:B------:R-:W-:Y:S01]  /*7110*/  STL [R1+0x1504], R6 ;  /* 0x0015040601007387 */ /* 0x000fe20000100800 */
[----:B------:R-:W-:-:S03]  /*7120*/  ISETP.GE.U32.AND P4, PT, R73, 0x7fffff7a, PT ;  /* 0x7fffff7a4900780c */ /* 0x000fc60003f86070 */
[----:B------:R-:W-:Y:S01]  /*7130*/  STL [R1+0x125c], R7 ;  /* 0x00125c0701007387 */ /* 0x000fe20000100800 */
[----:B------:R-:W-:-:S03]  /*7140*/  IMAD R72, R66, 0x6, RZ ;  /* 0x0000000642487824 */ /* 0x000fc600078e02ff */
[----:B------:R-:W-:Y:S01]  /*7150*/  STL [R1+0x13f8], R7 ;  /* 0x0013f80701007387 */ /* 0x000fe20000100800 */
[----:B------:R-:W-:-:S03]  /*7160*/  VIADD R68, R57, 0xa ;  /* 0x0000000a39447836 */ /* 0x000fc60000000000 */
[----:B------:R-:W-:Y:S04]  /*7170*/  STL [R1+0x1268], R4 ;  /* 0x0012680401007387 */ /* 0x000fe80000100800 */
[----:B------:R-:W-:Y:S01]  /*7180*/  STL [R1+0x150c], R4 ;  /* 0x00150c0401007387 */ /* 0x000fe20000100800 */
[----:B------:R-:W-:-:S03]  /*7190*/  IMAD.WIDE R24, R72, 0x2, R64 ;  /* 0x0000000248187825 */ /* 0x000fc600078e0240 */
[----:B------:R-:W-:Y:S01]  /*71a0*/  STL [R1+0x1264], R5 ;  /* 0x0012640501007387 */ /* 0x000fe20000100800 */
[----:B------:R-:W-:-:S03]  /*71b0*/  @!P0 IMAD.MOV R33, RZ, RZ, -R33 ;  /* 0x000000ffff218224 */ /* 0x000fc600078e0a21 */
[----:B------:R-:W-:Y:S01]  /*71c0*/  STL [R1+0x1510], R5 ;  /* 0x0015100501007387 */ /* 0x000fe20000100800 */
[----:B------:R-:W-:-:S03]  /*71d0*/  @!P2 IMAD.IADD R70, R70, 0x1, -R2 ;  /* 0x000000014646a824 */ /* 0x000fc600078e0a02 */
[----:B------:R0:W-:Y:S01]  /*71e0*/  STL [R1+0x89c], R16 ;  /* 0x00089c1001007387 */ /* 0x0001e20000100800 */
[----:B------:R-:W-:Y:S01]  /*71f0*/  @!P6 IMAD.IADD R3, R3, 0x1, -R2 ;  /* 0x000000010303e824 */ /* 0x000fe200078e0a02 */
[----:B------:R-:W-:Y:S01]  /*7200*/  ISETP.GE.AND P0, PT, R71, RZ, PT ;  /* 0x000000ff4700720c */ /* 0x000fe20003f06270 */
[----:B------:R-:W-:Y:S01]  /*7210*/  VIADD R71, R57, 0xb ;  /* 0x0000000b39477836 */ /* 0x000fe20000000000 */
[----:B------:R-:W-:Y:S01]  /*7220*/  ISETP.GE.AND P2, PT, R68, RZ, PT ;  /* 0x000000ff4400720c */ /* 0x000fe20003f46270 */
[----:B------:R-:W2:Y:S01]  /*7230*/  @!P4 LDG.E.U16 R87, desc[UR20][R24.64] ;  /* 0x000000141857c981 */ /* 0x000ea2000c1e1500 */
[----:B------:R-:W-:Y:S01]  /*7240*/  IABS R68, R68 ;  /* 0x0000004400447213 */ /* 0x000fe20000000000 */
[----:B0-----:R-:W-:Y:S02]  /*7250*/  IMAD.WIDE R16, R72, 0x2, R62 ;  /* 0x0000000248107825 */ /* 0x001fe400078e023e */
[----:B------:R-:W-:Y:S01]  /*7260*/  STL.64 [R1+0x658], R24 ;  /* 0x0006581801007387 */ /* 0x000fe20000100a00 */
[----:B------:R-:W-:-:S03]  /*7270*/  IABS R72, R71 ;  /* 0x0000004700487213 */ /* 0x000fc60000000000 */
[----:B------:R0:W2:Y:S01]  /*7280*/  @!P4 LDG.E.U16 R86, desc[UR20][R16.64] ;  /* 0x000000141056c981 */ /* 0x0000a2000c1e1500 */
[----:B------:R-:W-:Y:S01]  /*7290*/  ISETP.GT.U32.AND P4, PT, R2, R3, PT ;  /* 0x000000030200720c */ /* 0x000fe20003f84070 */
[----:B------:R-:W-:Y:S01]  /*72a0*/  IMAD.HI.U32 R73, R0, R68, RZ ;  /* 0x0000004400497227 */ /* 0x000fe200078e00ff */
[----:B------:R-:W-:Y:S01]  /*72b0*/  ISETP.GT.U32.AND P6, PT, R2, R70, PT ;  /* 0x000000460200720c */ /* 0x000fe20003fc4070 */
[----:B------:R0:W-:Y:S02]  /*72c0*/  STL.64 [R1+0x650], R16 ;  /* 0x0006501001007387 */ /* 0x0001e40000100a00 */
[----:B------:R-:W-:Y:S02]  /*72d0*/  IMAD.MOV.U32 R19, RZ, RZ, R50 ;  /* 0x000000ffff137224 */ /* 0x000fe400078e0032 */
[----:B------:R-:W-:Y:S02]  /*72e0*/  IMAD.MOV R74, RZ, RZ, -R73 ;  /* 0x000000ffff4a7224 */ /* 0x000fe400078e0a49 */
[----:B------:R-:W-:Y:S01]  /*72f0*/  IMAD.MOV.U32 R50, RZ, RZ, R76 ;  /* 0x000000ffff327224 */ /* 0x000fe200078e004c */
[----:B0-----:R-:W-:Y:S01]  /*7300*/  MOV R16, R23 ;  /* 0x0000001700107202 */ /* 0x001fe20000000f00 */
[----:B------:R-:W-:-:S02]  /*7310*/  IMAD.MOV.U32 R23, RZ, RZ, R20 ;  /* 0x000000ffff177224 */ /* 0x000fc400078e0014 */
[----:B------:R-:W-:Y:S02]  /*7320*/  IMAD.MOV.U32 R17, RZ, RZ, R18 ;  /* 0x000000ffff117224 */ /* 0x000fe400078e0012 */
[----:B------:R-:W-:Y:S02]  /*7330*/  IMAD.MOV.U32 R20, RZ, RZ, R34 ;  /* 0x000000ffff147224 */ /* 0x000fe400078e0022 */
[----:B------:R-:W-:Y:S02]  /*7340*/  IMAD.MOV.U32 R18, RZ, RZ, R21 ;  /* 0x000000ffff127224 */ /* 0x000fe400078e0015 */
[----:B------:R-:W-:Y:S02]  /*7350*/  IMAD.MOV.U32 R34, RZ, RZ, R75 ;  /* 0x000000ffff227224 */ /* 0x000fe400078e004b */
[----:B------:R-:W-:Y:S02]  /*7360*/  IMAD.MOV.U32 R21, RZ, RZ, R53 ;  /* 0x000000ffff157224 */ /* 0x000fe400078e0035 */
[----:B------:R-:W-:-:S04]  /*7370*/  IMAD.HI.U32 R75, R0, R72, RZ ;  /* 0x00000048004b7227 */ /* 0x000fc800078e00ff */
[----:B------:R-:W-:Y:S02]  /*7380*/  VIADD R76, R58, 0xfffffff1 ;  /* 0xfffffff13a4c7836 */ /* 0x000fe40000000000 */
[----:B------:R-:W-:Y:S02]  /*7390*/  IMAD.MOV.U32 R53, RZ, RZ, R69 ;  /* 0x000000ffff357224 */ /* 0x000fe400078e0045 */
[----:B------:R-:W-:Y:S02]  /*73a0*/  IMAD R68, R2, R74, R68 ;  /* 0x0000004a02447224 */ /* 0x000fe400078e0244 */
[----:B------:R-:W-:Y:S02]  /*73b0*/  IMAD.MOV R74, RZ, RZ, -R75 ;  /* 0x000000ffff4a7224 */ /* 0x000fe400078e0a4b */
[----:B------:R-:W-:Y:S01]  /*73c0*/  @!P3 IMAD.MOV R53, RZ, RZ, -R53 ;  /* 0x000000ffff35b224 */ /* 0x000fe200078e0a35 */
[----:B------:R-:W-:Y:S01]  /*73d0*/  ISETP.GE.U32.AND P3, PT, R76, 0x7fffff72, PT ;  /* 0x7fffff724c00780c */ /* 0x000fe20003f66070 */
[--C-:B------:R-:W-:Y:S01]  /*73e0*/  @!P4 IMAD.IADD R3, R3, 0x1, -R2.reuse ;  /* 0x000000010303c824 */ /* 0x100fe200078e0a02 */
[----:B------:R-:W-:Y:S01]  /*73f0*/  ISETP.GE.AND P4, PT, R71, RZ, PT ;  /* 0x000000ff4700720c */ /* 0x000fe20003f86270 */
[----:B------:R-:W-:Y:S01]  /*7400*/  @!P6 IMAD.IADD R70, R70, 0x1, -R2 ;  /* 0x000000014646e824 */ /* 0x000fe200078e0a02 */
[C---:B------:R-:W-:Y:S01]  /*7410*/  ISETP.GT.U32.AND P6, PT, R2.reuse, R68, PT ;  /* 0x000000440200720c */ /* 0x040fe20003fc4070 */
[----:B------:R-:W-:-:S02]  /*7420*/  IMAD R71, R2, R74, R72 ;  /* 0x0000004a02477224 */ /* 0x000fc400078e0248 */
[----:B------:R-:W-:-:S04]  /*7430*/  IMAD R74, R66, 0xe, RZ ;  /* 0x0000000e424a7824 */ /* 0x000fc800078e02ff */
[----:B------:R-:W-:-:S04]  /*7440*/  IMAD.WIDE R26, R74, 0x2, R64 ;  /* 0x000000024a1a7825 */ /* 0x000fc800078e0240 */
[----:B------:R-:W-:Y:S01]  /*7450*/  IMAD.WIDE R24, R74, 0x2, R62 ;  /* 0x000000024a187825 */ /* 0x000fe200078e023e */
[----:B------:R-:W-:Y:S01]  /*7460*/  STL.64 [R1+0x5d8], R26 ;  /* 0x0005d81a01007387 */ /* 0x000fe20000100a00 */
[----:B------:R-:W-:-:S03]  /*7470*/  IADD3 R73, PT, PT, R57, 0xc, RZ ;  /* 0x0000000c39497810 */ /* 0x000fc60007ffe0ff */
[----:B------:R0:W-:Y:S01]  /*7480*/  STL.64 [R1+0x5d0], R24 ;  /* 0x0005d01801007387 */ /* 0x0001e20000100a00 */
[----:B------:R-:W-:-:S03]  /*7490*/  VIADD R75, R58, 0xffffffe9 ;  /* 0xffffffe93a4b7836 */ /* 0x000fc60000000000 */
[----:B------:R0:W2:Y:S01]  /*74a0*/  @!P3 LDG.E.U16 R83, desc[UR20][R24.64] ;  /* 0x000000141853b981 */ /* 0x0000a2000c1e1500 */
[----:B------:R-:W-:Y:S01]  /*74b0*/  @!P6 IMAD.IADD R68, R68, 0x1, -R2 ;  /* 0x000000014444e824 */ /* 0x000fe200078e0a02 */
[C---:B------:R-:W-:Y:S02]  /*74c0*/  ISETP.GT.U32.AND P6, PT, R2.reuse, R71, PT ;  /* 0x000000470200720c */ /* 0x040fe40003fc4070 */
[----:B------:R-:W-:Y:S01]  /*74d0*/  IABS R69, R73 ;  /* 0x0000004900457213 */ /* 0x000fe20000000000 */
[----:B------:R1:W2:Y:S01]  /*74e0*/  @!P3 LDG.E.U16 R84, desc[UR20][R26.64] ;  /* 0x000000141a54b981 */ /* 0x0002a2000c1e1500 */
[----:B0-----:R-:W-:Y:S02]  /*74f0*/  IMAD.MOV.U32 R24, RZ, RZ, R30 ;  /* 0x000000ffff187224 */ /* 0x001fe400078e001e */
[----:B------:R-:W-:Y:S02]  /*7500*/  IMAD.MOV.U32 R30, RZ, RZ, R51 ;  /* 0x000000ffff1e7224 */ /* 0x000fe400078e0033 */
[----:B------:R-:W-:Y:S01]  /*7510*/  IMAD.MOV.U32 R51, RZ, RZ, R3 ;  /* 0x000000ffff337224 */ /* 0x000fe200078e0003 */
[----:B------:R-:W-:-:S03]  /*7520*/  ISETP.GT.U32.AND P3, PT, R2, R68, PT ;  /* 0x000000440200720c */ /* 0x000fc60003f64070 */
[----:B------:R-:W-:Y:S01]  /*7530*/  @!P0 IMAD.MOV R51, RZ, RZ, -R51 ;  /* 0x000000ffff338224 */ /* 0x000fe200078e0a33 */
[----:B------:R-:W-:Y:S01]  /*7540*/  ISETP.GE.U32.AND P0, PT, R75, 0x7fffff6a, PT ;  /* 0x7fffff6a4b00780c */ /* 0x000fe20003f06070 */
[----:B------:R-:W-:Y:S01]  /*7550*/  IMAD.HI.U32 R72, R0, R69, RZ ;  /* 0x0000004500487227 */ /* 0x000fe200078e00ff */
[----:B------:R-:W-:-:S03]  /*7560*/  PRMT R82, RZ, 0x7610, R82 ;  /* 0x00007610ff527816 */ /* 0x000fc60000000052 */
[----:B------:R-:W-:Y:S02]  /*7570*/  IMAD.MOV.U32 R22, RZ, RZ, R35 ;  /* 0x000000ffff167224 */ /* 0x000fe400078e0023 */
[----:B------:R-:W-:Y:S02]  /*7580*/  IMAD R74, R66, 0x16, RZ ;  /* 0x00000016424a7824 */ /* 0x000fe400078e02ff */
[----:B------:R-:W-:Y:S02]  /*7590*/  IMAD.MOV.U32 R35, RZ, RZ, R52 ;  /* 0x000000ffff237224 */ /* 0x000fe400078e0034 */
[----:B------:R-:W-:Y:S02]  /*75a0*/  VIADD R3, R57, 0xd ;  /* 0x0000000d39037836 */ /* 0x000fe40000000000 */
[----:B------:R-:W-:Y:S02]  /*75b0*/  IMAD.MOV.U32 R52, RZ, RZ, R70 ;  /* 0x000000ffff347224 */ /* 0x000fe400078e0046 */
[----:B------:R-:W-:-:S02]  /*75c0*/  IMAD.MOV R72, RZ, RZ, -R72 ;  /* 0x000000ffff487224 */ /* 0x000fc400078e0a48 */
[C---:B------:R-:W-:Y:S02]  /*75d0*/  VIADD R70, R57.reuse, 0xe ;  /* 0x0000000e39467836 */ /* 0x040fe40000000000 */
[----:B------:R-:W-:Y:S02]  /*75e0*/  VIADD R76, R57, 0xf ;  /* 0x0000000f394c7836 */ /* 0x000fe40000000000 */
[----:B------:R-:W-:Y:S01]  /*75f0*/  IMAD.WIDE R28, R74, 0x2, R64 ;  /* 0x000000024a1c7825 */ /* 0x000fe200078e0240 */
[----:B------:R-:W-:-:S03]  /*7600*/  @!P5 IADD3 R52, PT, PT, -R52, RZ, RZ ;  /* 0x000000ff3434d210 */ /* 0x000fc60007ffe1ff */
[----:B-1----:R-:W-:Y:S01]  /*7610*/  IMAD.WIDE R26, R74, 0x2, R62 ;  /* 0x000000024a1a7825 */ /* 0x002fe200078e023e */
[----:B------:R-:W-:Y:S01]  /*7620*/  ISETP.GE.AND P5, PT, R73, RZ, PT ;  /* 0x000000ff4900720c */ /* 0x000fe20003fa6270 */
[----:B------:R-:W2:Y:S02]  /*7630*/  @!P0 LDG.E.U16 R82, desc[UR20][R28.64] ;  /* 0x000000141c528981 */ /* 0x000ea4000c1e1500 */
[--C-:B------:R-:W-:Y:S01]  /*7640*/  @!P6 IMAD.IADD R71, R71, 0x1, -R2.reuse ;  /* 0x000000014747e824 */ /* 0x100fe200078e0a02 */
[----:B------:R-:W-:Y:S01]  /*7650*/  ISETP.GE.AND P6, PT, R3, RZ, PT ;  /* 0x000000ff0300720c */ /* 0x000fe20003fc6270 */
[----:B------:R-:W-:Y:S01]  /*7660*/  IMAD R69, R2, R72, R69 ;  /* 0x0000004802457224 */ /* 0x000fe200078e0245 */
[----:B------:R-:W-:Y:S01]  /*7670*/  IABS R3, R3 ;  /* 0x0000000300037213 */ /* 0x000fe20000000000 */
[----:B------:R0:W2:Y:S01]  /*7680*/  @!P0 LDG.E.U16 R81, desc[UR20][R26.64] ;  /* 0x000000141a518981 */ /* 0x0000a2000c1e1500 */
[----:B------:R-:W-:Y:S02]  /*7690*/  IABS R72, R70 ;  /* 0x0000004600487213 */ /* 0x000fe40000000000 */
[----:B------:R-:W-:Y:S01]  /*76a0*/  IABS R73, R76 ;  /* 0x0000004c00497213 */ /* 0x000fe20000000000 */
[----:B------:R-:W-:Y:S01]  /*76b0*/  @!P3 IMAD.IADD R68, R68, 0x1, -R2 ;  /* 0x000000014444b824 */ /* 0x000fe200078e0a02 */
[----:B------:R-:W-:Y:S01]  /*76c0*/  ISETP.GT.U32.AND P0, PT, R2, R71, PT ;  /* 0x000000470200720c */ /* 0x000fe20003f04070 */
[C---:B------:R-:W-:Y:S01]  /*76d0*/  IMAD.HI.U32 R74, R0.reuse, R3, RZ ;  /* 0x00000003004a7227 */ /* 0x040fe200078e00ff */
[----:B------:R-:W-:Y:S03]  /*76e0*/  STL.64 [R1+0x558], R28 ;  /* 0x0005581c01007387 */ /* 0x000fe60000100a00 */
[----:B------:R-:W-:Y:S01]  /*76f0*/  IMAD.MOV.U32 R25, RZ, RZ, R77 ;  /* 0x000000ffff197224 */ /* 0x000fe200078e004d */
[----:B------:R0:W-:Y:S01]  /*7700*/  STL.64 [R1+0x550], R26 ;  /* 0x0005501a01007387 */ /* 0x0001e20000100a00 */
[----:B------:R-:W-:-:S04]  /*7710*/  IMAD.HI.U32 R75, R0, R72, RZ ;  /* 0x00000048004b7227 */ /* 0x000fc800078e00ff */
[----:B------:R-:W-:-:S04]  /*7720*/  IMAD.HI.U32 R77, R0, R73, RZ ;  /* 0x00000049004d7227 */ /* 0x000fc800078e00ff */
[----:B0-----:R-:W-:Y:S02]  /*7730*/  IMAD.MOV.U32 R26, RZ, RZ, R68 ;  /* 0x000000ffff1a7224 */ /* 0x001fe400078e0044 */
[----:B------:R-:W-:Y:S02]  /*7740*/  IMAD.MOV R68, RZ, RZ, -R74 ;  /* 0x000000ffff447224 */ /* 0x000fe400078e0a4a */
[----:B------:R-:W-:Y:S02]  /*7750*/  IMAD.MOV R74, RZ, RZ, -R75 ;  /* 0x000000ffff4a7224 */ /* 0x000fe400078e0a4b */
[----:B------:R-:W-:Y:S02]  /*7760*/  IMAD.MOV R75, RZ, RZ, -R77 ;  /* 0x000000ffff4b7224 */ /* 0x000fe400078e0a4d */
[----:B------:R-:W-:Y:S02]  /*7770*/  VIADD R77, R58, 0xfffffff8 ;  /* 0xfffffff83a4d7836 */ /* 0x000fe40000000000 */
[----:B------:R-:W-:-:S03]  /*7780*/  @!P0 IMAD.IADD R71, R71, 0x1, -R2 ;  /* 0x0000000147478824 */ /* 0x000fc600078e0a02 */
[----:B------:R-:W-:Y:S01]  /*7790*/  ISETP.GE.U32.AND P0, PT, R77, 0x7fffff79, PT ;  /* 0x7fffff794d00780c */ /* 0x000fe20003f06070 */
[----:B------:R-:W-:Y:S01]  /*77a0*/  IMAD R39, R66, 0x7, RZ ;  /* 0x0000000742277824 */ /* 0x000fe200078e02ff */
[----:B------:R-:W-:-:S03]  /*77b0*/  PRMT R43, RZ, 0x7610, R43 ;  /* 0x00007610ff2b7816 */ /* 0x000fc6000000002b */
[----:B------:R-:W-:Y:S01]  /*77c0*/  IMAD.WIDE R44, R39, 0x2, R64 ;  /* 0x00000002272c7825 */ /* 0x000fe200078e0240 */
[----:B------:R-:W-:-:S03]  /*77d0*/  PRMT R38, RZ, 0x7610, R38 ;  /* 0x00007610ff267816 */ /* 0x000fc60000000026 */
[----:B------:R-:W-:-:S04]  /*77e0*/  IMAD.WIDE R40, R39, 0x2, R62 ;  /* 0x0000000227287825 */ /* 0x000fc800078e023e */
[----:B------:R-:W2:Y:S04]  /*77f0*/  @!P0 LDG.E.U16 R43, desc[UR20][R44.64] ;  /* 0x000000142c2b8981 */ /* 0x000ea8000c1e1500 */
[----:B------:R-:W3:Y:S01]  /*7800*/  @!P0 LDG.E.U16 R38, desc[UR20][R40.64] ;  /* 0x0000001428268981 */ /* 0x000ee2000c1e1500 */
[----:B------:R-:W-:-:S13]  /*7810*/  ISETP.GT.U32.AND P3, PT, R2, R69, PT ;  /* 0x000000450200720c */ /* 0x000fda0003f64070 */
[----:B------:R-:W-:-:S05]  /*7820*/  @!P3 IMAD.IADD R69, R69, 0x1, -R2 ;  /* 0x000000014545b824 */ /* 0x000fca00078e0a02 */
[C---:B------:R-:W-:Y:S01]  /*7830*/  ISETP.GT.U32.AND P3, PT, R2.reuse, R69, PT ;  /* 0x000000450200720c */ /* 0x040fe20003f64070 */
[C---:B------:R-:W-:Y:S02]  /*7840*/  IMAD R68, R2.reuse, R68, R3 ;  /* 0x0000004402447224 */ /* 0x040fe400078e0203 */
[----:B------:R-:W-:-:S10]  /*7850*/  IMAD R3, R2, R74, R72 ;  /* 0x0000004a02037224 */ /* 0x000fd400078e0248 */
[----:B------:R-:W-:Y:S01]  /*7860*/  @!P3 IMAD.IADD R69, R69, 0x1, -R2 ;  /* 0x000000014545b824 */ /* 0x000fe200078e0a02 */
[----:B------:R-:W-:-:S13]  /*7870*/  ISETP.GT.U32.AND P3, PT, R2, R68, PT ;  /* 0x000000440200720c */ /* 0x000fda0003f64070 */
[----:B------:R-:W-:Y:S01]  /*7880*/  @!P3 IMAD.IADD R68, R68, 0x1, -R2 ;  /* 0x000000014444b824 */ /* 0x000fe200078e0a02 */
[C---:B------:R-:W-:Y:S01]  /*7890*/  ISETP.GT.U32.AND P3, PT, R2.reuse, R3, PT ;  /* 0x000000030200720c */ /* 0x040fe20003f64070 */
[C---:B------:R-:W-:Y:S01]  /*78a0*/  VIADD R77, R57.reuse, 0x11 ;  /* 0x00000011394d7836 */ /* 0x040fe20000000000 */
[----:B------:R-:W-:Y:S01]  /*78b0*/  MOV R27, R17 ;  /* 0x00000011001b7202 */ /* 0x000fe20000000f00 */
[----:B------:R-:W-:Y:S01]  /*78c0*/  IMAD.MOV.U32 R17, RZ, RZ, R19 ;  /* 0x000000ffff117224 */ /* 0x000fe200078e0013 */
[----:B------:R-:W-:Y:S01]  /*78d0*/  ISETP.GT.U32.AND P0, PT, R2, R68, PT ;  /* 0x000000440200720c */ /* 0x000fe20003f04070 */
[----:B------:R-:W-:Y:S01]  /*78e0*/  IMAD.MOV.U32 R19, RZ, RZ, R80 ;  /* 0x000000ffff137224 */ /* 0x000fe200078e0050 */
[----:B------:R-:W-:-:S07]  /*78f0*/  IADD3 R80, PT, PT, R57, 0x12, RZ ;  /* 0x0000001239507810 */ /* 0x000fce0007ffe0ff */
[----:B------:R-:W-:Y:S01]  /*7900*/  @!P3 IMAD.IADD R3, R3, 0x1, -R2 ;  /* 0x000000010303b824 */ /* 0x000fe200078e0a02 */
[----:B------:R-:W-:Y:S01]  /*7910*/  IABS R72, R77 ;  /* 0x0000004d00487213 */ /* 0x000fe20000000000 */
[----:B------:R-:W-:-:S03]  /*7920*/  @!P2 IMAD.MOV R26, RZ, RZ, -R26 ;  /* 0x000000ffff1aa224 */ /* 0x000fc600078e0a1a */
[----:B------:R-:W-:Y:S02]  /*7930*/  ISETP.GT.U32.AND P3, PT, R2, R3, PT ;  /* 0x000000030200720c */ /* 0x000fe40003f64070 */
[----:B------:R-:W-:Y:S01]  /*7940*/  IABS R74, R80 ;  /* 0x00000050004a7213 */ /* 0x000fe20000000000 */
[----:B------:R-:W-:Y:S01]  /*7950*/  IMAD.MOV.U32 R39, RZ, RZ, R71 ;  /* 0x000000ffff277224 */ /* 0x000fe200078e0047 */
[----:B------:R-:W-:Y:S01]  /*7960*/  ISETP.GE.AND P2, PT, R70, RZ, PT ;  /* 0x000000ff4600720c */ /* 0x000fe20003f46270 */
[----:B------:R-:W-:Y:S01]  /*7970*/  IMAD R70, R2, R75, R73 ;  /* 0x0000004b02467224 */ /* 0x000fe200078e0249 */
[----:B------:R-:W-:Y:S01]  /*7980*/  STL [R1+0x88c], R26 ;  /* 0x00088c1a01007387 */ /* 0x000fe20000100800 */
[----:B------:R-:W-:-:S03]  /*7990*/  IMAD.HI.U32 R31, R0, R72, RZ ;  /* 0x00000048001f7227 */ /* 0x000fc600078e00ff */
[----:B------:R0:W-:Y:S01]  /*79a0*/  STL.64 [R1+0x648], R44 ;  /* 0x0006482c01007387 */ /* 0x0001e20000100a00 */
[----:B------:R-:W-:-:S03]  /*79b0*/  IMAD.HI.U32 R28, R0, R74, RZ ;  /* 0x0000004a001c7227 */ /* 0x000fc600078e00ff */
[----:B------:R-:W-:Y:S01]  /*79c0*/  STL.64 [R1+0x640], R40 ;  /* 0x0006402801007387 */ /* 0x000fe20000100a00 */
[----:B------:R-:W-:Y:S01]  /*79d0*/  @!P4 IMAD.MOV R39, RZ, RZ, -R39 ;  /* 0x000000ffff27c224 */ /* 0x000fe200078e0a27 */
[----:B------:R-:W-:Y:S01]  /*79e0*/  ISETP.GT.U32.AND P4, PT, R2, R70, PT ;  /* 0x000000460200720c */ /* 0x000fe20003f84070 */
[----:B------:R-:W-:Y:S02]  /*79f0*/  IMAD.MOV R31, RZ, RZ, -R31 ;  /* 0x000000ffff1f7224 */ /* 0x000fe400078e0a1f */
[----:B------:R-:W-:Y:S01]  /*7a00*/  IMAD.MOV R28, RZ, RZ, -R28 ;  /* 0x000000ffff1c7224 */ /* 0x000fe200078e0a1c */
[----:B0-----:R-:W4:Y:S01]  /*7a10*/  LDL.LU.64 R44, [R1+0x1728] ;  /* 0x00172800012c7983 */ /* 0x001f220000300a00 */
[--C-:B------:R-:W-:Y:S02]  /*7a20*/  @!P0 IMAD.IADD R68, R68, 0x1, -R2.reuse ;  /* 0x0000000144448824 */ /* 0x100fe400078e0a02 */
[----:B------:R-:W-:Y:S02]  /*7a30*/  @!P3 IMAD.IADD R3, R3, 0x1, -R2 ;  /* 0x000000010303b824 */ /* 0x000fe400078e0a02 */
[----:B------:R-:W-:-:S02]  /*7a40*/  IMAD.MOV.U32 R26, RZ, RZ, R16 ;  /* 0x000000ffff1a7224 */ /* 0x000fc400078e0010 */
[----:B------:R-:W-:Y:S02]  /*7a50*/  IMAD.MOV.U32 R29, RZ, RZ, R22 ;  /* 0x000000ffff1d7224 */ /* 0x000fe400078e0016 */
[C---:B------:R-:W-:Y:S02]  /*7a60*/  IMAD R72, R2.reuse, R31, R72 ;  /* 0x0000001f02487224 */ /* 0x040fe400078e0248 */
[----:B------:R-:W-:Y:S02]  /*7a70*/  IMAD.MOV.U32 R16, RZ, RZ, R35 ;  /* 0x000000ffff107224 */ /* 0x000fe400078e0023 */
[----:B------:R-:W-:Y:S02]  /*7a80*/  IMAD.MOV.U32 R22, RZ, RZ, R79 ;  /* 0x000000ffff167224 */ /* 0x000fe400078e004f */
[----:B------:R-:W-:Y:S02]  /*7a90*/  IMAD R71, R2, R28, R74 ;  /* 0x0000001c02477224 */ /* 0x000fe400078e024a */
[----:B------:R-:W-:-:S02]  /*7aa0*/  IMAD.MOV.U32 R31, RZ, RZ, R68 ;  /* 0x000000ffff1f7224 */ /* 0x000fc400078e0044 */
[----:B------:R-:W-:Y:S02]  /*7ab0*/  IMAD.MOV.U32 R35, RZ, RZ, R78 ;  /* 0x000000ffff237224 */ /* 0x000fe400078e004e */
[C---:B------:R-:W-:Y:S02]  /*7ac0*/  VIADD R79, R57.reuse, 0x13 ;  /* 0x00000013394f7836 */ /* 0x040fe40000000000 */
[----:B------:R-:W-:Y:S02]  /*7ad0*/  IMAD.MOV.U32 R28, RZ, RZ, R3 ;  /* 0x000000ffff1c7224 */ /* 0x000fe400078e0003 */
[----:B------:R-:W-:Y:S02]  /*7ae0*/  VIADD R78, R57, 0x10 ;  /* 0x00000010394e7836 */ /* 0x000fe40000000000 */
[----:B------:R-:W-:Y:S01]  /*7af0*/  @!P6 IMAD.MOV R31, RZ, RZ, -R31 ;  /* 0x000000ffff1fe224 */ /* 0x000fe200078e0a1f */
[----:B------:R-:W-:Y:S01]  /*7b00*/  IABS R75, R79 ;  /* 0x0000004f004b7213 */ /* 0x000fe20000000000 */
[----:B------:R-:W-:Y:S01]  /*7b10*/  @!P2 IMAD.MOV R28, RZ, RZ, -R28 ;  /* 0x000000ffff1ca224 */ /* 0x000fe200078e0a1c */
[----:B------:R-:W-:Y:S01]  /*7b20*/  IABS R73, R78 ;  /* 0x0000004e00497213 */ /* 0x000fe20000000000 */
[----:B------:R-:W-:Y:S01]  /*7b30*/  @!P4 IMAD.IADD R70, R70, 0x1, -R2 ;  /* 0x000000014646c824 */ /* 0x000fe200078e0a02 */
[----:B------:R-:W-:Y:S01]  /*7b40*/  IADD3 R74, PT, PT, R58, -0x1f, RZ ;  /* 0xffffffe13a4a7810 */ /* 0x000fe20007ffe0ff */
[----:B------:R-:W-:-:S03]  /*7b50*/  IMAD.HI.U32 R37, R0, R75, RZ ;  /* 0x0000004b00257227 */ /* 0x000fc600078e00ff */
[----:B------:R-:W-:Y:S01]  /*7b60*/  ISETP.GT.U32.AND P4, PT, R2, R70, PT ;  /* 0x000000460200720c */ /* 0x000fe20003f84070 */
[----:B------:R-:W-:Y:S01]  /*7b70*/  IMAD.HI.U32 R36, R0, R73, RZ ;  /* 0x0000004900247227 */ /* 0x000fe200078e00ff */
[----:B------:R-:W-:-:S03]  /*7b80*/  ISETP.GE.U32.AND P3, PT, R74, 0x7fffff62, PT ;  /* 0x7fffff624a00780c */ /* 0x000fc60003f66070 */
[----:B------:R-:W-:Y:S02]  /*7b90*/  IMAD.MOV R36, RZ, RZ, -R36 ;  /* 0x000000ffff247224 */ /* 0x000fe400078e0a24 */
[----:B------:R-:W-:Y:S02]  /*7ba0*/  VIADD R68, R58, 0xffffffe8 ;  /* 0xffffffe83a447836 */ /* 0x000fe40000000000 */
[----:B------:R-:W-:-:S03]  /*7bb0*/  IMAD R73, R2, R36, R73 ;  /* 0x0000002402497224 */ /* 0x000fc600078e0249 */
[----:B------:R-:W-:Y:S01]  /*7bc0*/  ISETP.GE.U32.AND P2, PT, R68, 0x7fffff69, PT ;  /* 0x7fffff694400780c */ /* 0x000fe20003f46070 */
[----:B------:R-:W-:Y:S01]  /*7bd0*/  IMAD R68, R66, 0xf, RZ ;  /* 0x0000000f42447824 */ /* 0x000fe200078e02ff */
[----:B------:R-:W-:Y:S01]  /*7be0*/  PRMT R15, RZ, 0x7610, R15 ;  /* 0x00007610ff0f7816 */ /* 0x000fe2000000000f */
[----:B------:R-:W-:Y:S01]  /*7bf0*/  @!P4 IMAD.IADD R70, R70, 0x1, -R2 ;  /* 0x000000014646c824 */ /* 0x000fe200078e0a02 */
[----:B------:R-:W-:Y:S02]  /*7c00*/  PRMT R13, RZ, 0x7610, R13 ;  /* 0x00007610ff0d7816 */ /* 0x000fe4000000000d */
[----:B------:R-:W-:Y:S02]  /*7c10*/  PRMT R7, RZ, 0x7610, R7 ;  /* 0x00007610ff077816 */ /* 0x000fe40000000007 */
[----:B------:R-:W-:Y:S01]  /*7c20*/  PRMT R10, RZ, 0x7610, R10 ;  /* 0x00007610ff0a7816 */ /* 0x000fe2000000000a */
[----:B--2---:R0:W-:Y:S04]  /*7c30*/  STL [R1+0x9b4], R43 ;  /* 0x0009b42b01007387 */ /* 0x0041e80000100800 */
[----:B0-----:R-:W2:Y:S04]  /*7c40*/  LDL.LU R43, [R1+0x1720] ;  /* 0x00172000012b7983 */ /* 0x001ea80000300800 */
[----:B------:R-:W2:Y:S04]  /*7c50*/  LDL.LU.64 R40, [R1+0x1718] ;  /* 0x0017180001287983 */ /* 0x000ea80000300a00 */
[----:B---3--:R0:W-:Y:S02]  /*7c60*/  STL [R1+0x9b0], R38 ;  /* 0x0009b02601007387 */ /* 0x0081e40000100800 */
[----:B0-----:R-:W-:-:S04]  /*7c70*/  IMAD.MOV.U32 R38, RZ, RZ, R69 ;  /* 0x000000ffff267224 */ /* 0x001fc800078e0045 */
[----:B------:R-:W-:Y:S01]  /*7c80*/  @!P5 IMAD.MOV R38, RZ, RZ, -R38 ;  /* 0x000000ffff26d224 */ /* 0x000fe200078e0a26 */
[----:B------:R-:W-:Y:S04]  /*7c90*/  STL [R1+0x888], R39 ;  /* 0x0008882701007387 */ /* 0x000fe80000100800 */
[----:B------:R-:W-:Y:S01]  /*7ca0*/  STL [R1+0x884], R38 ;  /* 0x0008842601007387 */ /* 0x000fe20000100800 */
[----:B------:R-:W-:-:S03]  /*7cb0*/  ISETP.GE.AND P5, PT, R76, RZ, PT ;  /* 0x000000ff4c00720c */ /* 0x000fc60003fa6270 */
[----:B------:R-:W-:Y:S01]  /*7cc0*/  STL [R1+0x880], R31 ;  /* 0x0008801f01007387 */ /* 0x000fe20000100800 */
[----:B------:R-:W-:-:S03]  /*7cd0*/  VIADD R76, R58, 0xfffffff0 ;  /* 0xfffffff03a4c7836 */ /* 0x000fc60000000000 */
[----:B------:R0:W-:Y:S01]  /*7ce0*/  STL [R1+0x87c], R28 ;  /* 0x00087c1c01007387 */ /* 0x0001e20000100800 */
[----:B------:R-:W-:Y:S01]  /*7cf0*/  IMAD.MOV R69, RZ, RZ, -R37 ;  /* 0x000000ffff457224 */ /* 0x000fe200078e0a25 */
[----:B------:R-:W-:Y:S01]  /*7d00*/  ISETP.GE.U32.AND P0, PT, R76, 0x7fffff71, PT ;  /* 0x7fffff714c00780c */ /* 0x000fe20003f06070 */
[----:B0-----:R-:W-:Y:S02]  /*7d10*/  IMAD.MOV.U32 R28, RZ, RZ, R29 ;  /* 0x000000ffff1c7224 */ /* 0x001fe400078e001d */
[----:B------:R-:W-:Y:S02]  /*7d20*/  IMAD.MOV.U32 R29, RZ, RZ, R26 ;  /* 0x000000ffff1d7224 */ /* 0x000fe400078e001a */
[----:B------:R-:W-:Y:S02]  /*7d30*/  IMAD.MOV.U32 R26, RZ, RZ, R27 ;  /* 0x000000ffff1a7224 */ /* 0x000fe400078e001b */
[----:B------:R-:W-:Y:S01]  /*7d40*/  IMAD.MOV.U32 R27, RZ, RZ, R24 ;  /* 0x000000ffff1b7224 */ /* 0x000fe200078e0018 */
[----:B------:R-:W-:Y:S01]  /*7d50*/  MOV R24, R25 ;  /* 0x0000001900187202 */ /* 0x000fe20000000f00 */
[----:B------:R-:W-:-:S02]  /*7d60*/  IMAD.MOV.U32 R25, RZ, RZ, R35 ;  /* 0x000000ffff197224 */ /* 0x000fc400078e0023 */
[----:B------:R-:W-:Y:S02]  /*7d70*/  IMAD R35, R66, 0x1e, RZ ;  /* 0x0000001e42237824 */ /* 0x000fe400078e02ff */
[--C-:B------:R-:W-:Y:S01]  /*7d80*/  IMAD R69, R2, R69, R75.reuse ;  /* 0x0000004502457224 */ /* 0x100fe200078e024b */
[----:B------:R-:W-:Y:S01]  /*7d90*/  PRMT R75, RZ, 0x7610, R75 ;  /* 0x00007610ff4b7816 */ /* 0x000fe2000000004b */
[----:B------:R-:W-:-:S04]  /*7da0*/  IMAD.WIDE R36, R35, 0x2, R64 ;  /* 0x0000000223247825 */ /* 0x000fc800078e0240 */
[----:B------:R-:W-:Y:S01]  /*7db0*/  IMAD.WIDE R38, R68, 0x2, R64 ;  /* 0x0000000244267825 */ /* 0x000fe200078e0240 */
[----:B------:R0:W-:Y:S03]  /*7dc0*/  STL.64 [R1+0x4d8], R36 ;  /* 0x0004d82401007387 */ /* 0x0001e60000100a00 */
[----:B------:R-:W-:Y:S01]  /*7dd0*/  IMAD.MOV.U32 R31, RZ, RZ, R24 ;  /* 0x000000ffff1f7224 */ /* 0x000fe200078e0018 */
[----:B------:R0:W3:Y:S01]  /*7de0*/  @!P3 LDG.E.U16 R75, desc[UR20][R36.64] ;  /* 0x00000014244bb981 */ /* 0x0000e2000c1e1500 */
[----:B------:R-:W-:Y:S02]  /*7df0*/  IMAD.MOV.U32 R24, RZ, RZ, R34 ;  /* 0x000000ffff187224 */ /* 0x000fe400078e0022 */
[----:B------:R-:W-:Y:S01]  /*7e00*/  IMAD.MOV.U32 R34, RZ, RZ, R70 ;  /* 0x000000ffff227224 */ /* 0x000fe200078e0046 */
[----:B------:R-:W2:Y:S01]  /*7e10*/  @!P0 LDG.E.U16 R15, desc[UR20][R38.64] ;  /* 0x00000014260f8981 */ /* 0x000ea2000c1e1500 */
[----:B------:R-:W-:-:S02]  /*7e20*/  IMAD R70, R66, 0x17, RZ ;  /* 0x0000001742467824 */ /* 0x000fc400078e02ff */
[--C-:B0-----:R-:W-:Y:S01]  /*7e30*/  IMAD.WIDE R36, R68, 0x2, R62.reuse ;  /* 0x0000000244247825 */ /* 0x101fe200078e023e */
[----:B------:R-:W-:Y:S04]  /*7e40*/  STL.64 [R1+0x5c8], R38 ;  /* 0x0005c82601007387 */ /* 0x000fe80000100a00 */
[----:B------:R0:W3:Y:S04]  /*7e50*/  @!P0 LDG.E.U16 R13, desc[UR20][R36.64] ;  /* 0x00000014240d8981 */ /* 0x0000e8000c1e1500 */
[----:B------:R0:W-:Y:S02]  /*7e60*/  STL.64 [R1+0x5c0], R36 ;  /* 0x0005c02401007387 */ /* 0x0001e40000100a00 */
[----:B0-----:R-:W-:-:S05]  /*7e70*/  IMAD.WIDE R36, R70, 0x2, R62 ;  /* 0x0000000246247825 */ /* 0x001fca00078e023e */
[----:B------:R0:W4:Y:S01]  /*7e80*/  @!P2 LDG.E.U16 R7, desc[UR20][R36.64] ;  /* 0x000000142407a981 */ /* 0x000122000c1e1500 */
[----:B------:R-:W-:-:S05]  /*7e90*/  IMAD.WIDE R38, R70, 0x2, R64 ;  /* 0x0000000246267825 */ /* 0x000fca00078e0240 */
[----:B------:R-:W4:Y:S01]  /*7ea0*/  @!P2 LDG.E.U16 R10, desc[UR20][R38.64] ;  /* 0x00000014260aa981 */ /* 0x000f22000c1e1500 */
[C---:B------:R-:W-:Y:S02]  /*7eb0*/  ISETP.GT.U32.AND P6, PT, R2.reuse, R73, PT ;  /* 0x000000490200720c */ /* 0x040fe40003fc4070 */
[C---:B------:R-:W-:Y:S01]  /*7ec0*/  ISETP.GT.U32.AND P4, PT, R2.reuse, R72, PT ;  /* 0x000000480200720c */ /* 0x040fe20003f84070 */
[----:B------:R-:W-:Y:S01]  /*7ed0*/  @!P5 IMAD.MOV R34, RZ, RZ, -R34 ;  /* 0x000000ffff22d224 */ /* 0x000fe200078e0a22 */
[----:B------:R-:W-:-:S09]  /*7ee0*/  ISETP.GT.U32.AND P5, PT, R2, R71, PT ;  /* 0x000000470200720c */ /* 0x000fd20003fa4070 */
[--C-:B------:R-:W-:Y:S01]  /*7ef0*/  @!P6 IMAD.IADD R73, R73, 0x1, -R2.reuse ;  /* 0x000000014949e824 */ /* 0x100fe200078e0a02 */
[----:B------:R-:W-:Y:S01]  /*7f00*/  ISETP.GT.U32.AND P0, PT, R2, R69, PT ;  /* 0x000000450200720c */ /* 0x000fe20003f04070 */
[----:B------:R-:W-:-:S03]  /*7f10*/  @!P4 IMAD.IADD R72, R72, 0x1, -R2 ;  /* 0x000000014848c824 */ /* 0x000fc600078e0a02 */
[C---:B------:R-:W-:Y:S02]  /*7f20*/  ISETP.GT.U32.AND P6, PT, R2.reuse, R73, PT ;  /* 0x000000490200720c */ /* 0x040fe40003fc4070 */
[----:B------:R-:W-:Y:S01]  /*7f30*/  ISETP.GT.U32.AND P4, PT, R2, R72, PT ;  /* 0x000000480200720c */ /* 0x000fe20003f84070 */
[----:B------:R-:W-:Y:S01]  /*7f40*/  VIADD R3, R57, 0x14 ;  /* 0x0000001439037836 */ /* 0x000fe20000000000 */
[----:B------:R1:W-:Y:S01]  /*7f50*/  STL.64 [R1+0x548], R38 ;  /* 0x0005482601007387 */ /* 0x0003e20000100a00 */
[--C-:B------:R-:W-:Y:S01]  /*7f60*/  @!P5 IMAD.IADD R71, R71, 0x1, -R2.reuse ;  /* 0x000000014747d824 */ /* 0x100fe200078e0a02 */
[----:B------:R-:W-:Y:S02]  /*7f70*/  ISETP.GE.AND P2, PT, R77, RZ, PT ;  /* 0x000000ff4d00720c */ /* 0x000fe40003f46270 */
[----:B------:R0:W-:Y:S01]  /*7f80*/  STL.64 [R1+0x540], R36 ;  /* 0x0005402401007387 */ /* 0x0001e20000100a00 */
[----:B------:R-:W-:Y:S01]  /*7f90*/  IABS R74, R3 ;  /* 0x00000003004a7213 */ /* 0x000fe20000000000 */
[----:B------:R-:W-:-:S03]  /*7fa0*/  @!P0 IMAD.IADD R69, R69, 0x1, -R2 ;  /* 0x0000000145458824 */ /* 0x000fc600078e0a02 */
[--C-:B------:R-:W-:Y:S01]  /*7fb0*/  @!P6 IMAD.IADD R73, R73, 0x1, -R2.reuse ;  /* 0x000000014949e824 */ /* 0x100fe200078e0a02 */
[----:B------:R-:W-:Y:S01]  /*7fc0*/  ISETP.GE.AND P6, PT, R78, RZ, PT ;  /* 0x000000ff4e00720c */ /* 0x000fe20003fc6270 */
[----:B-1----:R-:W4:Y:S01]  /*7fd0*/  LDL.LU.64 R38, [R1+0x1710] ;  /* 0x0017100001267983 */ /* 0x002f220000300a00 */
[----:B------:R-:W-:Y:S01]  /*7fe0*/  ISETP.GT.U32.AND P5, PT, R2, R71, PT ;  /* 0x000000470200720c */ /* 0x000fe20003fa4070 */
[----:B------:R-:W-:Y:S01]  /*7ff0*/  IMAD.HI.U32 R68, R0, R74, RZ ;  /* 0x0000004a00447227 */ /* 0x000fe200078e00ff */
[----:B------:R-:W-:Y:S02]  /*8000*/  ISETP.GT.U32.AND P0, PT, R2, R69, PT ;  /* 0x000000450200720c */ /* 0x000fe40003f04070 */
[----:B0-----:R-:W-:Y:S01]  /*8010*/  MOV R37, R31 ;  /* 0x0000001f00257202 */ /* 0x001fe20000000f00 */
[----:B------:R-:W-:Y:S02]  /*8020*/  @!P4 IMAD.IADD R72, R72, 0x1, -R2 ;  /* 0x000000014848c824 */ /* 0x000fe400078e0a02 */
[----:B------:R-:W-:-:S02]  /*8030*/  IMAD.MOV.U32 R31, RZ, RZ, R17 ;  /* 0x000000ffff1f7224 */ /* 0x000fc400078e0011 */
[----:B------:R-:W-:Y:S02]  /*8040*/  IMAD.MOV.U32 R17, RZ, RZ, R73 ;  /* 0x000000ffff117224 */ /* 0x000fe400078e0049 */
[----:B------:R-:W-:Y:S02]  /*8050*/  IMAD.MOV R68, RZ, RZ, -R68 ;  /* 0x000000ffff447224 */ /* 0x000fe400078e0a44 */
[----:B------:R-:W-:Y:S01]  /*8060*/  @!P6 IMAD.MOV R17, RZ, RZ, -R17 ;  /* 0x000000ffff11e224 */ /* 0x000fe200078e0a11 */
[----:B------:R-:W-:Y:S01]  /*8070*/  ISETP.GE.AND P6, PT, R80, RZ, PT ;  /* 0x000000ff5000720c */ /* 0x000fe20003fc6270 */
[----:B------:R-:W-:Y:S02]  /*8080*/  IMAD R74, R2, R68, R74 ;  /* 0x00000044024a7224 */ /* 0x000fe400078e024a */
[----:B------:R-:W-:Y:S02]  /*8090*/  VIADD R68, R57, 0x15 ;  /* 0x0000001539447836 */ /* 0x000fe40000000000 */
[----:B------:R-:W-:-:S02]  /*80a0*/  @!P5 IMAD.IADD R71, R71, 0x1, -R2 ;  /* 0x000000014747d824 */ /* 0x000fc400078e0a02 */
[----:B------:R-:W-:Y:S01]  /*80b0*/  @!P0 IMAD.IADD R69, R69, 0x1, -R2 ;  /* 0x0000000145458824 */ /* 0x000fe200078e0a02 */
[----:B------:R-:W-:Y:S01]  /*80c0*/  ISETP.GE.AND P0, PT, R68, RZ, PT ;  /* 0x000000ff4400720c */ /* 0x000fe20003f06270 */
[----:B------:R-:W-:Y:S01]  /*80d0*/  IMAD.MOV.U32 R36, RZ, RZ, R16 ;  /* 0x000000ffff247224 */ /* 0x000fe200078e0010 */
[----:B------:R-:W-:Y:S01]  /*80e0*/  ISETP.GE.AND P5, PT, R3, RZ, PT ;  /* 0x000000ff0300720c */ /* 0x000fe20003fa6270 */
[----:B------:R-:W-:Y:S01]  /*80f0*/  VIADD R3, R57, 0x16 ;  /* 0x0000001639037836 */ /* 0x000fe20000000000 */
[----:B------:R-:W-:Y:S01]  /*8100*/  IABS R68, R68 ;  /* 0x0000004400447213 */ /* 0x000fe20000000000 */
[----:B------:R-:W-:-:S04]  /*8110*/  IMAD.MOV.U32 R16, RZ, RZ, R71 ;  /* 0x000000ffff107224 */ /* 0x000fc800078e0047 */
[----:B------:R-:W-:Y:S01]  /*8120*/  @!P6 IMAD.MOV R16, RZ, RZ, -R16 ;  /* 0x000000ffff10e224 */ /* 0x000fe200078e0a10 */
[----:B------:R-:W-:Y:S02]  /*8130*/  ISETP.GE.AND P6, PT, R3, RZ, PT ;  /* 0x000000ff0300720c */ /* 0x000fe40003fc6270 */
[----:B------:R-:W-:Y:S01]  /*8140*/  IABS R3, R3 ;  /* 0x0000000300037213 */ /* 0x000fe20000000000 */
[----:B------:R-:W-:-:S04]  /*8150*/  @!UP1 UIADD3 UR10, UPT, UPT, -UR10, 0x100000, URZ ;  /* 0x001000000a0a9890 */ /* 0x000fc8000fffe1ff */
[----:B------:R-:W-:Y:S02]  /*8160*/  @!UP1 USHF.L.U32 UR11, UR10, 0xb, URZ ;  /* 0x0000000b0a0b9899 */ /* 0x000fe400080006ff */
[----:B------:R-:W-:Y:S01]  /*8170*/  @!UP1 USHF.L.U32 UR10, UR10, 0x1, URZ ;  /* 0x000000010a0a9899 */ /* 0x000fe200080006ff */
[----:B------:R-:W-:-:S11]  /*8180*/  VOTEU.ALL UP1, P1 ;  /* 0x0000000000ff7886 */ /* 0x000fd60000820000 */
[----:B------:R0:W1:Y:S01]  /*8190*/  @!UP1 SYNCS.EXCH.64 URZ, [UR4+0x30008], UR10 ;  /* 0x0300080a04ff95b2 */ /* 0x0000620008000100 */
[----:B--2---:R-:W-:Y:S01]  /*81a0*/  STL [R1+0x9ac], R15 ;  /* 0x0009ac0f01007387 */ /* 0x004fe20000100800 */
[----:B------:R-:W-:Y:S01]  /*81b0*/  ISETP.GT.U32.AND P4, PT, R2, R74, PT ;  /* 0x0000004a0200720c */ /* 0x000fe20003f84070 */
[----:B------:R-:W-:Y:S01]  /*81c0*/  VIADD R70, R57, 0x18 ;  /* 0x0000001839467836 */ /* 0x000fe20000000000 */
[----:B------:R-:W-:Y:S01]  /*81d0*/  PRMT R78, RZ, 0x7610, R78 ;  /* 0x00007610ff4e7816 */ /* 0x000fe2000000004e */
[----:B0-----:R-:W0:Y:S01]  /*81e0*/  LDCU UR10, c[0x0][0x3b0] ;  /* 0x00007600ff0a77ac */ /* 0x001e220008000800 */
[----:B------:R-:W-:Y:S02]  /*81f0*/  PRMT R11, RZ, 0x7610, R11 ;  /* 0x00007610ff0b7816 */ /* 0x000fe4000000000b */
[----:B------:R-:W-:Y:S01]  /*8200*/  PRMT R8, RZ, 0x7610, R8 ;  /* 0x00007610ff087816 */ /* 0x000fe20000000008 */
[----:B------:R-:W2:Y:S01]  /*8210*/  LDCU UR11, c[0x0][0x3b0] ;  /* 0x00007600ff0b77ac */ /* 0x000ea20008000800 */
[----:B---3--:R3:W-:Y:S02]  /*8220*/  STL [R1+0x9a8], R13 ;  /* 0x0009a80d01007387 */ /* 0x0087e40000100800 */
[----:B---3--:R-:W3:Y:S02]  /*8230*/  S2R R13, SR_TID.X ;  /* 0x00000000000d7919 */ /* 0x008ee40000002100 */
[----:B----4-:R4:W-:Y:S02]  /*8240*/  STL [R1+0x9a0], R7 ;  /* 0x0009a00701007387 */ /* 0x0109e40000100800 */
[----:B----4-:R-:W-:-:S04]  /*8250*/  IMAD.MOV.U32 R7, RZ, RZ, R72 ;  /* 0x000000ffff077224 */ /* 0x010fc800078e0048 */
[----:B------:R-:W-:Y:S01]  /*8260*/  @!P2 IMAD.MOV R7, RZ, RZ, -R7 ;  /* 0x000000ffff07a224 */ /* 0x000fe200078e0a07 */
[----:B------:R-:W-:Y:S01]  /*8270*/  ISETP.GE.AND P2, PT, R79, RZ, PT ;  /* 0x000000ff4f00720c */ /* 0x000fe20003f46270 */
[----:B------:R-:W-:Y:S02]  /*8280*/  IMAD.MOV.U32 R15, RZ, RZ, R31 ;  /* 0x000000ffff0f7224 */ /* 0x000fe400078e001f */
[----:B------:R-:W-:Y:S02]  /*8290*/  IMAD.MOV.U32 R31, RZ, RZ, R50 ;  /* 0x000000ffff1f7224 */ /* 0x000fe400078e0032 */
[----:B------:R-:W-:Y:S02]  /*82a0*/  VIADD R72, R57, 0x17 ;  /* 0x0000001739487836 */ /* 0x000fe40000000000 */
[----:B------:R-:W-:Y:S02]  /*82b0*/  IMAD.MOV.U32 R50, RZ, RZ, R69 ;  /* 0x000000ffff327224 */ /* 0x000fe400078e0045 */
[----:B------:R-:W-:Y:S01]  /*82c0*/  IMAD.MOV.U32 R69, RZ, RZ, R68 ;  /* 0x000000ffff457224 */ /* 0x000fe200078e0044 */
[----:B------:R-:W-:-:S03]  /*82d0*/  IABS R71, R72 ;  /* 0x0000004800477213 */ /* 0x000fc60000000000 */
[----:B------:R-:W-:Y:S01]  /*82e0*/  @!P2 IMAD.MOV R50, RZ, RZ, -R50 ;  /* 0x000000ffff32a224 */ /* 0x000fe200078e0a32 */
[----:B------:R-:W-:Y:S01]  /*82f0*/  ISETP.GE.AND P2, PT, R72, RZ, PT ;  /* 0x000000ff4800720c */ /* 0x000fe20003f46270 */
[----:B------:R-:W-:-:S04]  /*8300*/  IMAD.HI.U32 R72, R0, R69, RZ ;  /* 0x0000004500487227 */ /* 0x000fc800078e00ff */
[----:B------:R-:W-:Y:S02]  /*8310*/  IMAD.MOV.U32 R68, RZ, RZ, R3 ;  /* 0x000000ffff447224 */ /* 0x000fe400078e0003 */
[----:B------:R-:W-:Y:S02]  /*8320*/  IMAD.MOV R3, RZ, RZ, -R72 ;  /* 0x000000ffff037224 */ /* 0x000fe400078e0a48 */
[----:B---3--:R-:W-:Y:S02]  /*8330*/  IMAD R77, R13, 0x80, R13 ;  /* 0x000000800d4d7824 */ /* 0x008fe400078e020d */
[----:B------:R-:W-:Y:S01]  /*8340*/  IMAD.HI.U32 R72, R0, R68, RZ ;  /* 0x0000004400487227 */ /* 0x000fe200078e00ff */
[----:B------:R3:W-:Y:S03]  /*8350*/  STL [R1+0x9a4], R10 ;  /* 0x0009a40a01007387 */ /* 0x0007e60000100800 */
[----:B------:R-:W-:-:S02]  /*8360*/  IMAD R69, R2, R3, R69 ;  /* 0x0000000302457224 */ /* 0x000fc400078e0245 */
[----:B------:R-:W-:Y:S01]  /*8370*/  IMAD.HI.U32 R73, R0, R71, RZ ;  /* 0x0000004700497227 */ /* 0x000fe200078e00ff */
[----:B------:R4:W-:Y:S03]  /*8380*/  STL [R1+0x870], R7 ;  /* 0x0008700701007387 */ /* 0x0009e60000100800 */
[----:B------:R-:W-:Y:S02]  /*8390*/  IMAD.SHL.U32 R3, R77, 0x2, RZ ;  /* 0x000000024d037824 */ /* 0x000fe400078e00ff */
[----:B------:R-:W-:Y:S02]  /*83a0*/  IMAD.MOV R72, RZ, RZ, -R72 ;  /* 0x000000ffff487224 */ /* 0x000fe400078e0a48 */
[----:B------:R-:W-:Y:S01]  /*83b0*/  IMAD.MOV R73, RZ, RZ, -R73 ;  /* 0x000000ffff497224 */ /* 0x000fe200078e0a49 */
[----:B------:R-:W-:Y:S01]  /*83c0*/  LOP3.LUT R3, R3, 0x407e, RZ, 0xc0, !PT ;  /* 0x0000407e03037812 */ /* 0x000fe200078ec0ff */
[----:B---3--:R-:W-:-:S02]  /*83d0*/  IMAD.MOV.U32 R10, RZ, RZ, R27 ;  /* 0x000000ffff0a7224 */ /* 0x008fc400078e001b */
[----:B----4-:R-:W-:Y:S02]  /*83e0*/  IMAD.MOV.U32 R7, RZ, RZ, R26 ;  /* 0x000000ffff077224 */ /* 0x010fe400078e001a */
[----:B------:R-:W3:Y:S01]  /*83f0*/  LDL.LU R26, [R1+0x7e4] ;  /* 0x0007e400011a7983 */ /* 0x000ee20000300800 */
[----:B------:R-:W-:Y:S01]  /*8400*/  IMAD.MOV.U32 R80, RZ, RZ, R15 ;  /* 0x000000ffff507224 */ /* 0x000fe200078e000f */
[----:B------:R-:W-:Y:S01]  /*8410*/  MOV R79, R36 ;  /* 0x00000024004f7202 */ /* 0x000fe20000000f00 */
[----:B------:R-:W-:Y:S01]  /*8420*/  IMAD.MOV.U32 R13, RZ, RZ, R24 ;  /* 0x000000ffff0d7224 */ /* 0x000fe200078e0018 */
[----:B------:R-:W4:Y:S01]  /*8430*/  LDL.LU R27, [R1+0x7e0] ;  /* 0x0007e000011b7983 */ /* 0x000f220000300800 */
[----:B------:R-:W-:Y:S01]  /*8440*/  MOV R15, R25 ;  /* 0x00000019000f7202 */ /* 0x000fe20000000f00 */
[----:B------:R-:W-:Y:S02]  /*8450*/  IMAD.MOV.U32 R77, RZ, RZ, R37 ;  /* 0x000000ffff4d7224 */ /* 0x000fe400078e0025 */
[----:B------:R-:W2:Y:S01]  /*8460*/  LDL.LU R24, [R1+0x7cc] ;  /* 0x0007cc0001187983 */ /* 0x000ea20000300800 */
[----:B------:R-:W-:-:S02]  /*8470*/  IMAD R68, R2, R72, R68 ;  /* 0x0000004802447224 */ /* 0x000fc400078e0244 */
[----:B------:R-:W-:Y:S01]  /*8480*/  IMAD.MOV.U32 R36, RZ, RZ, R22 ;  /* 0x000000ffff247224 */ /* 0x000fe200078e0016 */
[----:B------:R-:W2:Y:S01]  /*8490*/  LDL.LU R25, [R1+0x7c8] ;  /* 0x0007c80001197983 */ /* 0x000ea20000300800 */
[----:B------:R-:W-:Y:S02]  /*84a0*/  IMAD.MOV.U32 R72, RZ, RZ, R31 ;  /* 0x000000ffff487224 */ /* 0x000fe400078e001f */
[----:B------:R-:W-:Y:S01]  /*84b0*/  IMAD R71, R2, R73, R71 ;  /* 0x0000004902477224 */ /* 0x000fe200078e0247 */
[----:B------:R-:W2:Y:S01]  /*84c0*/  LDL.LU R22, [R1+0x7c4] ;  /* 0x0007c40001167983 */ /* 0x000ea20000300800 */
[----:B------:R-:W-:Y:S02]  /*84d0*/  IMAD.MOV.U32 R37, RZ, RZ, R19 ;  /* 0x000000ffff257224 */ /* 0x000fe400078e0013 */
[----:B------:R-:W-:Y:S01]  /*84e0*/  IMAD.MOV.U32 R73, RZ, RZ, R28 ;  /* 0x000000ffff497224 */ /* 0x000fe200078e001c */
[----:B------:R-:W2:Y:S01]  /*84f0*/  LDL.LU R19, [R1+0x7c0] ;  /* 0x0007c00001137983 */ /* 0x000ea20000300800 */
[----:B------:R-:W-:-:S02]  /*8500*/  IMAD.MOV.U32 R31, RZ, RZ, R18 ;  /* 0x000000ffff1f7224 */ /* 0x000fc400078e0012 */
[----:B------:R-:W-:Y:S01]  /*8510*/  IMAD.MOV.U32 R28, RZ, RZ, R23 ;  /* 0x000000ffff1c7224 */ /* 0x000fe200078e0017 */
[----:B------:R0:W-:Y:S04]  /*8520*/  STS.U16 [R3+UR4], R29 ;  /* 0x0000001d03007988 */ /* 0x0001e80008000404 */
[----:B------:R-:W2:Y:S04]  /*8530*/  LDL.LU R18, [R1+0x7bc] ;  /* 0x0007bc0001127983 */ /* 0x000ea80000300800 */
[----:B------:R-:W3:Y:S01]  /*8540*/  LDL.LU R23, [R1+0x7b8] ;  /* 0x0007b80001177983 */ /* 0x000ee20000300800 */
[----:B0-----:R-:W-:-:S03]  /*8550*/  IMAD.MOV.U32 R29, RZ, RZ, R92 ;  /* 0x000000ffff1d7224 */ /* 0x001fc600078e005c */
[----:B------:R-:W3:Y:S04]  /*8560*/  LDL.LU R92, [R1+0x7b4] ;  /* 0x0007b400015c7983 */ /* 0x000ee80000300800 */
[----:B------:R0:W-:Y:S04]  /*8570*/  STS.U16 [R3+UR4+0x8000], R93 ;  /* 0x0080005d03007988 */ /* 0x0001e80008000404 */
[----:B0-----:R-:W3:Y:S04]  /*8580*/  LDL.LU R93, [R1+0x860] ;  /* 0x00086000015d7983 */ /* 0x001ee80000300800 */
[----:B------:R0:W-:Y:S04]  /*8590*/  STS.U16 [R3+UR4+0x8400], R30 ;  /* 0x0084001e03007988 */ /* 0x0001e80008000404 */
[----:B0-----:R-:W4:Y:S01]  /*85a0*/  LDL.LU R30, [R1+0x85c] ;  /* 0x00085c00011e7983 */ /* 0x001f220000300800 */
[----:B------:R-:W-:-:S04]  /*85b0*/  @!P4 IADD3 R74, PT, PT, R74, -R2, RZ ;  /* 0x800000024a4ac210 */ /* 0x000fc80007ffe0ff */
[----:B------:R-:W-:Y:S01]  /*85c0*/  ISETP.GT.U32.AND P4, PT, R2, R74, PT ;  /* 0x0000004a0200720c */ /* 0x000fe20003f84070 */
[----:B------:R0:W-:Y:S04]  /*85d0*/  STS.U16 [R3+UR4+0x8c00], R21 ;  /* 0x008c001503007988 */ /* 0x0001e80008000404 */
[----:B------:R0:W-:Y:S04]  /*85e0*/  STS.U16 [R3+UR4+0x9000], R20 ;  /* 0x0090001403007988 */ /* 0x0001e80008000404 */
[----:B------:R1:W-:Y:S04]  /*85f0*/  STS.U16 [R3+UR4+0x1c00], R36 ;  /* 0x001c002403007988 */ /* 0x0003e80008000404 */
[----:B------:R-:W-:Y:S01]  /*8600*/  @!P4 IMAD.IADD R74, R74, 0x1, -R2 ;  /* 0x000000014a4ac824 */ /* 0x000fe200078e0a02 */
[----:B------:R-:W-:Y:S01]  /*8610*/  ISETP.GE.AND P4, PT, R70, RZ, PT ;  /* 0x000000ff4600720c */ /* 0x000fe20003f86270 */
[----:B0-----:R-:W4:Y:S01]  /*8620*/  LDL.LU R21, [R1+0x858] ;  /* 0x0008580001157983 */ /* 0x001f220000300800 */
[----:B------:R-:W-:-:S03]  /*8630*/  IABS R70, R70 ;  /* 0x0000004600467213 */ /* 0x000fc60000000000 */
[----:B------:R-:W4:Y:S04]  /*8640*/  LDL.LU R20, [R1+0x854] ;  /* 0x0008540001147983 */ /* 0x000f280000300800 */
[----:B-1----:R-:W4:Y:S01]  /*8650*/  LDL.LU R36, [R1+0x83c] ;  /* 0x00083c0001247983 */ /* 0x002f220000300800 */
[----:B------:R-:W-:-:S04]  /*8660*/  IMAD.HI.U32 R76, R0, R70, RZ ;  /* 0x00000046004c7227 */ /* 0x000fc800078e00ff */
[----:B------:R-:W-:Y:S01]  /*8670*/  IMAD.MOV R76, RZ, RZ, -R76 ;  /* 0x000000ffff4c7224 */ /* 0x000fe200078e0a4c */
[----:B------:R-:W-:Y:S03]  /*8680*/  STS.U16 [R3+UR4+0x400], R73 ;  /* 0x0004004903007988 */ /* 0x000fe60008000404 */
[----:B------:R-:W-:Y:S01]  /*8690*/  IMAD R70, R2, R76, R70 ;  /* 0x0000004c02467224 */ /* 0x000fe200078e0246 */
[----:B--2---:R-:W-:Y:S04]  /*86a0*/  STS.U16 [R3+UR4+0xb000], R18 ;  /* 0x00b0001203007988 */ /* 0x004fe80008000404 */
[----:B---3--:R0:W-:Y:S04]  /*86b0*/  STS.U16 [R3+UR4+0x3800], R93 ;  /* 0x0038005d03007988 */ /* 0x0081e80008000404 */
[----:B0-----:R-:W2:Y:S04]  /*86c0*/  LDL.LU R93, [R1+0x838] ;  /* 0x00083800015d7983 */ /* 0x001ea80000300800 */
[----:B------:R-:W3:Y:S04]  /*86d0*/  LDL.LU R76, [R1+0x830] ;  /* 0x00083000014c7983 */ /* 0x000ee80000300800 */
[----:B------:R-:W3:Y:S04]  /*86e0*/  LDL.LU R73, [R1+0x82c] ;  /* 0x00082c0001497983 */ /* 0x000ee80000300800 */
[----:B----4-:R0:W-:Y:S04]  /*86f0*/  STS.U16 [R3+UR4+0xb800], R30 ;  /* 0x00b8001e03007988 */ /* 0x0101e80008000404 */
[----:B------:R-:W4:Y:S04]  /*8700*/  LDL.LU R18, [R1+0x80c] ;  /* 0x00080c0001127983 */ /* 0x000f280000300800 */
[----:B0-----:R-:W4:Y:S04]  /*8710*/  LDL.LU R30, [R1+0x808] ;  /* 0x00080800011e7983 */ /* 0x001f280000300800 */
[----:B------:R0:W-:Y:S04]  /*8720*/  STS.U16 [R3+UR4+0x3400], R23 ;  /* 0x0034001703007988 */ /* 0x0001e80008000404 */
[----:B------:R1:W-:Y:S04]  /*8730*/  STS.U16 [R3+UR4+0x800], R72 ;  /* 0x0008004803007988 */ /* 0x0003e80008000404 */
[----:B------:R1:W-:Y:S04]  /*8740*/  STS.U16 [R3+UR4+0x8800], R77 ;  /* 0x0088004d03007988 */ /* 0x0003e80008000404 */
[----:B0-----:R-:W4:Y:S04]  /*8750*/  LDL.LU R23, [R1+0x804] ;  /* 0x0008040001177983 */ /* 0x001f280000300800 */
[----:B-1----:R-:W4:Y:S04]  /*8760*/  LDL.LU R72, [R1+0x800] ;  /* 0x0008000001487983 */ /* 0x002f280000300800 */
[----:B------:R0:W-:Y:S04]  /*8770*/  STS.U16 [R3+UR4+0xc00], R79 ;  /* 0x000c004f03007988 */ /* 0x0001e80008000404 */
[----:B------:R-:W4:Y:S04]  /*8780*/  LDL.LU R77, [R1+0x7dc] ;  /* 0x0007dc00014d7983 */ /* 0x000f280000300800 */
[----:B------:R1:W-:Y:S04]  /*8790*/  STS.U16 [R3+UR4+0x1000], R80 ;  /* 0x0010005003007988 */ /* 0x0003e80008000404 */
[----:B0-----:R-:W4:Y:S04]  /*87a0*/  LDL.LU R79, [R1+0x7d8] ;  /* 0x0007d800014f7983 */ /* 0x001f280000300800 */
[----:B------:R0:W-:Y:S04]  /*87b0*/  STS.U16 [R3+UR4+0x1400], R7 ;  /* 0x0014000703007988 */ /* 0x0001e80008000404 */
[----:B-1----:R-:W4:Y:S04]  /*87c0*/  LDL.LU R80, [R1+0x7d4] ;  /* 0x0007d40001507983 */ /* 0x002f280000300800 */
        /* <DEDUP_REMOVED lines=18> */
[----:B------:R-:W-:Y:S04]  /*88f0*/  STS.U16 [R3+UR4+0xa800], R24 ;  /* 0x00a8001803007988 */ /* 0x000fe80008000404 */
[----:B------:R0:W-:Y:S04]  /*8900*/  STS.U16 [R3+UR4+0xb400], R92 ;  /* 0x00b4005c03007988 */ /* 0x0001e80008000404 */
[----:B-1----:R-:W4:Y:S04]  /*8910*/  LDL.LU R27, [R1+0x790] ;  /* 0x00079000011b7983 */ /* 0x002f280000300800 */
[----:B------:R1:W-:Y:S01]  /*8920*/  STS.U16 [R3+UR4+0x2c00], R25 ;  /* 0x002c001903007988 */ /* 0x0003e20008000404 */
[----:B0-----:R-:W-:-:S03]  /*8930*/  LOP3.LUT R92, R3, 0x10, RZ, 0x3c, !PT ;  /* 0x00000010035c7812 */ /* 0x001fc600078e3cff */
[----:B------:R-:W4:Y:S04]  /*8940*/  LDL.LU R24, [R1+0x78c] ;  /* 0x00078c0001187983 */ /* 0x000f280000300800 */
        /* <DEDUP_REMOVED lines=10> */
[----:B0-----:R-:W4:Y:S04]  /*89f0*/  LDL.LU R36, [R1+0x170c] ;  /* 0x00170c0001247983 */ /* 0x001f280000300800 */
[----:B--2---:R0:W-:Y:S04]  /*8a00*/  STS.U16 [R92+UR4+0x8480], R93 ;  /* 0x0084805d5c007988 */ /* 0x0041e80008000404 */
[----:B0-----:R-:W2:Y:S04]  /*8a10*/  LDL.LU R93, [R1+0x774] ;  /* 0x00077400015d7983 */ /* 0x001ea80000300800 */
[----:B---3--:R-:W-:Y:S04]  /*8a20*/  STS.U16 [R92+UR4+0x880], R76 ;  /* 0x0008804c5c007988 */ /* 0x008fe80008000404 */
[----:B------:R-:W-:Y:S04]  /*8a30*/  STS.U16 [R92+UR4+0x8880], R73 ;  /* 0x008880495c007988 */ /* 0x000fe80008000404 */
[----:B----4-:R0:W-:Y:S04]  /*8a40*/  STS.U16 [R92+UR4+0xc80], R18 ;  /* 0x000c80125c007988 */ /* 0x0101e80008000404 */
[----:B------:R1:W-:Y:S04]  /*8a50*/  STS.U16 [R92+UR4+0x8c80], R30 ;  /* 0x008c801e5c007988 */ /* 0x0003e80008000404 */
[----:B0-----:R-:W3:Y:S04]  /*8a60*/  LDL.LU R18, [R1+0x768] ;  /* 0x0007680001127983 */ /* 0x001ee80000300800 */
[----:B-1----:R-:W4:Y:S04]  /*8a70*/  LDL.LU R30, [R1+0x764] ;  /* 0x00076400011e7983 */ /* 0x002f280000300800 */
[----:B------:R0:W-:Y:S04]  /*8a80*/  STS.U16 [R92+UR4+0x1080], R23 ;  /* 0x001080175c007988 */ /* 0x0001e80008000404 */
[----:B------:R-:W-:Y:S04]  /*8a90*/  STS.U16 [R92+UR4+0x9080], R72 ;  /* 0x009080485c007988 */ /* 0x000fe80008000404 */
[----:B------:R-:W-:Y:S04]  /*8aa0*/  STS.U16 [R92+UR4+0x1480], R77 ;  /* 0x0014804d5c007988 */ /* 0x000fe80008000404 */
[----:B0-----:R-:W4:Y:S04]  /*8ab0*/  LDL.LU R23, [R1+0x770] ;  /* 0x0007700001177983 */ /* 0x001f280000300800 */
[----:B------:R-:W-:Y:S04]  /*8ac0*/  STS.U16 [R92+UR4+0x9480], R79 ;  /* 0x0094804f5c007988 */ /* 0x000fe80008000404 */
        /* <DEDUP_REMOVED lines=11> */
[----:B------:R0:W-:Y:S04]  /*8b80*/  STS.U16 [R92+UR4+0xac80], R24 ;  /* 0x00ac80185c007988 */ /* 0x0001e80008000404 */
[----:B------:R1:W-:Y:S04]  /*8b90*/  STS.U16 [R92+UR4+0x3080], R25 ;  /* 0x003080195c007988 */ /* 0x0003e80008000404 */
[----:B0-----:R-:W4:Y:S04]  /*8ba0*/  LDL.LU R24, [R1+0x76c] ;  /* 0x00076c0001187983 */ /* 0x001f280000300800 */
[----:B------:R-:W-:Y:S04]  /*8bb0*/  STS.U16 [R92+UR4+0xb080], R22 ;  /* 0x00b080165c007988 */ /* 0x000fe80008000404 */
[----:B-1----:R-:W4:Y:S04]  /*8bc0*/  LDL.LU R25, [R1+0x760] ;  /* 0x0007600001197983 */ /* 0x002f280000300800 */
[----:B------:R-:W-:Y:S04]  /*8bd0*/  STS.U16 [R92+UR4+0x3480], R19 ;  /* 0x003480135c007988 */ /* 0x000fe80008000404 */
[----:B------:R-:W-:Y:S04]  /*8be0*/  STS.U16 [R92+UR4+0xb480], R21 ;  /* 0x00b480155c007988 */ /* 0x000fe80008000404 */
[----:B------:R-:W-:Y:S04]  /*8bf0*/  STS.U16 [R92+UR4+0x3880], R20 ;  /* 0x003880145c007988 */ /* 0x000fe80008000404 */
[----:B--2---:R0:W-:Y:S04]  /*8c00*/  STS.U16 [R92+UR4+0xb880], R93 ;  /* 0x00b8805d5c007988 */ /* 0x0041e80008000404 */
[----:B0-----:R-:W2:Y:S04]  /*8c10*/  LDL.LU R93, [R1+0x75c] ;  /* 0x00075c00015d7983 */ /* 0x001ea80000300800 */
[----:B------:R-:W2:Y:S04]  /*8c20*/  LDL.LU R21, [R1+0x758] ;  /* 0x0007580001157983 */ /* 0x000ea80000300800 */
[----:B------:R-:W2:Y:S04]  /*8c30*/  LDL.LU R20, [R1+0x754] ;  /* 0x0007540001147983 */ /* 0x000ea80000300800 */
[----:B---3--:R-:W-:Y:S04]  /*8c40*/  STS.U16 [R92+UR4+0x3c80], R18 ;  /* 0x003c80125c007988 */ /* 0x008fe80008000404 */
[----:B----4-:R0:W-:Y:S04]  /*8c50*/  STS.U16 [R92+UR4+0xbc80], R30 ;  /* 0x00bc801e5c007988 */ /* 0x0101e80008000404 */
[----:B0-----:R-:W3:Y:S04]  /*8c60*/  LDL.LU R30, [R1+0x750] ;  /* 0x00075000011e7983 */ /* 0x001ee80000300800 */
[----:B------:R-:W4:Y:S04]  /*8c70*/  LDL.LU R76, [R1+0x74c] ;  /* 0x00074c00014c7983 */ /* 0x000f280000300800 */
        /* <DEDUP_REMOVED lines=10> */
[----:B------:R-:W4:Y:S01]  /*8d20*/  LDL.LU R31, [R1+0xbc] ;  /* 0x0000bc00011f7983 */ /* 0x000f220000300800 */
[----:B------:R-:W-:-:S03]  /*8d30*/  LOP3.LUT R22, R3, 0x20, RZ, 0x3c, !PT ;  /* 0x0000002003167812 */ /* 0x000fc600078e3cff */
[----:B------:R-:W4:Y:S04]  /*8d40*/  LDL.LU R28, [R1+0xb8] ;  /* 0x0000b800011c7983 */ /* 0x000f280000300800 */
[----:B------:R-:W4:Y:S04]  /*8d50*/  LDL.LU R29, [R1+0x54] ;  /* 0x00005400011d7983 */ /* 0x000f280000300800 */
[----:B------:R-:W4:Y:S04]  /*8d60*/  LDL.LU R19, [R1+0x50] ;  /* 0x0000500001137983 */ /* 0x000f280000300800 */
[----:B------:R-:W4:Y:S04]  /*8d70*/  LDL.LU R26, [R1+0x4c] ;  /* 0x00004c00011a7983 */ /* 0x000f280000300800 */
[----:B------:R-:W4:Y:S04]  /*8d80*/  LDL.LU R27, [R1+0x48] ;  /* 0x00004800011b7983 */ /* 0x000f280000300800 */
[----:B------:R0:W-:Y:S04]  /*8d90*/  STS.U16 [R92+UR4+0x80], R23 ;  /* 0x000080175c007988 */ /* 0x0001e80008000404 */
[----:B------:R-:W4:Y:S04]  /*8da0*/  LDL.LU R18, [R1+0x44] ;  /* 0x0000440001127983 */ /* 0x000f280000300800 */
[----:B0-----:R-:W4:Y:S04]  /*8db0*/  LDL.LU R23, [R1+0x40] ;  /* 0x0000400001177983 */ /* 0x001f280000300800 */
[----:B------:R0:W-:Y:S04]  /*8dc0*/  STS.U16 [R92+UR4+0x8080], R24 ;  /* 0x008080185c007988 */ /* 0x0001e80008000404 */
[----:B------:R1:W-:Y:S04]  /*8dd0*/  STS.U16 [R22+UR4+0x100], R25 ;  /* 0x0001001916007988 */ /* 0x0003e80008000404 */
[----:B0-----:R-:W4:Y:S04]  /*8de0*/  LDL.LU R92, [R1+0x1708] ;  /* 0x00170800015c7983 */ /* 0x001f280000300800 */
[----:B------:R-:W4:Y:S04]  /*8df0*/  LDL.LU R24, [R1+0x3c] ;  /* 0x00003c0001187983 */ /* 0x000f280000300800 */
[----:B-1----:R-:W4:Y:S04]  /*8e00*/  LDL.LU R25, [R1+0x38] ;  /* 0x0000380001197983 */ /* 0x002f280000300800 */
[----:B--2---:R0:W-:Y:S04]  /*8e10*/  STS.U16 [R22+UR4+0x8100], R93 ;  /* 0x0081005d16007988 */ /* 0x0041e80008000404 */
[----:B------:R1:W-:Y:S04]  /*8e20*/  STS.U16 [R22+UR4+0x500], R21 ;  /* 0x0005001516007988 */ /* 0x0003e80008000404 */
[----:B0-----:R-:W2:Y:S04]  /*8e30*/  LDL.LU R93, [R1+0x1704] ;  /* 0x00170400015d7983 */ /* 0x001ea80000300800 */
[----:B-1----:R-:W2:Y:S04]  /*8e40*/  LDL.LU R21, [R1+0xcc] ;  /* 0x0000cc0001157983 */ /* 0x002ea80000300800 */
[----:B------:R0:W-:Y:S04]  /*8e50*/  STS.U16 [R22+UR4+0x8500], R20 ;  /* 0x0085001416007988 */ /* 0x0001e80008000404 */
[----:B0-----:R-:W2:Y:S04]  /*8e60*/  LDL.LU R20, [R1+0xc8] ;  /* 0x0000c80001147983 */ /* 0x001ea80000300800 */
[----:B---3--:R0:W-:Y:S04]  /*8e70*/  STS.U16 [R22+UR4+0x900], R30 ;  /* 0x0009001e16007988 */ /* 0x0081e80008000404 */
[----:B0-----:R-:W3:Y:S04]  /*8e80*/  LDL.LU R30, [R1+0xc4] ;  /* 0x0000c400011e7983 */ /* 0x001ee80000300800 */
[----:B----4-:R-:W-:Y:S04]  /*8e90*/  STS.U16 [R22+UR4+0x8900], R76 ;  /* 0x0089004c16007988 */ /* 0x010fe80008000404 */
        /* <DEDUP_REMOVED lines=14> */
[----:B------:R-:W-:Y:S04]  /*8f80*/  STS.U16 [R22+UR4+0x2900], R26 ;  /* 0x0029001a16007988 */ /* 0x000fe80008000404 */
[----:B------:R-:W-:Y:S04]  /*8f90*/  STS.U16 [R22+UR4+0xa900], R27 ;  /* 0x00a9001b16007988 */ /* 0x000fe80008000404 */
[----:B------:R1:W-:Y:S04]  /*8fa0*/  STS.U16 [R22+UR4+0x2d00], R18 ;  /* 0x002d001216007988 */ /* 0x0003e80008000404 */
[----:B------:R4:W-:Y:S04]  /*8fb0*/  STS.U16 [R22+UR4+0xad00], R23 ;  /* 0x00ad001716007988 */ /* 0x0009e80008000404 */
[----:B0-----:R-:W3:Y:S04]  /*8fc0*/  LDL.LU R19, [R1+0xc0] ;  /* 0x0000c00001137983 */ /* 0x001ee80000300800 */
[----:B-1----:R-:W3:Y:S04]  /*8fd0*/  LDL.LU R18, [R1+0x2bc] ;  /* 0x0002bc0001127983 */ /* 0x002ee80000300800 */
[----:B----4-:R-:W4:Y:S04]  /*8fe0*/  LDL.LU R23, [R1+0x2b8] ;  /* 0x0002b80001177983 */ /* 0x010f280000300800 */
[----:B------:R-:W-:Y:S04]  /*8ff0*/  STS.U16 [R22+UR4+0x3100], R24 ;  /* 0x0031001816007988 */ /* 0x000fe80008000404 */
[----:B------:R-:W-:Y:S04]  /*9000*/  STS.U16 [R22+UR4+0xb100], R25 ;  /* 0x00b1001916007988 */ /* 0x000fe80008000404 */
[----:B--2---:R-:W-:Y:S04]  /*9010*/  STS.U16 [R22+UR4+0x3500], R93 ;  /* 0x0035005d16007988 */ /* 0x004fe80008000404 */
[----:B------:R-:W-:Y:S04]  /*9020*/  STS.U16 [R22+UR4+0xb500], R92 ;  /* 0x00b5005c16007988 */ /* 0x000fe80008000404 */
[----:B------:R0:W-:Y:S04]  /*9030*/  STS.U16 [R22+UR4+0x3900], R21 ;  /* 0x0039001516007988 */ /* 0x0001e80008000404 */
[----:B0-----:R-:W2:Y:S04]  /*9040*/  LDL.LU R21, [R1+0x254] ;  /* 0x0002540001157983 */ /* 0x001ea80000300800 */
[----:B------:R-:W2:Y:S04]  /*9050*/  LDL.LU R92, [R1+0x250] ;  /* 0x00025000015c7983 */ /* 0x000ea80000300800 */
[----:B------:R0:W-:Y:S04]  /*9060*/  STS.U16 [R22+UR4+0xb900], R20 ;  /* 0x00b9001416007988 */ /* 0x0001e80008000404 */
[----:B------:R-:W2:Y:S04]  /*9070*/  LDL.LU R93, [R1+0x24c] ;  /* 0x00024c00015d7983 */ /* 0x000ea80000300800 */
[----:B0-----:R-:W2:Y:S04]  /*9080*/  LDL.LU R20, [R1+0x248] ;  /* 0x0002480001147983 */ /* 0x001ea80000300800 */
[----:B------:R-:W2:Y:S04]  /*9090*/  LDL.LU R76, [R1+0x244] ;  /* 0x00024400014c7983 */ /* 0x000ea80000300800 */
        /* <DEDUP_REMOVED lines=8> */
[----:B---3--:R0:W-:Y:S04]  /*9120*/  STS.U16 [R22+UR4+0x3d00], R30 ;  /* 0x003d001e16007988 */ /* 0x0081e80008000404 */
[----:B------:R-:W3:Y:S04]  /*9130*/  LDL.LU R37, [R1+0x1c0] ;  /* 0x0001c00001257983 */ /* 0x000ee80000300800 */
[----:B0-----:R-:W3:Y:S01]  /*9140*/  LDL.LU R30, [R1+0x1bc] ;  /* 0x0001bc00011e7983 */ /* 0x001ee20000300800 */
[----:B------:R-:W-:-:S03]  /*9150*/  LOP3.LUT R72, R3, 0x30, RZ, 0x3c, !PT ;  /* 0x0000003003487812 */ /* 0x000fc600078e3cff */
[----:B------:R-:W3:Y:S04]  /*9160*/  LDL.LU R31, [R1+0x1b8] ;  /* 0x0001b800011f7983 */ /* 0x000ee80000300800 */
[----:B------:R-:W3:Y:S04]  /*9170*/  LDL.LU R28, [R1+0x154] ;  /* 0x00015400011c7983 */ /* 0x000ee80000300800 */
[----:B------:R-:W3:Y:S04]  /*9180*/  LDL.LU R29, [R1+0x150] ;  /* 0x00015000011d7983 */ /* 0x000ee80000300800 */
[----:B------:R-:W3:Y:S04]  /*9190*/  LDL.LU R26, [R1+0x14c] ;  /* 0x00014c00011a7983 */ /* 0x000ee80000300800 */
[----:B------:R-:W3:Y:S04]  /*91a0*/  LDL.LU R27, [R1+0x148] ;  /* 0x00014800011b7983 */ /* 0x000ee80000300800 */
[----:B------:R-:W3:Y:S04]  /*91b0*/  LDL.LU R24, [R1+0x144] ;  /* 0x0001440001187983 */ /* 0x000ee80000300800 */
[----:B------:R0:W-:Y:S04]  /*91c0*/  STS.U16 [R22+UR4+0xbd00], R19 ;  /* 0x00bd001316007988 */ /* 0x0001e80008000404 */
[----:B------:R1:W-:Y:S04]  /*91d0*/  STS.U16 [R72+UR4+0x180], R18 ;  /* 0x0001801248007988 */ /* 0x0003e80008000404 */
[----:B----4-:R4:W-:Y:S04]  /*91e0*/  STS.U16 [R72+UR4+0x8180], R23 ;  /* 0x0081801748007988 */ /* 0x0109e80008000404 */
[----:B------:R-:W3:Y:S04]  /*91f0*/  LDL.LU R25, [R1+0x140] ;  /* 0x0001400001197983 */ /* 0x000ee80000300800 */
[----:B0-----:R-:W3:Y:S04]  /*9200*/  LDL.LU R22, [R1+0x13c] ;  /* 0x00013c0001167983 */ /* 0x001ee80000300800 */
[----:B------:R-:W3:Y:S04]  /*9210*/  LDL.LU R19, [R1+0x138] ;  /* 0x0001380001137983 */ /* 0x000ee80000300800 */
[----:B-1----:R-:W3:Y:S04]  /*9220*/  LDL.LU R18, [R1+0xd4] ;  /* 0x0000d40001127983 */ /* 0x002ee80000300800 */
[----:B----4-:R-:W4:Y:S04]  /*9230*/  LDL.LU R23, [R1+0xd0] ;  /* 0x0000d00001177983 */ /* 0x010f280000300800 */
[----:B--2---:R0:W-:Y:S04]  /*9240*/  STS.U16 [R72+UR4+0x580], R21 ;  /* 0x0005801548007988 */ /* 0x0041e80008000404 */
[----:B------:R-:W-:Y:S04]  /*9250*/  STS.U16 [R72+UR4+0x8580], R92 ;  /* 0x0085805c48007988 */ /* 0x000fe80008000404 */
[----:B0-----:R-:W2:Y:S04]  /*9260*/  LDL.LU R21, [R1+0x2cc] ;  /* 0x0002cc0001157983 */ /* 0x001ea80000300800 */
[----:B------:R-:W-:Y:S04]  /*9270*/  STS.U16 [R72+UR4+0x980], R93 ;  /* 0x0009805d48007988 */ /* 0x000fe80008000404 */
[----:B------:R0:W-:Y:S04]  /*9280*/  STS.U16 [R72+UR4+0x8980], R20 ;  /* 0x0089801448007988 */ /* 0x0001e80008000404 */
        /* <DEDUP_REMOVED lines=9> */
[----:B0-----:R-:W2:Y:S04]  /*9320*/  LDL.LU R20, [R1+0x2c8] ;  /* 0x0002c80001147983 */ /* 0x001ea80000300800 */
[----:B---3--:R-:W-:Y:S04]  /*9330*/  STS.U16 [R72+UR4+0x9d80], R37 ;  /* 0x009d802548007988 */ /* 0x008fe80008000404 */
[----:B------:R0:W-:Y:S04]  /*9340*/  STS.U16 [R72+UR4+0x2180], R30 ;  /* 0x0021801e48007988 */ /* 0x0001e80008000404 */
[----:B0-----:R-:W3:Y:S04]  /*9350*/  LDL.LU R30, [R1+0x2c4] ;  /* 0x0002c400011e7983 */ /* 0x001ee80000300800 */
[----:B------:R-:W3:Y:S04]  /*9360*/  LDL.LU R80, [R1+0x2c0] ;  /* 0x0002c00001507983 */ /* 0x000ee80000300800 */
[----:B------:R-:W3:Y:S04]  /*9370*/  LDL.LU R7, [R1+0x440] ;  /* 0x0004400001077983 */ /* 0x000ee80000300800 */
[----:B------:R0:W-:Y:S04]  /*9380*/  STS.U16 [R72+UR4+0xa180], R31 ;  /* 0x00a1801f48007988 */ /* 0x0001e80008000404 */
[----:B------:R-:W3:Y:S04]  /*9390*/  LDL.LU R37, [R1+0x3dc] ;  /* 0x0003dc0001257983 */ /* 0x000ee80000300800 */
[----:B------:R1:W-:Y:S04]  /*93a0*/  STS.U16 [R72+UR4+0x2580], R28 ;  /* 0x0025801c48007988 */ /* 0x0003e80008000404 */
[----:B0-----:R-:W3:Y:S04]  /*93b0*/  LDL.LU R31, [R1+0x3d8] ;  /* 0x0003d800011f7983 */ /* 0x001ee80000300800 */
[----:B------:R-:W3:Y:S04]  /*93c0*/  LDL.LU R15, [R1+0x3d4] ;  /* 0x0003d400010f7983 */ /* 0x000ee80000300800 */
[----:B------:R0:W-:Y:S04]  /*93d0*/  STS.U16 [R72+UR4+0xa580], R29 ;  /* 0x00a5801d48007988 */ /* 0x0001e80008000404 */
[----:B-1----:R-:W3:Y:S04]  /*93e0*/  LDL.LU R28, [R1+0x3d0] ;  /* 0x0003d000011c7983 */ /* 0x002ee80000300800 */
[----:B------:R1:W-:Y:S04]  /*93f0*/  STS.U16 [R72+UR4+0x2980], R26 ;  /* 0x0029801a48007988 */ /* 0x0003e80008000404 */
[----:B0-----:R-:W3:Y:S04]  /*9400*/  LDL.LU R29, [R1+0x3cc] ;  /* 0x0003cc00011d7983 */ /* 0x001ee80000300800 */
        /* <DEDUP_REMOVED lines=12> */
[----:B----4-:R0:W-:Y:S04]  /*94d0*/  STS.U16 [R72+UR4+0xb580], R23 ;  /* 0x00b5801748007988 */ /* 0x0101e80008000404 */
[----:B-1----:R-:W4:Y:S04]  /*94e0*/  LDL.LU R18, [R1+0x348] ;  /* 0x0003480001127983 */ /* 0x002f280000300800 */
[----:B0-----:R-:W4:Y:S04]  /*94f0*/  LDL.LU R23, [R1+0x344] ;  /* 0x0003440001177983 */ /* 0x001f280000300800 */
[----:B------:R-:W4:Y:S04]  /*9500*/  LDL.LU R10, [R1+0x2d0] ;  /* 0x0002d000010a7983 */ /* 0x000f280000300800 */
[----:B--2---:R0:W-:Y:S04]  /*9510*/  STS.U16 [R72+UR4+0x3980], R21 ;  /* 0x0039801548007988 */ /* 0x0041e80008000404 */
[----:B0-----:R-:W2:Y:S04]  /*9520*/  LDL.LU R21, [R1+0x6b4] ;  /* 0x0006b40001157983 */ /* 0x001ea80000300800 */
[----:B------:R0:W-:Y:S04]  /*9530*/  STS.U16 [R72+UR4+0xb980], R20 ;  /* 0x00b9801448007988 */ /* 0x0001e80008000404 */
[----:B0-----:R-:W2:Y:S04]  /*9540*/  LDL.LU R20, [R1+0x4d4] ;  /* 0x0004d40001147983 */ /* 0x001ea80000300800 */
[----:B---3--:R0:W-:Y:S04]  /*9550*/  STS.U16 [R72+UR4+0x3d80], R30 ;  /* 0x003d801e48007988 */ /* 0x0081e80008000404 */
[----:B0-----:R-:W3:Y:S01]  /*9560*/  LDL.LU R30, [R1+0x4d0] ;  /* 0x0004d000011e7983 */ /* 0x001ee20000300800 */
[----:B------:R-:W-:-:S03]  /*9570*/  LOP3.LUT R13, R3, 0x40, RZ, 0x3c, !PT ;  /* 0x00000040030d7812 */ /* 0x000fc600078e3cff */
[----:B------:R-:W3:Y:S04]  /*9580*/  LDL.LU R92, [R1+0x4c8] ;  /* 0x0004c800015c7983 */ /* 0x000ee80000300800 */
[----:B------:R-:W3:Y:S04]  /*9590*/  LDL.LU R93, [R1+0x4c4] ;  /* 0x0004c400015d7983 */ /* 0x000ee80000300800 */
[----:B------:R-:W3:Y:S04]  /*95a0*/  LDL.LU R76, [R1+0x4c0] ;  /* 0x0004c000014c7983 */ /* 0x000ee80000300800 */
[----:B------:R0:W-:Y:S04]  /*95b0*/  STS.U16 [R72+UR4+0xbd80], R80 ;  /* 0x00bd805048007988 */ /* 0x0001e80008000404 */
[----:B------:R-:W3:Y:S04]  /*95c0*/  LDL.LU R73, [R1+0x45c] ;  /* 0x00045c0001497983 */ /* 0x000ee80000300800 */
[----:B------:R1:W-:Y:S04]  /*95d0*/  STS.U16 [R13+UR4+0x200], R7 ;  /* 0x000200070d007988 */ /* 0x0003e80008000404 */
[----:B0-----:R-:W3:Y:S04]  /*95e0*/  LDL.LU R72, [R1+0x458] ;  /* 0x0004580001487983 */ /* 0x001ee80000300800 */
[----:B------:R-:W3:Y:S04]  /*95f0*/  LDL.LU R77, [R1+0x454] ;  /* 0x00045400014d7983 */ /* 0x000ee80000300800 */
[----:B------:R-:W3:Y:S04]  /*9600*/  LDL.LU R79, [R1+0x450] ;  /* 0x00045000014f7983 */ /* 0x000ee80000300800 */
        /* <DEDUP_REMOVED lines=23> */
[----:B----4-:R1:W-:Y:S04]  /*9780*/  STS.U16 [R13+UR4+0x1a00], R18 ;  /* 0x001a00120d007988 */ /* 0x0103e80008000404 */
[----:B0-----:R-:W4:Y:S04]  /*9790*/  LDL.LU R19, [R1+0x16dc] ;  /* 0x0016dc0001137983 */ /* 0x001f280000300800 */
[----:B------:R0:W-:Y:S04]  /*97a0*/  STS.U16 [R13+UR4+0x9a00], R23 ;  /* 0x009a00170d007988 */ /* 0x0001e80008000404 */
[----:B-1----:R-:W4:Y:S04]  /*97b0*/  LDL.LU R18, [R1+0x16d8] ;  /* 0x0016d80001127983 */ /* 0x002f280000300800 */
[----:B------:R1:W-:Y:S04]  /*97c0*/  STS.U16 [R13+UR4+0x1e00], R10 ;  /* 0x001e000a0d007988 */ /* 0x0003e80008000404 */
[----:B0-----:R-:W4:Y:S01]  /*97d0*/  LDL.LU R23, [R1+0x16d4] ;  /* 0x0016d40001177983 */ /* 0x001f220000300800 */
[----:B-1----:R-:W-:-:S03]  /*97e0*/  IMAD.MOV.U32 R10, RZ, RZ, R74 ;  /* 0x000000ffff0a7224 */ /* 0x002fc600078e004a */
[----:B------:R-:W4:Y:S04]  /*97f0*/  LDL.LU R74, [R1+0x4cc] ;  /* 0x0004cc00014a7983 */ /* 0x000f280000300800 */
[----:B--2---:R0:W-:Y:S04]  /*9800*/  STS.U16 [R13+UR4+0x9e00], R21 ;  /* 0x009e00150d007988 */ /* 0x0041e80008000404 */
[----:B0-----:R-:W2:Y:S04]  /*9810*/  LDL.LU R21, [R1+0x16d0] ;  /* 0x0016d00001157983 */ /* 0x001ea80000300800 */
[----:B------:R0:W-:Y:S04]  /*9820*/  STS.U16 [R13+UR4+0x2200], R20 ;  /* 0x002200140d007988 */ /* 0x0001e80008000404 */
[----:B0-----:R-:W2:Y:S04]  /*9830*/  LDL.LU R20, [R1+0x16cc] ;  /* 0x0016cc0001147983 */ /* 0x001ea80000300800 */
[----:B---3--:R0:W-:Y:S04]  /*9840*/  STS.U16 [R13+UR4+0xa200], R30 ;  /* 0x00a2001e0d007988 */ /* 0x0081e80008000404 */
[----:B0-----:R-:W3:Y:S01]  /*9850*/  LDL.LU R30, [R1+0x16c8] ;  /* 0x0016c800011e7983 */ /* 0x001ee20000300800 */
[----:B------:R-:W-:Y:S01]  /*9860*/  @!P5 IMAD.MOV R10, RZ, RZ, -R10 ;  /* 0x000000ffff0ad224 */ /* 0x000fe200078e0a0a */
[----:B------:R-:W-:-:S13]  /*9870*/  ISETP.GT.U32.AND P5, PT, R2, R69, PT ;  /* 0x000000450200720c */ /* 0x000fda0003fa4070 */
[----:B------:R-:W-:-:S05]  /*9880*/  @!P5 IMAD.IADD R69, R69, 0x1, -R2 ;  /* 0x000000014545d824 */ /* 0x000fca00078e0a02 */
[----:B------:R-:W-:-:S13]  /*9890*/  ISETP.GT.U32.AND P5, PT, R2, R69, PT ;  /* 0x000000450200720c */ /* 0x000fda0003fa4070 */
[----:B------:R-:W-:Y:S01]  /*98a0*/  @!P5 IMAD.IADD R69, R69, 0x1, -R2 ;  /* 0x000000014545d824 */ /* 0x000fe200078e0a02 */
[----:B------:R-:W-:-:S13]  /*98b0*/  ISETP.GT.U32.AND P5, PT, R2, R68, PT ;  /* 0x000000440200720c */ /* 0x000fda0003fa4070 */
[----:B------:R-:W-:-:S05]  /*98c0*/  @!P5 IMAD.IADD R68, R68, 0x1, -R2 ;  /* 0x000000014444d824 */ /* 0x000fca00078e0a02 */
[----:B------:R-:W-:-:S13]  /*98d0*/  ISETP.GT.U32.AND P5, PT, R2, R68, PT ;  /* 0x000000440200720c */ /* 0x000fda0003fa4070 */
[----:B------:R-:W-:Y:S01]  /*98e0*/  @!P5 IMAD.IADD R68, R68, 0x1, -R2 ;  /* 0x000000014444d824 */ /* 0x000fe200078e0a02 */
[----:B------:R-:W-:-:S13]  /*98f0*/  ISETP.GT.U32.AND P5, PT, R2, R71, PT ;  /* 0x000000470200720c */ /* 0x000fda0003fa4070 */
[----:B------:R-:W-:-:S05]  /*9900*/  @!P5 IMAD.IADD R71, R71, 0x1, -R2 ;  /* 0x000000014747d824 */ /* 0x000fca00078e0a02 */
[----:B------:R-:W-:Y:S01]  /*9910*/  ISETP.GT.U32.AND P5, PT, R2, R71, PT ;  /* 0x000000470200720c */ /* 0x000fe20003fa4070 */
[----:B----4-:R-:W-:Y:S04]  /*9920*/  STS.U16 [R13+UR4+0x2600], R74 ;  /* 0x0026004a0d007988 */ /* 0x010fe80008000404 */
[----:B------:R-:W-:Y:S04]  /*9930*/  STS.U16 [R13+UR4+0xa600], R92 ;  /* 0x00a6005c0d007988 */ /* 0x000fe80008000404 */
[----:B------:R-:W-:Y:S04]  /*9940*/  STS.U16 [R13+UR4+0x2a00], R93 ;  /* 0x002a005d0d007988 */ /* 0x000fe80008000404 */
[----:B------:R-:W-:Y:S04]  /*9950*/  STS.U16 [R13+UR4+0xaa00], R76 ;  /* 0x00aa004c0d007988 */ /* 0x000fe80008000404 */
[----:B------:R-:W-:Y:S04]  /*9960*/  STS.U16 [R13+UR4+0x2e00], R73 ;  /* 0x002e00490d007988 */ /* 0x000fe80008000404 */
[----:B------:R0:W-:Y:S04]  /*9970*/  STS.U16 [R13+UR4+0xae00], R72 ;  /* 0x00ae00480d007988 */ /* 0x0001e80008000404 */
[----:B------:R-:W-:Y:S04]  /*9980*/  STS.U16 [R13+UR4+0x3200], R77 ;  /* 0x0032004d0d007988 */ /* 0x000fe80008000404 */
[----:B------:R-:W-:Y:S04]  /*9990*/  STS.U16 [R13+UR4+0xb200], R79 ;  /* 0x00b2004f0d007988 */ /* 0x000fe80008000404 */
[----:B------:R-:W-:Y:S04]  /*99a0*/  STS.U16 [R13+UR4+0x3600], R80 ;  /* 0x003600500d007988 */ /* 0x000fe80008000404 */
[----:B------:R1:W-:Y:S01]  /*99b0*/  STS.U16 [R13+UR4+0xb600], R7 ;  /* 0x00b600070d007988 */ /* 0x0003e20008000404 */
[----:B0-----:R-:W-:-:S02]  /*99c0*/  VIADD R72, R57, 0x19 ;  /* 0x0000001939487836 */ /* 0x001fc40000000000 */
[----:B------:R-:W-:Y:S01]  /*99d0*/  VIADD R73, R57, 0x1a ;  /* 0x0000001a39497836 */ /* 0x000fe20000000000 */
[----:B------:R-:W-:Y:S02]  /*99e0*/  PRMT R18, RZ, 0x7610, R18 ;  /* 0x00007610ff127816 */ /* 0x000fe40000000012 */
[----:B-1----:R-:W-:Y:S02]  /*99f0*/  MOV R7, R69 ;  /* 0x0000004500077202 */ /* 0x002fe40000000f00 */
[----:B------:R-:W-:-:S03]  /*9a00*/  IABS R69, R72 ;  /* 0x0000004800457213 */ /* 0x000fc60000000000 */
[----:B------:R-:W-:Y:S01]  /*9a10*/  @!P0 IMAD.MOV R7, RZ, RZ, -R7 ;  /* 0x000000ffff078224 */ /* 0x000fe200078e0a07 */
[----:B------:R-:W-:Y:S02]  /*9a20*/  ISETP.GE.AND P0, PT, R72, RZ, PT ;  /* 0x000000ff4800720c */ /* 0x000fe40003f06270 */
[----:B------:R-:W-:-:S05]  /*9a30*/  IABS R72, R73 ;  /* 0x0000004900487213 */ /* 0x000fca0000000000 */
[----:B------:R-:W-:-:S04]  /*9a40*/  IMAD.HI.U32 R77, R0, R72, RZ ;  /* 0x00000048004d7227 */ /* 0x000fc800078e00ff */
[----:B------:R-:W-:Y:S02]  /*9a50*/  IMAD.MOV R77, RZ, RZ, -R77 ;  /* 0x000000ffff4d7224 */ /* 0x000fe400078e0a4d */
[----:B------:R-:W-:Y:S02]  /*9a60*/  @!P5 IMAD.IADD R71, R71, 0x1, -R2 ;  /* 0x000000014747d824 */ /* 0x000fe400078e0a02 */
[----:B------:R-:W-:Y:S01]  /*9a70*/  IMAD.HI.U32 R76, R0, R69, RZ ;  /* 0x00000045004c7227 */ /* 0x000fe200078e00ff */
[----:B---3--:R0:W-:Y:S04]  /*9a80*/  STS.U16 [R13+UR4+0x3a00], R30 ;  /* 0x003a001e0d007988 */ /* 0x0081e80008000404 */
[----:B------:R1:W-:Y:S01]  /*9a90*/  STS.U16 [R13+UR4+0xba00], R15 ;  /* 0x00ba000f0d007988 */ /* 0x0003e20008000404 */
[----:B0-----:R-:W-:-:S03]  /*9aa0*/  LOP3.LUT R30, R3, 0x50, RZ, 0x3c, !PT ;  /* 0x00000050031e7812 */ /* 0x001fc600078e3cff */
[----:B------:R0:W-:Y:S04]  /*9ab0*/  STS.U16 [R13+UR4+0x3e00], R23 ;  /* 0x003e00170d007988 */ /* 0x0001e80008000404 */
[----:B------:R-:W-:Y:S04]  /*9ac0*/  STS.U16 [R13+UR4+0xbe00], R22 ;  /* 0x00be00160d007988 */ /* 0x000fe80008000404 */
[----:B------:R-:W-:Y:S04]  /*9ad0*/  STS.U16 [R30+UR4+0x280], R25 ;  /* 0x000280191e007988 */ /* 0x000fe80008000404 */
[----:B------:R-:W-:Y:S04]  /*9ae0*/  STS.U16 [R30+UR4+0x8280], R24 ;  /* 0x008280181e007988 */ /* 0x000fe80008000404 */
[----:B------:R-:W-:Y:S04]  /*9af0*/  STS.U16 [R30+UR4+0x680], R27 ;  /* 0x0006801b1e007988 */ /* 0x000fe80008000404 */
[----:B------:R-:W-:Y:S04]  /*9b00*/  STS.U16 [R30+UR4+0x8680], R26 ;  /* 0x0086801a1e007988 */ /* 0x000fe80008000404 */
[----:B------:R-:W-:Y:S04]  /*9b10*/  STS.U16 [R30+UR4+0xa80], R29 ;  /* 0x000a801d1e007988 */ /* 0x000fe80008000404 */
[----:B------:R-:W-:Y:S01]  /*9b20*/  STS.U16 [R30+UR4+0x8a80], R28 ;  /* 0x008a801c1e007988 */ /* 0x000fe20008000404 */
[----:B-1----:R-:W-:-:S03]  /*9b30*/  IMAD.MOV.U32 R15, RZ, RZ, R68 ;  /* 0x000000ffff0f7224 */ /* 0x002fc600078e0044 */
[----:B------:R-:W-:Y:S04]  /*9b40*/  STS.U16 [R30+UR4+0xe80], R31 ;  /* 0x000e801f1e007988 */ /* 0x000fe80008000404 */
[----:B------:R-:W-:Y:S04]  /*9b50*/  STS.U16 [R30+UR4+0x8e80], R37 ;  /* 0x008e80251e007988 */ /* 0x000fe80008000404 */
[----:B------:R-:W-:Y:S04]  /*9b60*/  STS.U16 [R30+UR4+0x1280], R36 ;  /* 0x001280241e007988 */ /* 0x000fe80008000404 */
[----:B------:R-:W-:Y:S01]  /*9b70*/  STS.U16 [R30+UR4+0x9280], R39 ;  /* 0x009280271e007988 */ /* 0x000fe20008000404 */
[----:B------:R-:W-:-:S03]  /*9b80*/  @!P6 IMAD.MOV R15, RZ, RZ, -R15 ;  /* 0x000000ffff0fe224 */ /* 0x000fc600078e0a0f */
[----:B------:R-:W-:Y:S01]  /*9b90*/  STS.U16 [R30+UR4+0x1680], R38 ;  /* 0x001680261e007988 */ /* 0x000fe20008000404 */
[----:B------:R-:W-:-:S03]  /*9ba0*/  ISETP.GT.U32.AND P6, PT, R2, R70, PT ;  /* 0x000000460200720c */ /* 0x000fc60003fc4070 */
        /* <DEDUP_REMOVED lines=12> */
[----:B------:R-:W-:Y:S01]  /*9c70*/  STS.U16 [R30+UR4+0xae80], R67 ;  /* 0x00ae80431e007988 */ /* 0x000fe20008000404 */
[----:B------:R-:W-:-:S03]  /*9c80*/  @!P6 IMAD.IADD R70, R70, 0x1, -R2 ;  /* 0x000000014646e824 */ /* 0x000fc600078e0a02 */
[----:B------:R-:W-:Y:S04]  /*9c90*/  STS.U16 [R30+UR4+0x3280], R85 ;  /* 0x003280551e007988 */ /* 0x000fe80008000404 */
[----:B------:R-:W-:Y:S04]  /*9ca0*/  STS.U16 [R30+UR4+0xb280], R55 ;  /* 0x00b280371e007988 */ /* 0x000fe80008000404 */
[----:B------:R1:W-:Y:S01]  /*9cb0*/  STS.U16 [R30+UR4+0x3680], R54 ;  /* 0x003680361e007988 */ /* 0x0003e20008000404 */
[----:B------:R-:W-:Y:S01]  /*9cc0*/  ISETP.GT.U32.AND P6, PT, R2, R70, PT ;  /* 0x000000460200720c */ /* 0x000fe20003fc4070 */
[----:B------:R-:W-:-:S02]  /*9cd0*/  VIADD R68, R57, 0x1b ;  /* 0x0000001b39447836 */ /* 0x000fc40000000000 */
[----:B0-----:R-:W3:Y:S01]  /*9ce0*/  LDL.LU R23, [R1+0x16c4] ;  /* 0x0016c40001177983 */ /* 0x001ee20000300800 */
[----:B-1----:R-:W-:Y:S02]  /*9cf0*/  IMAD.WIDE R54, R35, 0x2, R62 ;  /* 0x0000000223367825 */ /* 0x002fe400078e023e */
[----:B------:R-:W-:Y:S01]  /*9d00*/  IABS R74, R68 ;  /* 0x00000044004a7213 */ /* 0x000fe20000000000 */
[----:B------:R0:W-:Y:S04]  /*9d10*/  STS.U16 [R30+UR4+0xb680], R47 ;  /* 0x00b6802f1e007988 */ /* 0x0001e80008000404 */
[----:B------:R1:W4:Y:S01]  /*9d20*/  @!P3 LDG.E.U16 R18, desc[UR20][R54.64] ;  /* 0x000000143612b981 */ /* 0x000322000c1e1500 */
[----:B------:R-:W-:Y:S01]  /*9d30*/  ISETP.GE.AND P5, PT, R68, RZ, PT ;  /* 0x000000ff4400720c */ /* 0x000fe20003fa6270 */
[----:B------:R-:W-:Y:S01]  /*9d40*/  IMAD R68, R2, R77, R72 ;  /* 0x0000004d02447224 */ /* 0x000fe200078e0248 */
[----:B------:R-:W-:Y:S01]  /*9d50*/  IADD3 R72, PT, PT, R58, -0x20, RZ ;  /* 0xffffffe03a487810 */ /* 0x000fe20007ffe0ff */
[----:B------:R-:W-:Y:S01]  /*9d60*/  STS.U16 [R30+UR4+0x3a80], R91 ;  /* 0x003a805b1e007988 */ /* 0x000fe20008000404 */
[----:B------:R-:W-:-:S02]  /*9d70*/  ISETP.GE.AND P3, PT, R73, RZ, PT ;  /* 0x000000ff4900720c */ /* 0x000fc40003f66270 */
[----:B0-----:R-:W-:Y:S01]  /*9d80*/  LOP3.LUT R47, R3, 0x60, RZ, 0x3c, !PT ;  /* 0x00000060032f7812 */ /* 0x001fe200078e3cff */
[----:B------:R-:W-:Y:S01]  /*9d90*/  STS.U16 [R30+UR4+0xba80], R90 ;  /* 0x00ba805a1e007988 */ /* 0x000fe20008000404 */
[----:B------:R-:W-:Y:S02]  /*9da0*/  IMAD.MOV R73, RZ, RZ, -R76 ;  /* 0x000000ffff497224 */ /* 0x000fe400078e0a4c */
[----:B------:R-:W-:Y:S01]  /*9db0*/  @!P6 IMAD.IADD R70, R70, 0x1, -R2 ;  /* 0x000000014646e824 */ /* 0x000fe200078e0a02 */
[----:B------:R-:W-:Y:S01]  /*9dc0*/  STS.U16 [R30+UR4+0x3e80], R89 ;  /* 0x003e80591e007988 */ /* 0x000fe20008000404 */
[----:B------:R-:W-:Y:S01]  /*9dd0*/  ISETP.GE.U32.AND P6, PT, R72, 0x7fffff61, PT ;  /* 0x7fffff614800780c */ /* 0x000fe20003fc6070 */
[----:B------:R-:W-:Y:S02]  /*9de0*/  IMAD R69, R2, R73, R69 ;  /* 0x0000004902457224 */ /* 0x000fe400078e0245 */
[----:B------:R-:W-:Y:S01]  /*9df0*/  STS.U16 [R30+UR4+0xbe80], R88 ;  /* 0x00be80581e007988 */ /* 0x000fe20008000404 */
[----:B------:R-:W-:-:S03]  /*9e00*/  IMAD R73, R66, 0x1f, RZ ;  /* 0x0000001f42497824 */ /* 0x000fc600078e02ff */
[----:B------:R-:W-:Y:S04]  /*9e10*/  STS.U16 [R47+UR4+0x300], R87 ;  /* 0x000300572f007988 */ /* 0x000fe80008000404 */
[----:B------:R-:W-:Y:S04]  /*9e20*/  STS.U16 [R47+UR4+0x8300], R86 ;  /* 0x008300562f007988 */ /* 0x000fe80008000404 */
[----:B------:R-:W-:Y:S04]  /*9e30*/  STS.U16 [R47+UR4+0x700], R84 ;  /* 0x000700542f007988 */ /* 0x000fe80008000404 */
[----:B------:R-:W-:Y:S04]  /*9e40*/  STS.U16 [R47+UR4+0x8700], R83 ;  /* 0x008700532f007988 */ /* 0x000fe80008000404 */
[----:B------:R-:W-:Y:S04]  /*9e50*/  STS.U16 [R47+UR4+0xb00], R82 ;  /* 0x000b00522f007988 */ /* 0x000fe80008000404 */
[----:B------:R0:W-:Y:S04]  /*9e60*/  STS.U16 [R47+UR4+0x8b00], R81 ;  /* 0x008b00512f007988 */ /* 0x0001e80008000404 */
[----:B------:R-:W2:Y:S01]  /*9e70*/  LDL.LU R22, [R1+0x16c0] ;  /* 0x0016c00001167983 */ /* 0x000ea20000300800 */
[----:B0-----:R-:W-:-:S03]  /*9e80*/  IMAD.WIDE R80, R73, 0x2, R64 ;  /* 0x0000000249507825 */ /* 0x001fc600078e0240 */
[----:B------:R-:W-:Y:S04]  /*9e90*/  STL [R1+0x1284], R13 ;  /* 0x0012840d01007387 */ /* 0x000fe80000100800 */
[----:B------:R-:W-:Y:S04]  /*9ea0*/  STL [R1+0x1400], R13 ;  /* 0x0014000d01007387 */ /* 0x000fe80000100800 */
[----:B------:R-:W2:Y:S04]  /*9eb0*/  LDL.LU R25, [R1+0x16bc] ;  /* 0x0016bc0001197983 */ /* 0x000ea80000300800 */
[----:B------:R-:W3:Y:S04]  /*9ec0*/  @!P6 LDG.E.U16 R78, desc[UR20][R80.64] ;  /* 0x00000014504ee981 */ /* 0x000ee8000c1e1500 */
[----:B------:R-:W3:Y:S04]  /*9ed0*/  LDL.LU R24, [R1+0x16b8] ;  /* 0x0016b80001187983 */ /* 0x000ee80000300800 */
        /* <DEDUP_REMOVED lines=23> */
[----:B------:R-:W-:Y:S04]  /*a050*/  STL [R1+0x14d0], R3 ;  /* 0x0014d00301007387 */ /* 0x000fe80000100800 */
[----:B------:R-:W-:Y:S04]  /*a060*/  STL [R1+0x126c], R30 ;  /* 0x00126c1e01007387 */ /* 0x000fe80000100800 */
[----:B------:R-:W-:Y:S04]  /*a070*/  STL [R1+0x1514], R30 ;  /* 0x0015141e01007387 */ /* 0x000fe80000100800 */
[----:B------:R-:W-:Y:S04]  /*a080*/  STL [R1+0x1650], R47 ;  /* 0x0016502f01007387 */ /* 0x000fe80000100800 */
[----:B------:R-:W-:Y:S04]  /*a090*/  STL.64 [R1+0x4d0], R54 ;  /* 0x0004d03601007387 */ /* 0x000fe80000100a00 */
[----:B------:R0:W-:Y:S02]  /*a0a0*/  STS.U16 [R47+UR4+0xf00], R75 ;  /* 0x000f004b2f007988 */ /* 0x0001e40008000404 */
[----:B0-----:R-:W-:-:S04]  /*a0b0*/  IMAD.HI.U32 R75, R0, R74, RZ ;  /* 0x0000004a004b7227 */ /* 0x001fc800078e00ff */
[----:B------:R-:W-:Y:S02]  /*a0c0*/  IMAD.MOV R75, RZ, RZ, -R75 ;  /* 0x000000ffff4b7224 */ /* 0x000fe400078e0a4b */
[----:B-1----:R-:W-:-:S04]  /*a0d0*/  IMAD.WIDE R54, R73, 0x2, R62 ;  /* 0x0000000249367825 */ /* 0x002fc800078e023e */
[----:B------:R-:W-:Y:S01]  /*a0e0*/  IMAD R76, R66, 0x26, RZ ;  /* 0x00000026424c7824 */ /* 0x000fe200078e02ff */
[----:B------:R0:W3:Y:S04]  /*a0f0*/  @!P6 LDG.E.U16 R11, desc[UR20][R54.64] ;  /* 0x00000014360be981 */ /* 0x0000e8000c1e1500 */
[----:B----4-:R1:W-:Y:S02]  /*a100*/  STL [R1+0x810], R18 ;  /* 0x0008101201007387 */ /* 0x0103e40000100800 */
[----:B-1----:R-:W-:-:S04]  /*a110*/  IMAD.MOV.U32 R18, RZ, RZ, R71 ;  /* 0x000000ffff127224 */ /* 0x002fc800078e0047 */
[----:B------:R-:W-:Y:S01]  /*a120*/  @!P2 IMAD.MOV R18, RZ, RZ, -R18 ;  /* 0x000000ffff12a224 */ /* 0x000fe200078e0a12 */
[C---:B------:R-:W-:Y:S01]  /*a130*/  ISETP.GT.U32.AND P2, PT, R2.reuse, R69, PT ;  /* 0x000000450200720c */ /* 0x040fe20003f44070 */
[----:B------:R-:W-:Y:S02]  /*a140*/  IMAD R71, R2, R75, R74 ;  /* 0x0000004b02477224 */ /* 0x000fe400078e024a */
[----:B------:R-:W-:Y:S01]  /*a150*/  VIADD R74, R58, 0xffffffd9 ;  /* 0xffffffd93a4a7836 */ /* 0x000fe20000000000 */
[----:B------:R-:W-:Y:S09]  /*a160*/  STL.64 [R1+0x4c8], R80 ;  /* 0x0004c85001007387 */ /* 0x000ff20000100a00 */
[----:B------:R-:W-:Y:S01]  /*a170*/  @!P2 IMAD.IADD R69, R69, 0x1, -R2 ;  /* 0x000000014545a824 */ /* 0x000fe200078e0a02 */
[----:B------:R-:W-:Y:S01]  /*a180*/  ISETP.GE.U32.AND P2, PT, R74, 0x7fffff5a, PT ;  /* 0x7fffff5a4a00780c */ /* 0x000fe20003f46070 */
[----:B------:R0:W-:Y:S02]  /*a190*/  STL.64 [R1+0x4c0], R54 ;  /* 0x0004c03601007387 */ /* 0x0001e40000100a00 */
[----:B0-----:R-:W-:-:S10]  /*a1a0*/  IMAD.WIDE R54, R76, 0x2, R62 ;  /* 0x000000024c367825 */ /* 0x001fd400078e023e */
[----:B------:R-:W4:Y:S01]  /*a1b0*/  @!P2 LDG.E.U16 R8, desc[UR20][R54.64] ;  /* 0x000000143608a981 */ /* 0x000f22000c1e1500 */
[----:B--2---:R-:W-:-:S03]  /*a1c0*/  PRMT R25, RZ, 0x7610, R25 ;  /* 0x00007610ff197816 */ /* 0x004fc60000000019 */
[----:B---3--:R0:W-:Y:S02]  /*a1d0*/  STL [R1+0x99c], R78 ;  /* 0x00099c4e01007387 */ /* 0x0081e40000100800 */
[----:B0-----:R-:W-:-:S05]  /*a1e0*/  IMAD.WIDE R78, R76, 0x2, R64 ;  /* 0x000000024c4e7825 */ /* 0x001fca00078e0240 */
[----:B------:R-:W2:Y:S01]  /*a1f0*/  @!P2 LDG.E.U16 R25, desc[UR20][R78.64] ;  /* 0x000000144e19a981 */ /* 0x000ea2000c1e1500 */
[----:B------:R-:W-:Y:S01]  /*a200*/  ISETP.GT.U32.AND P6, PT, R2, R69, PT ;  /* 0x000000450200720c */ /* 0x000fe20003fc4070 */
[C---:B------:R-:W-:Y:S02]  /*a210*/  VIADD R72, R57.reuse, 0x1c ;  /* 0x0000001c39487836 */ /* 0x040fe40000000000 */
[----:B------:R-:W-:Y:S02]  /*a220*/  IMAD.MOV.U32 R35, RZ, RZ, R70 ;  /* 0x000000ffff237224 */ /* 0x000fe400078e0046 */
[----:B------:R-:W-:Y:S01]  /*a230*/  VIADD R73, R57, 0x1d ;  /* 0x0000001d39497836 */ /* 0x000fe20000000000 */
[----:B------:R-:W-:Y:S01]  /*a240*/  IABS R70, R72 ;  /* 0x0000004800467213 */ /* 0x000fe20000000000 */
[----:B------:R-:W-:Y:S03]  /*a250*/  STL.64 [R1+0x458], R78 ;  /* 0x0004584e01007387 */ /* 0x000fe60000100a00 */
[----:B------:R-:W-:Y:S01]  /*a260*/  IABS R75, R73 ;  /* 0x00000049004b7213 */ /* 0x000fe20000000000 */
[----:B------:R-:W-:Y:S01]  /*a270*/  IMAD.HI.U32 R74, R0, R70, RZ ;  /* 0x00000046004a7227 */ /* 0x000fe200078e00ff */
[----:B------:R-:W-:Y:S03]  /*a280*/  STL.64 [R1+0x450], R54 ;  /* 0x0004503601007387 */ /* 0x000fe60000100a00 */
[----:B------:R-:W-:-:S02]  /*a290*/  @!P6 IMAD.IADD R69, R69, 0x1, -R2 ;  /* 0x000000014545e824 */ /* 0x000fc400078e0a02 */
[----:B------:R-:W-:Y:S02]  /*a2a0*/  IMAD.MOV R74, RZ, RZ, -R74 ;  /* 0x000000ffff4a7224 */ /* 0x000fe400078e0a4a */
[----:B------:R-:W-:Y:S02]  /*a2b0*/  VIADD R76, R58, 0xffffffd8 ;  /* 0xffffffd83a4c7836 */ /* 0x000fe40000000000 */
[C---:B------:R-:W-:Y:S01]  /*a2c0*/  IMAD R70, R2.reuse, R74, R70 ;  /* 0x0000004a02467224 */ /* 0x040fe200078e0246 */
[----:B------:R-:W-:Y:S01]  /*a2d0*/  PRMT R24, RZ, 0x7610, R24 ;  /* 0x00007610ff187816 */ /* 0x000fe20000000018 */
[----:B------:R-:W-:Y:S01]  /*a2e0*/  @!P4 IMAD.MOV R35, RZ, RZ, -R35 ;  /* 0x000000ffff23c224 */ /* 0x000fe200078e0a23 */
[----:B------:R-:W-:Y:S01]  /*a2f0*/  ISETP.GT.U32.AND P4, PT, R2, R68, PT ;  /* 0x000000440200720c */ /* 0x000fe20003f84070 */
[----:B--2---:R-:W-:Y:S04]  /*a300*/  STL [R1+0x1518], R25 ;  /* 0x0015181901007387 */ /* 0x004fe80000100800 */
[----:B----4-:R-:W-:Y:S04]  /*a310*/  STL [R1+0x151c], R8 ;  /* 0x00151c0801007387 */ /* 0x010fe80000100800 */
[----:B------:R0:W-:Y:S02]  /*a320*/  STL [R1+0x998], R11 ;  /* 0x0009980b01007387 */ /* 0x0001e40000100800 */
[----:B0-----:R-:W-:Y:S01]  /*a330*/  MOV R11, R69 ;  /* 0x00000045000b7202 */ /* 0x001fe20000000f00 */
[----:B------:R-:W-:-:S04]  /*a340*/  IMAD.MOV.U32 R69, RZ, RZ, R75 ;  /* 0x000000ffff457224 */ /* 0x000fc800078e004b */
[----:B------:R-:W-:-:S04]  /*a350*/  IMAD.HI.U32 R74, R0, R69, RZ ;  /* 0x00000045004a7227 */ /* 0x000fc800078e00ff */
[----:B------:R-:W-:Y:S01]  /*a360*/  @!P0 IMAD.MOV R11, RZ, RZ, -R11 ;  /* 0x000000ffff0b8224 */ /* 0x000fe200078e0a0b */
[----:B------:R-:W-:Y:S01]  /*a370*/  ISETP.GE.U32.AND P0, PT, R76, 0x7fffff59, PT ;  /* 0x7fffff594c00780c */ /* 0x000fe20003f06070 */
[----:B------:R-:W-:-:S04]  /*a380*/  IMAD.MOV R74, RZ, RZ, -R74 ;  /* 0x000000ffff4a7224 */ /* 0x000fc800078e0a4a */
[----:B------:R-:W-:Y:S02]  /*a390*/  IMAD R69, R2, R74, R69 ;  /* 0x0000004a02457224 */ /* 0x000fe400078e0245 */
[----:B------:R-:W-:-:S04]  /*a3a0*/  IMAD R74, R66, 0x27, RZ ;  /* 0x00000027424a7824 */ /* 0x000fc800078e02ff */
[----:B------:R-:W-:-:S05]  /*a3b0*/  IMAD.WIDE R54, R74, 0x2, R62 ;  /* 0x000000024a367825 */ /* 0x000fca00078e023e */
[----:B------:R-:W2:Y:S01]  /*a3c0*/  @!P0 LDG.E.U16 R24, desc[UR20][R54.64] ;  /* 0x0000001436188981 */ /* 0x000ea2000c1e1500 */
[----:B------:R-:W-:Y:S01]  /*a3d0*/  @!P4 IMAD.IADD R68, R68, 0x1, -R2 ;  /* 0x000000014444c824 */ /* 0x000fe200078e0a02 */
[----:B------:R-:W-:-:S04]  /*a3e0*/  ISETP.GT.U32.AND P6, PT, R2, R71, PT ;  /* 0x000000470200720c */ /* 0x000fc80003fc4070 */
[----:B------:R-:W-:-:S09]  /*a3f0*/  ISETP.GT.U32.AND P4, PT, R2, R68, PT ;  /* 0x000000440200720c */ /* 0x000fd20003f84070 */
[----:B------:R-:W-:-:S04]  /*a400*/  @!P6 IMAD.IADD R71, R71, 0x1, -R2 ;  /* 0x000000014747e824 */ /* 0x000fc800078e0a02 */
[----:B------:R-:W-:Y:S01]  /*a410*/  @!P4 IMAD.IADD R68, R68, 0x1, -R2 ;  /* 0x000000014444c824 */ /* 0x000fe200078e0a02 */
[C---:B------:R-:W-:Y:S02]  /*a420*/  ISETP.GT.U32.AND P4, PT, R2.reuse, R70, PT ;  /* 0x000000460200720c */ /* 0x040fe40003f84070 */
[----:B------:R-:W-:Y:S01]  /*a430*/  ISETP.GT.U32.AND P6, PT, R2, R71, PT ;  /* 0x000000470200720c */ /* 0x000fe20003fc4070 */
[----:B------:R-:W-:Y:S01]  /*a440*/  IMAD.WIDE R78, R74, 0x2, R64 ;  /* 0x000000024a4e7825 */ /* 0x000fe200078e0240 */
[----:B------:R-:W-:-:S09]  /*a450*/  ISETP.GE.AND P2, PT, R72, RZ, PT ;  /* 0x000000ff4800720c */ /* 0x000fd20003f46270 */
[--C-:B------:R-:W-:Y:S02]  /*a460*/  @!P4 IMAD.IADD R70, R70, 0x1, -R2.reuse ;  /* 0x000000014646c824 */ /* 0x100fe400078e0a02 */
[----:B------:R-:W-:Y:S01]  /*a470*/  @!P6 IMAD.IADD R71, R71, 0x1, -R2 ;  /* 0x000000014747e824 */ /* 0x000fe200078e0a02 */
[----:B------:R0:W-:Y:S02]  /*a480*/  STL.64 [R1+0x448], R78 ;  /* 0x0004484e01007387 */ /* 0x0001e40000100a00 */
[----:B------:R-:W-:Y:S01]  /*a490*/  ISETP.GT.U32.AND P4, PT, R2, R70, PT ;  /* 0x000000460200720c */ /* 0x000fe20003f84070 */
[----:B------:R-:W-:Y:S01]  /*a4a0*/  VIADD R72, R57, 0x1e ;  /* 0x0000001e39487836 */ /* 0x000fe20000000000 */
[----:B------:R-:W-:Y:S01]  /*a4b0*/  STL.64 [R1+0x440], R54 ;  /* 0x0004403601007387 */ /* 0x000fe20000100a00 */
[----:B------:R-:W-:-:S03]  /*a4c0*/  PRMT R56, RZ, 0x7610, R56 ;  /* 0x00007610ff387816 */ /* 0x000fc60000000038 */
[----:B------:R-:W-:Y:S02]  /*a4d0*/  IABS R75, R72 ;  /* 0x00000048004b7213 */ /* 0x000fe40000000000 */
[----:B------:R-:W-:Y:S01]  /*a4e0*/  ISETP.GE.AND P6, PT, R72, RZ, PT ;  /* 0x000000ff4800720c */ /* 0x000fe20003fc6270 */
[----:B------:R-:W-:Y:S01]  /*a4f0*/  VIADD R72, R58, 0xffffffd0 ;  /* 0xffffffd03a487836 */ /* 0x000fe20000000000 */
[----:B------:R0:W3:Y:S01]  /*a500*/  @!P0 LDG.E.U16 R56, desc[UR20][R78.64] ;  /* 0x000000144e388981 */ /* 0x0000e2000c1e1500 */
[----:B------:R-:W-:Y:S02]  /*a510*/  IMAD R77, R66, 0x2e, RZ ;  /* 0x0000002e424d7824 */ /* 0x000fe400078e02ff */
[----:B------:R-:W-:Y:S01]  /*a520*/  @!P4 IMAD.IADD R70, R70, 0x1, -R2 ;  /* 0x000000014646c824 */ /* 0x000fe200078e0a02 */
[----:B------:R-:W-:Y:S01]  /*a530*/  ISETP.GE.U32.AND P4, PT, R72, 0x7fffff51, PT ;  /* 0x7fffff514800780c */ /* 0x000fe20003f86070 */
[----:B------:R-:W-:Y:S01]  /*a540*/  IMAD.WIDE R86, R77, 0x2, R64 ;  /* 0x000000024d567825 */ /* 0x000fe200078e0240 */
[----:B------:R-:W-:-:S03]  /*a550*/  PRMT R42, RZ, 0x7610, R42 ;  /* 0x00007610ff2a7816 */ /* 0x000fc6000000002a */
[----:B0-----:R-:W-:Y:S01]  /*a560*/  IMAD R78, R66, 0x2f, RZ ;  /* 0x0000002f424e7824 */ /* 0x001fe200078e02ff */
[----:B------:R-:W-:-:S03]  /*a570*/  PRMT R39, RZ, 0x7610, R39 ;  /* 0x00007610ff277816 */ /* 0x000fc60000000027 */
[----:B------:R-:W-:-:S05]  /*a580*/  IMAD.WIDE R80, R78, 0x2, R64 ;  /* 0x000000024e507825 */ /* 0x000fca00078e0240 */
[----:B------:R-:W4:Y:S04]  /*a590*/  @!P4 LDG.E.U16 R39, desc[UR20][R80.64] ;  /* 0x000000145027c981 */ /* 0x000f28000c1e1500 */
[----:B--2---:R0:W-:Y:S02]  /*a5a0*/  STL [R1+0x980], R24 ;  /* 0x0009801801007387 */ /* 0x0041e40000100800 */
[----:B0-----:R-:W-:Y:S01]  /*a5b0*/  MOV R24, R71 ;  /* 0x0000004700187202 */ /* 0x001fe20000000f00 */
[----:B------:R-:W-:-:S04]  /*a5c0*/  VIADD R71, R58, 0xffffffd1 ;  /* 0xffffffd13a477836 */ /* 0x000fc80000000000 */
[----:B------:R-:W-:Y:S01]  /*a5d0*/  @!P5 IMAD.MOV R24, RZ, RZ, -R24 ;  /* 0x000000ffff18d224 */ /* 0x000fe200078e0a18 */
[----:B------:R-:W-:-:S13]  /*a5e0*/  ISETP.GE.U32.AND P5, PT, R71, 0x7fffff52, PT ;  /* 0x7fffff524700780c */ /* 0x000fda0003fa6070 */
[----:B------:R-:W2:Y:S01]  /*a5f0*/  @!P5 LDG.E.U16 R42, desc[UR20][R86.64] ;  /* 0x00000014562ad981 */ /* 0x000ea2000c1e1500 */
[----:B------:R-:W-:Y:S02]  /*a600*/  IMAD.MOV.U32 R92, RZ, RZ, R68 ;  /* 0x000000ffff5c7224 */ /* 0x000fe400078e0044 */
[----:B------:R-:W-:Y:S01]  /*a610*/  IMAD.MOV.U32 R68, RZ, RZ, R75 ;  /* 0x000000ffff447224 */ /* 0x000fe200078e004b */
[----:B------:R-:W-:Y:S01]  /*a620*/  ISETP.GT.U32.AND P0, PT, R2, R69, PT ;  /* 0x000000450200720c */ /* 0x000fe20003f04070 */
[----:B------:R-:W-:Y:S01]  /*a630*/  @!P3 IMAD.MOV R92, RZ, RZ, -R92 ;  /* 0x000000ffff5cb224 */ /* 0x000fe200078e0a5c */
[----:B------:R-:W-:Y:S01]  /*a640*/  ISETP.GE.AND P3, PT, R73, RZ, PT ;  /* 0x000000ff4900720c */ /* 0x000fe20003f66270 */
[----:B------:R-:W-:-:S04]  /*a650*/  IMAD.HI.U32 R73, R0, R68, RZ ;  /* 0x0000004400497227 */ /* 0x000fc800078e00ff */
[----:B------:R-:W-:-:S04]  /*a660*/  IMAD.MOV R73, RZ, RZ, -R73 ;  /* 0x000000ffff497224 */ /* 0x000fc800078e0a49 */
[----:B------:R-:W-:Y:S02]  /*a670*/  IMAD R68, R2, R73, R68 ;  /* 0x0000004902447224 */ /* 0x000fe400078e0244 */
[----:B------:R-:W-:-:S03]  /*a680*/  @!P0 IMAD.IADD R69, R69, 0x1, -R2 ;  /* 0x0000000145458824 */ /* 0x000fc600078e0a02 */
[----:B------:R-:W-:Y:S01]  /*a690*/  ISETP.GT.U32.AND P0, PT, R2, R68, PT ;  /* 0x000000440200720c */ /* 0x000fe20003f04070 */
[----:B------:R-:W-:Y:S01]  /*a6a0*/  IMAD.WIDE R82, R77, 0x2, R62 ;  /* 0x000000024d527825 */ /* 0x000fe200078e023e */
[----:B------:R-:W-:Y:S01]  /*a6b0*/  PRMT R36, RZ, 0x7610, R36 ;  /* 0x00007610ff247816 */ /* 0x000fe20000000024 */
[----:B---3--:R-:W-:Y:S02]  /*a6c0*/  STL [R1+0x984], R56 ;  /* 0x0009843801007387 */ /* 0x008fe40000100800 */
[----:B------:R-:W-:Y:S02]  /*a6d0*/  IMAD.WIDE R54, R78, 0x2, R62 ;  /* 0x000000024e367825 */ /* 0x000fe400078e023e */
[----:B------:R-:W-:Y:S04]  /*a6e0*/  STL.64 [R1+0x3d8], R86 ;  /* 0x0003d85601007387 */ /* 0x000fe80000100a00 */
[----:B------:R-:W-:Y:S02]  /*a6f0*/  STL.64 [R1+0x3d0], R82 ;  /* 0x0003d05201007387 */ /* 0x000fe40000100a00 */
[----:B------:R-:W-:Y:S01]  /*a700*/  @!P0 IMAD.IADD R68, R68, 0x1, -R2 ;  /* 0x0000000144448824 */ /* 0x000fe200078e0a02 */
[----:B------:R-:W-:Y:S01]  /*a710*/  ISETP.GT.U32.AND P0, PT, R2, R69, PT ;  /* 0x000000450200720c */ /* 0x000fe20003f04070 */
[----:B------:R0:W3:Y:S01]  /*a720*/  @!P4 LDG.E.U16 R36, desc[UR20][R54.64] ;  /* 0x000000143624c981 */ /* 0x0000e2000c1e1500 */
[----:B------:R-:W-:-:S02]  /*a730*/  VIADD R71, R57, 0x1f ;  /* 0x0000001f39477836 */ /* 0x000fc40000000000 */
[----:B------:R-:W-:Y:S01]  /*a740*/  VIADD R72, R57, 0x20 ;  /* 0x0000002039487836 */ /* 0x000fe20000000000 */
[----:B------:R-:W-:Y:S02]  /*a750*/  PRMT R47, RZ, 0x7610, R47 ;  /* 0x00007610ff2f7816 */ /* 0x000fe4000000002f */
[----:B------:R-:W-:Y:S02]  /*a760*/  IABS R73, R71 ;  /* 0x0000004700497213 */ /* 0x000fe40000000000 */
[----:B------:R-:W-:Y:S02]  /*a770*/  IABS R74, R72 ;  /* 0x00000048004a7213 */ /* 0x000fe40000000000 */
[----:B------:R-:W3:Y:S01]  /*a780*/  @!P5 LDG.E.U16 R47, desc[UR20][R82.64] ;  /* 0x00000014522fd981 */ /* 0x000ee2000c1e1500 */
[----:B------:R-:W-:Y:S01]  /*a790*/  IMAD.HI.U32 R75, R0, R73, RZ ;  /* 0x00000049004b7227 */ /* 0x000fe200078e00ff */
[----:B------:R-:W-:-:S03]  /*a7a0*/  ISETP.GE.AND P5, PT, R71, RZ, PT ;  /* 0x000000ff4700720c */ /* 0x000fc60003fa6270 */
[----:B------:R-:W-:Y:S02]  /*a7b0*/  @!P0 IMAD.IADD R69, R69, 0x1, -R2 ;  /* 0x0000000145458824 */ /* 0x000fe400078e0a02 */
[----:B------:R-:W-:Y:S02]  /*a7c0*/  IMAD.MOV R71, RZ, RZ, -R75 ;  /* 0x000000ffff477224 */ /* 0x000fe400078e0a4b */
[----:B------:R-:W-:Y:S01]  /*a7d0*/  IMAD R75, R66, 0x36, RZ ;  /* 0x00000036424b7824 */ /* 0x000fe200078e02ff */
[----:B------:R-:W-:Y:S02]  /*a7e0*/  PRMT R19, RZ, 0x7610, R19 ;  /* 0x00007610ff137816 */ /* 0x000fe40000000013 */
[----:B------:R-:W-:Y:S01]  /*a7f0*/  PRMT R30, RZ, 0x7610, R30 ;  /* 0x00007610ff1e7816 */ /* 0x000fe2000000001e */
[----:B------:R-:W-:Y:S01]  /*a800*/  IMAD.WIDE R78, R75, 0x2, R64 ;  /* 0x000000024b4e7825 */ /* 0x000fe200078e0240 */
[----:B--2---:R-:W-:Y:S04]  /*a810*/  STL [R1+0x1520], R42 ;  /* 0x0015202a01007387 */ /* 0x004fe80000100800 */
[----:B------:R-:W-:Y:S04]  /*a820*/  STL.64 [R1+0x3c8], R80 ;  /* 0x0003c85001007387 */ /* 0x000fe80000100a00 */
[----:B------:R-:W-:Y:S04]  /*a830*/  STL.64 [R1+0x3c0], R54 ;  /* 0x0003c03601007387 */ /* 0x000fe80000100a00 */
[----:B----4-:R1:W-:Y:S02]  /*a840*/  STL [R1+0x97c], R39 ;  /* 0x00097c2701007387 */ /* 0x0103e40000100800 */
[----:B-1----:R-:W-:-:S04]  /*a850*/  IMAD.MOV.U32 R39, RZ, RZ, R70 ;  /* 0x000000ffff277224 */ /* 0x002fc800078e0046 */
[----:B------:R-:W-:Y:S01]  /*a860*/  @!P2 IMAD.MOV R39, RZ, RZ, -R39 ;  /* 0x000000ffff27a224 */ /* 0x000fe200078e0a27 */
[----:B------:R-:W-:Y:S02]  /*a870*/  ISETP.GE.AND P2, PT, R72, RZ, PT ;  /* 0x000000ff4800720c */ /* 0x000fe40003f46270 */
[----:B------:R-:W-:-:S04]  /*a880*/  IADD3 R72, PT, PT, R58, -0x37, RZ ;  /* 0xffffffc93a487810 */ /* 0x000fc80007ffe0ff */
[----:B------:R-:W-:Y:S01]  /*a890*/  ISETP.GE.U32.AND P0, PT, R72, 0x7fffff4a, PT ;  /* 0x7fffff4a4800780c */ /* 0x000fe20003f06070 */
[----:B0-----:R-:W-:-:S12]  /*a8a0*/  IMAD.WIDE R54, R75, 0x2, R62 ;  /* 0x000000024b367825 */ /* 0x001fd800078e023e */
[----:B------:R0:W2:Y:S04]  /*a8b0*/  @!P0 LDG.E.U16 R19, desc[UR20][R54.64] ;  /* 0x0000001436138981 */ /* 0x0000a8000c1e1500 */
[----:B------:R1:W4:Y:S01]  /*a8c0*/  @!P0 LDG.E.U16 R30, desc[UR20][R78.64] ;  /* 0x000000144e1e8981 */ /* 0x000322000c1e1500 */
[C---:B------:R-:W-:Y:S01]  /*a8d0*/  ISETP.GT.U32.AND P4, PT, R2.reuse, R68, PT ;  /* 0x000000440200720c */ /* 0x040fe20003f84070 */
[----:B------:R-:W-:Y:S02]  /*a8e0*/  IMAD R71, R2, R71, R73 ;  /* 0x0000004702477224 */ /* 0x000fe400078e0249 */
[----:B------:R-:W-:Y:S01]  /*a8f0*/  IMAD.HI.U32 R76, R0, R74, RZ ;  /* 0x0000004a004c7227 */ /* 0x000fe200078e00ff */
[----:B---3--:R3:W-:Y:S03]  /*a900*/  STL [R1+0x970], R36 ;  /* 0x0009702401007387 */ /* 0x0087e60000100800 */
[----:B------:R-:W-:-:S06]  /*a910*/  IMAD.MOV R70, RZ, RZ, -R76 ;  /* 0x000000ffff467224 */ /* 0x000fcc00078e0a4c */
[----:B------:R-:W-:Y:S01]  /*a920*/  @!P4 IMAD.IADD R68, R68, 0x1, -R2 ;  /* 0x000000014444c824 */ /* 0x000fe200078e0a02 */
[C---:B------:R-:W-:Y:S01]  /*a930*/  ISETP.GT.U32.AND P4, PT, R2.reuse, R71, PT ;  /* 0x000000470200720c */ /* 0x040fe20003f84070 */
[----:B------:R-:W-:Y:S02]  /*a940*/  IMAD R70, R2, R70, R74 ;  /* 0x0000004602467224 */ /* 0x000fe400078e024a */
[----:B---3--:R-:W-:-:S04]  /*a950*/  IMAD.MOV.U32 R36, RZ, RZ, R68 ;  /* 0x000000ffff247224 */ /* 0x008fc800078e0044 */
[----:B------:R-:W-:Y:S01]  /*a960*/  @!P6 IMAD.MOV R36, RZ, RZ, -R36 ;  /* 0x000000ffff24e224 */ /* 0x000fe200078e0a24 */
[----:B------:R-:W-:Y:S01]  /*a970*/  ISETP.GT.U32.AND P6, PT, R2, R70, PT ;  /* 0x000000460200720c */ /* 0x000fe20003fc4070 */
[----:B------:R-:W-:-:S04]  /*a980*/  VIADD R72, R57, 0x21 ;  /* 0x0000002139487836 */ /* 0x000fc80000000000 */
[----:B------:R-:W-:Y:S02]  /*a990*/  @!P4 IMAD.IADD R71, R71, 0x1, -R2 ;  /* 0x000000014747c824 */ /* 0x000fe400078e0a02 */
[----:B------:R-:W-:-:S03]  /*a9a0*/  IMAD.MOV.U32 R42, RZ, RZ, R69 ;  /* 0x000000ffff2a7224 */ /* 0x000fc600078e0045 */
[----:B------:R-:W-:Y:S01]  /*a9b0*/  ISETP.GT.U32.AND P4, PT, R2, R71, PT ;  /* 0x000000470200720c */ /* 0x000fe20003f84070 */
[----:B------:R-:W-:Y:S01]  /*a9c0*/  VIADD R73, R57, 0x22 ;  /* 0x0000002239497836 */ /* 0x000fe20000000000 */
[----:B------:R-:W-:Y:S01]  /*a9d0*/  IABS R69, R72 ;  /* 0x0000004800457213 */ /* 0x000fe20000000000 */
[----:B------:R-:W-:Y:S01]  /*a9e0*/  @!P3 IMAD.MOV R42, RZ, RZ, -R42 ;  /* 0x000000ffff2ab224 */ /* 0x000fe200078e0a2a */
[----:B------:R-:W-:Y:S02]  /*a9f0*/  ISETP.GE.AND P3, PT, R72, RZ, PT ;  /* 0x000000ff4800720c */ /* 0x000fe40003f66270 */
[----:B------:R-:W-:Y:S01]  /*aa00*/  IABS R72, R73 ;  /* 0x0000004900487213 */ /* 0x000fe20000000000 */
[----:B------:R-:W-:Y:S01]  /*aa10*/  IMAD.HI.U32 R76, R0, R69, RZ ;  /* 0x00000045004c7227 */ /* 0x000fe200078e00ff */
[----:B------:R-:W-:-:S03]  /*aa20*/  ISETP.GE.AND P0, PT, R73, RZ, PT ;  /* 0x000000ff4900720c */ /* 0x000fc60003f06270 */
[----:B------:R-:W-:Y:S01]  /*aa30*/  @!P6 IMAD.IADD R70, R70, 0x1, -R2 ;  /* 0x000000014646e824 */ /* 0x000fe200078e0a02 */
[----:B------:R-:W-:Y:S01]  /*aa40*/  STL [R1+0x974], R47 ;  /* 0x0009742f01007387 */ /* 0x000fe20000100800 */
[----:B------:R-:W-:Y:S02]  /*aa50*/  VIADD R68, R57, 0x23 ;  /* 0x0000002339447836 */ /* 0x000fe40000000000 */
[----:B------:R-:W-:Y:S01]  /*aa60*/  IMAD.HI.U32 R77, R0, R72, RZ ;  /* 0x00000048004d7227 */ /* 0x000fe200078e00ff */
[----:B------:R-:W-:Y:S01]  /*aa70*/  STL.64 [R1+0x358], R78 ;  /* 0x0003584e01007387 */ /* 0x000fe20000100a00 */
[C---:B------:R-:W-:Y:S02]  /*aa80*/  ISETP.GT.U32.AND P6, PT, R2.reuse, R70, PT ;  /* 0x000000460200720c */ /* 0x040fe40003fc4070 */
[----:B------:R-:W-:Y:S02]  /*aa90*/  IMAD.MOV R73, RZ, RZ, -R76 ;  /* 0x000000ffff497224 */ /* 0x000fe400078e0a4c */
[----:B------:R-:W-:Y:S01]  /*aaa0*/  @!P4 IMAD.IADD R71, R71, 0x1, -R2 ;  /* 0x000000014747c824 */ /* 0x000fe200078e0a02 */
[----:B------:R0:W-:Y:S01]  /*aab0*/  STL.64 [R1+0x350], R54 ;  /* 0x0003503601007387 */ /* 0x0001e20000100a00 */
[----:B------:R-:W-:Y:S01]  /*aac0*/  IABS R74, R68 ;  /* 0x00000044004a7213 */ /* 0x000fe20000000000 */
[----:B------:R-:W-:Y:S01]  /*aad0*/  IMAD R69, R2, R73, R69 ;  /* 0x0000004902457224 */ /* 0x000fe200078e0245 */
[----:B------:R-:W-:-:S02]  /*aae0*/  IADD3 R77, PT, PT, -R77, RZ, RZ ;  /* 0x000000ff4d4d7210 */ /* 0x000fc40007ffe1ff */
[----:B------:R-:W-:Y:S01]  /*aaf0*/  ISETP.GE.AND P4, PT, R68, RZ, PT ;  /* 0x000000ff4400720c */ /* 0x000fe20003f86270 */
[----:B------:R-:W-:-:S04]  /*ab00*/  IMAD.HI.U32 R75, R0, R74, RZ ;  /* 0x0000004a004b7227 */ /* 0x000fc800078e00ff */
[----:B------:R-:W-:Y:S02]  /*ab10*/  IMAD R68, R2, R77, R72 ;  /* 0x0000004d02447224 */ /* 0x000fe400078e0248 */
[----:B------:R-:W-:Y:S02]  /*ab20*/  VIADD R72, R58, 0xffffffc8 ;  /* 0xffffffc83a487836 */ /* 0x000fe40000000000 */
[----:B------:R-:W-:Y:S02]  /*ab30*/  IMAD.MOV R75, RZ, RZ, -R75 ;  /* 0x000000ffff4b7224 */ /* 0x000fe400078e0a4b */
[----:B------:R-:W-:Y:S01]  /*ab40*/  @!P6 IMAD.IADD R70, R70, 0x1, -R2 ;  /* 0x000000014646e824 */ /* 0x000fe200078e0a02 */
[----:B------:R-:W-:Y:S01]  /*ab50*/  ISETP.GE.U32.AND P6, PT, R72, 0x7fffff49, PT ;  /* 0x7fffff494800780c */ /* 0x000fe20003fc6070 */
[----:B------:R-:W-:Y:S01]  /*ab60*/  IMAD R73, R66, 0x37, RZ ;  /* 0x0000003742497824 */ /* 0x000fe200078e02ff */
[----:B------:R-:W-:Y:S02]  /*ab70*/  PRMT R44, RZ, 0x7610, R44 ;  /* 0x00007610ff2c7816 */ /* 0x000fe4000000002c */
[----:B------:R-:W-:Y:S01]  /*ab80*/  PRMT R45, RZ, 0x7610, R45 ;  /* 0x00007610ff2d7816 */ /* 0x000fe2000000002d */
[----:B0-----:R-:W-:-:S04]  /*ab90*/  IMAD.WIDE R54, R73, 0x2, R62 ;  /* 0x0000000249367825 */ /* 0x001fc800078e023e */
[----:B-1----:R-:W-:Y:S01]  /*aba0*/  IMAD.WIDE R78, R73, 0x2, R64 ;  /* 0x00000002494e7825 */ /* 0x002fe200078e0240 */
[----:B------:R-:W-:-:S03]  /*abb0*/  PRMT R25, RZ, 0x7610, R25 ;  /* 0x00007610ff197816 */ /* 0x000fc60000000019 */
[----:B------:R-:W-:Y:S01]  /*abc0*/  IMAD R76, R66, 0x3e, RZ ;  /* 0x0000003e424c7824 */ /* 0x000fe200078e02ff */
[----:B------:R0:W3:Y:S04]  /*abd0*/  @!P6 LDG.E.U16 R44, desc[UR20][R54.64] ;  /* 0x00000014362ce981 */ /* 0x0000e8000c1e1500 */
[----:B------:R-:W3:Y:S04]  /*abe0*/  @!P6 LDG.E.U16 R45, desc[UR20][R78.64] ;  /* 0x000000144e2de981 */ /* 0x000ee8000c1e1500 */
[----:B--2---:R1:W-:Y:S02]  /*abf0*/  STL [R1+0x968], R19 ;  /* 0x0009681301007387 */ /* 0x0043e40000100800 */
[----:B-1----:R-:W-:-:S04]  /*ac00*/  IMAD.MOV.U32 R19, RZ, RZ, R71 ;  /* 0x000000ffff137224 */ /* 0x002fc800078e0047 */
[----:B------:R-:W-:Y:S01]  /*ac10*/  @!P5 IMAD.MOV R19, RZ, RZ, -R19 ;  /* 0x000000ffff13d224 */ /* 0x000fe200078e0a13 */
[C---:B------:R-:W-:Y:S01]  /*ac20*/  ISETP.GT.U32.AND P5, PT, R2.reuse, R69, PT ;  /* 0x000000450200720c */ /* 0x040fe20003fa4070 */
[----:B------:R-:W-:Y:S02]  /*ac30*/  IMAD R71, R2, R75, R74 ;  /* 0x0000004b02477224 */ /* 0x000fe400078e024a */
[----:B------:R-:W-:Y:S01]  /*ac40*/  VIADD R74, R58, 0xffffffc1 ;  /* 0xffffffc13a4a7836 */ /* 0x000fe20000000000 */
[----:B----4-:R-:W-:Y:S09]  /*ac50*/  STL [R1+0x96c], R30 ;  /* 0x00096c1e01007387 */ /* 0x010ff20000100800 */
[----:B------:R-:W-:Y:S01]  /*ac60*/  @!P5 IMAD.IADD R69, R69, 0x1, -R2 ;  /* 0x000000014545d824 */ /* 0x000fe200078e0a02 */
[----:B------:R-:W-:Y:S01]  /*ac70*/  ISETP.GE.U32.AND P5, PT, R74, 0x7fffff42, PT ;  /* 0x7fffff424a00780c */ /* 0x000fe20003fa6070 */
[----:B------:R-:W-:Y:S04]  /*ac80*/  STL.64 [R1+0x348], R78 ;  /* 0x0003484e01007387 */ /* 0x000fe80000100a00 */
[----:B------:R0:W-:Y:S02]  /*ac90*/  STL.64 [R1+0x340], R54 ;  /* 0x0003403601007387 */ /* 0x0001e40000100a00 */
[----:B0-----:R-:W-:-:S06]  /*aca0*/  IMAD.WIDE R54, R76, 0x2, R64 ;  /* 0x000000024c367825 */ /* 0x001fcc00078e0240 */
[----:B------:R-:W2:Y:S01]  /*acb0*/  @!P5 LDG.E.U16 R25, desc[UR20][R54.64] ;  /* 0x000000143619d981 */ /* 0x000ea2000c1e1500 */
[----:B------:R-:W-:Y:S01]  /*acc0*/  ISETP.GT.U32.AND P6, PT, R2, R69, PT ;  /* 0x000000450200720c */ /* 0x000fe20003fc4070 */
[C---:B------:R-:W-:Y:S02]  /*acd0*/  VIADD R72, R57.reuse, 0x24 ;  /* 0x0000002439487836 */ /* 0x040fe40000000000 */
[----:B------:R-:W-:Y:S02]  /*ace0*/  IMAD.MOV.U32 R30, RZ, RZ, R70 ;  /* 0x000000ffff1e7224 */ /* 0x000fe400078e0046 */
[----:B------:R-:W-:Y:S01]  /*acf0*/  VIADD R73, R57, 0x25 ;  /* 0x0000002539497836 */ /* 0x000fe20000000000 */
[----:B------:R-:W-:-:S04]  /*ad00*/  IABS R70, R72 ;  /* 0x0000004800467213 */ /* 0x000fc80000000000 */
[----:B------:R-:W-:Y:S01]  /*ad10*/  IABS R75, R73 ;  /* 0x00000049004b7213 */ /* 0x000fe20000000000 */
[----:B------:R-:W-:-:S04]  /*ad20*/  IMAD.HI.U32 R74, R0, R70, RZ ;  /* 0x00000046004a7227 */ /* 0x000fc800078e00ff */
[----:B------:R-:W-:Y:S02]  /*ad30*/  @!P6 IMAD.IADD R69, R69, 0x1, -R2 ;  /* 0x000000014545e824 */ /* 0x000fe400078e0a02 */
[----:B------:R-:W-:-:S04]  /*ad40*/  IMAD.MOV R74, RZ, RZ, -R74 ;  /* 0x000000ffff4a7224 */ /* 0x000fc800078e0a4a */
[----:B------:R-:W-:Y:S01]  /*ad50*/  IMAD R70, R2, R74, R70 ;  /* 0x0000004a02467224 */ /* 0x000fe200078e0246 */
[----:B---3--:R-:W-:Y:S04]  /*ad60*/  STL [R1+0x960], R44 ;  /* 0x0009602c01007387 */ /* 0x008fe80000100800 */
[----:B------:R0:W-:Y:S04]  /*ad70*/  STL [R1+0x964], R45 ;  /* 0x0009642d01007387 */ /* 0x0001e80000100800 */
[----:B------:R-:W-:Y:S01]  /*ad80*/  STL.64 [R1+0x2d0], R54 ;  /* 0x0002d03601007387 */ /* 0x000fe20000100a00 */
[----:B0-----:R-:W-:-:S05]  /*ad90*/  IMAD.WIDE R44, R76, 0x2, R62 ;  /* 0x000000024c2c7825 */ /* 0x001fca00078e023e */
[----:B------:R-:W-:Y:S01]  /*ada0*/  STL.64 [R1+0x2c8], R44 ;  /* 0x0002c82c01007387 */ /* 0x000fe20000100a00 */
[----:B------:R-:W-:Y:S01]  /*adb0*/  VIADD R76, R58, 0xffffffc0 ;  /* 0xffffffc03a4c7836 */ /* 0x000fe20000000000 */
[----:B------:R-:W-:Y:S02]  /*adc0*/  PRMT R23, RZ, 0x7610, R23 ;  /* 0x00007610ff177816 */ /* 0x000fe40000000017 */
[----:B------:R-:W-:-:S04]  /*add0*/  PRMT R20, RZ, 0x7610, R20 ;  /* 0x00007610ff147816 */ /* 0x000fc80000000014 */
[----:B------:R0:W3:Y:S04]  /*ade0*/  @!P5 LDG.E.U16 R23, desc[UR20][R44.64] ;  /* 0x000000142c17d981 */ /* 0x0000e8000c1e1500 */
[----:B--2---:R1:W-:Y:S02]  /*adf0*/  STL [R1+0x95c], R25 ;  /* 0x00095c1901007387 */ /* 0x0043e40000100800 */
[----:B-1----:R-:W-:Y:S02]  /*ae00*/  IMAD.MOV.U32 R25, RZ, RZ, R69 ;  /* 0x000000ffff197224 */ /* 0x002fe400078e0045 */
[----:B------:R-:W-:-:S04]  /*ae10*/  IMAD.MOV.U32 R69, RZ, RZ, R75 ;  /* 0x000000ffff457224 */ /* 0x000fc800078e004b */
[----:B------:R-:W-:-:S04]  /*ae20*/  IMAD.HI.U32 R74, R0, R69, RZ ;  /* 0x00000045004a7227 */ /* 0x000fc800078e00ff */
[----:B------:R-:W-:Y:S01]  /*ae30*/  @!P3 IMAD.MOV R25, RZ, RZ, -R25 ;  /* 0x000000ffff19b224 */ /* 0x000fe200078e0a19 */
[----:B------:R-:W-:Y:S01]  /*ae40*/  ISETP.GE.U32.AND P3, PT, R76, 0x7fffff41, PT ;  /* 0x7fffff414c00780c */ /* 0x000fe20003f66070 */
[----:B------:R-:W-:-:S04]  /*ae50*/  IMAD.MOV R74, RZ, RZ, -R74 ;  /* 0x000000ffff4a7224 */ /* 0x000fc800078e0a4a */
[----:B------:R-:W-:Y:S02]  /*ae60*/  IMAD R69, R2, R74, R69 ;  /* 0x0000004a02457224 */ /* 0x000fe400078e0245 */
[----:B------:R-:W-:-:S04]  /*ae70*/  IMAD R74, R66, 0x3f, RZ ;  /* 0x0000003f424a7824 */ /* 0x000fc800078e02ff */
[----:B0-----:R-:W-:-:S05]  /*ae80*/  IMAD.WIDE R44, R74, 0x2, R62 ;  /* 0x000000024a2c7825 */ /* 0x001fca00078e023e */
[----:B------:R-:W2:Y:S01]  /*ae90*/  @!P3 LDG.E.U16 R20, desc[UR20][R44.64] ;  /* 0x000000142c14b981 */ /* 0x000ea2000c1e1500 */
[----:B------:R-:W-:-:S13]  /*aea0*/  ISETP.GT.U32.AND P6, PT, R2, R71, PT ;  /* 0x000000470200720c */ /* 0x000fda0003fc4070 */
[----:B------:R-:W-:-:S05]  /*aeb0*/  @!P6 IMAD.IADD R71, R71, 0x1, -R2 ;  /* 0x000000014747e824 */ /* 0x000fca00078e0a02 */
[----:B------:R-:W-:Y:S01]  /*aec0*/  ISETP.GT.U32.AND P6, PT, R2, R71, PT ;  /* 0x000000470200720c */ /* 0x000fe20003fc4070 */
[----:B------:R-:W-:Y:S01]  /*aed0*/  IMAD.WIDE R54, R74, 0x2, R64 ;  /* 0x000000024a367825 */ /* 0x000fe200078e0240 */
[----:B------:R-:W-:-:S06]  /*aee0*/  PRMT R46, RZ, 0x7610, R46 ;  /* 0x00007610ff2e7816 */ /* 0x000fcc000000002e */
[----:B------:R0:W4:Y:S04]  /*aef0*/  @!P3 LDG.E.U16 R46, desc[UR20][R54.64] ;  /* 0x00000014362eb981 */ /* 0x000128000c1e1500 */
[----:B---3--:R-:W-:Y:S01]  /*af00*/  STL [R1+0x958], R23 ;  /* 0x0009581701007387 */ /* 0x008fe20000100800 */
[----:B------:R-:W-:-:S03]  /*af10*/  @!P6 IMAD.IADD R71, R71, 0x1, -R2 ;  /* 0x000000014747e824 */ /* 0x000fc600078e0a02 */
[----:B------:R0:W-:Y:S04]  /*af20*/  STL.64 [R1+0x2c0], R54 ;  /* 0x0002c03601007387 */ /* 0x0001e80000100a00 */
[----:B------:R-:W-:Y:S01]  /*af30*/  STL.64 [R1+0x2b8], R44 ;  /* 0x0002b82c01007387 */ /* 0x000fe20000100a00 */
[----:B------:R-:W-:Y:S01]  /*af40*/  IMAD R77, R66, 0x46, RZ ;  /* 0x00000046424d7824 */ /* 0x000fe200078e02ff */
[----:B------:R-:W-:-:S03]  /*af50*/  PRMT R21, RZ, 0x7610, R21 ;  /* 0x00007610ff157816 */ /* 0x000fc60000000015 */
[----:B0-----:R-:W-:-:S04]  /*af60*/  IMAD.WIDE R54, R77, 0x2, R62 ;  /* 0x000000024d367825 */ /* 0x001fc800078e023e */
[----:B------:R-:W-:Y:S01]  /*af70*/  @!P2 IMAD.MOV R30, RZ, RZ, -R30 ;  /* 0x000000ffff1ea224 */ /* 0x000fe200078e0a1e */
[----:B------:R-:W-:Y:S01]  /*af80*/  ISETP.GT.U32.AND P2, PT, R2, R68, PT ;  /* 0x000000440200720c */ /* 0x000fe20003f44070 */
[----:B--2---:R0:W-:Y:S02]  /*af90*/  STL [R1+0x950], R20 ;  /* 0x0009501401007387 */ /* 0x0041e40000100800 */
[----:B0-----:R-:W-:Y:S02]  /*afa0*/  IMAD.MOV.U32 R20, RZ, RZ, R71 ;  /* 0x000000ffff147224 */ /* 0x001fe400078e0047 */
[----:B------:R-:W-:Y:S02]  /*afb0*/  VIADD R71, R58, 0xffffffb9 ;  /* 0xffffffb93a477836 */ /* 0x000fe40000000000 */
[----:B------:R-:W-:-:S03]  /*afc0*/  @!P4 IMAD.MOV R20, RZ, RZ, -R20 ;  /* 0x000000ffff14c224 */ /* 0x000fc600078e0a14 */
[----:B------:R-:W-:-:S13]  /*afd0*/  ISETP.GE.U32.AND P4, PT, R71, 0x7fffff3a, PT ;  /* 0x7fffff3a4700780c */ /* 0x000fda0003f86070 */
[----:B------:R-:W2:Y:S01]  /*afe0*/  @!P4 LDG.E.U16 R21, desc[UR20][R54.64] ;  /* 0x000000143615c981 */ /* 0x000ea2000c1e1500 */
[----:B------:R-:W-:-:S04]  /*aff0*/  @!P2 IADD3 R68, PT, PT, R68, -R2, RZ ;  /* 0x800000024444a210 */ /* 0x000fc80007ffe0ff */
[----:B------:R-:W-:-:S13]  /*b000*/  ISETP.GT.U32.AND P2, PT, R2, R68, PT ;  /* 0x000000440200720c */ /* 0x000fda0003f44070 */
[----:B------:R-:W-:Y:S01]  /*b010*/  @!P2 IMAD.IADD R68, R68, 0x1, -R2 ;  /* 0x000000014444a824 */ /* 0x000fe200078e0a02 */
[----:B------:R-:W-:Y:S02]  /*b020*/  ISETP.GT.U32.AND P2, PT, R2, R70, PT ;  /* 0x000000460200720c */ /* 0x000fe40003f44070 */
[----:B------:R-:W-:Y:S01]  /*b030*/  ISETP.GE.AND P5, PT, R72, RZ, PT ;  /* 0x000000ff4800720c */ /* 0x000fe20003fa6270 */
[----:B------:R-:W-:-:S10]  /*b040*/  VIADD R72, R57, 0x26 ;  /* 0x0000002639487836 */ /* 0x000fd40000000000 */
[----:B------:R-:W-:-:S05]  /*b050*/  @!P2 IMAD.IADD R70, R70, 0x1, -R2 ;  /* 0x000000014646a824 */ /* 0x000fca00078e0a02 */
[----:B------:R-:W-:Y:S02]  /*b060*/  ISETP.GT.U32.AND P2, PT, R2, R70, PT ;  /* 0x000000460200720c */ /* 0x000fe40003f44070 */
[----:B------:R-:W-:Y:S01]  /*b070*/  IABS R75, R72 ;  /* 0x00000048004b7213 */ /* 0x000fe20000000000 */
[----:B------:R-:W-:Y:S01]  /*b080*/  IMAD.MOV.U32 R23, RZ, RZ, R68 ;  /* 0x000000ffff177224 */ /* 0x000fe200078e0044 */
[----:B------:R-:W-:Y:S01]  /*b090*/  ISETP.GE.AND P6, PT, R72, RZ, PT ;  /* 0x000000ff4800720c */ /* 0x000fe20003fc6270 */
[----:B------:R-:W-:Y:S02]  /*b0a0*/  VIADD R72, R58, 0xffffffb8 ;  /* 0xffffffb83a487836 */ /* 0x000fe40000000000 */
[----:B------:R-:W-:Y:S01]  /*b0b0*/  IMAD.MOV.U32 R68, RZ, RZ, R75 ;  /* 0x000000ffff447224 */ /* 0x000fe200078e004b */
[----:B------:R-:W-:Y:S02]  /*b0c0*/  @!P0 IADD3 R23, PT, PT, -R23, RZ, RZ ;  /* 0x000000ff17178210 */ /* 0x000fe40007ffe1ff */
[----:B------:R-:W-:Y:S01]  /*b0d0*/  ISETP.GE.AND P0, PT, R73, RZ, PT ;  /* 0x000000ff4900720c */ /* 0x000fe20003f06270 */
[----:B------:R-:W-:Y:S01]  /*b0e0*/  IMAD.HI.U32 R73, R0, R68, RZ ;  /* 0x0000004400497227 */ /* 0x000fe200078e00ff */
[----:B------:R-:W-:-:S03]  /*b0f0*/  ISETP.GT.U32.AND P3, PT, R2, R69, PT ;  /* 0x000000450200720c */ /* 0x000fc60003f64070 */
[----:B------:R-:W-:Y:S01]  /*b100*/  @!P2 IMAD.IADD R70, R70, 0x1, -R2 ;  /* 0x000000014646a824 */ /* 0x000fe200078e0a02 */
[----:B------:R-:W-:Y:S01]  /*b110*/  ISETP.GE.U32.AND P2, PT, R72, 0x7fffff39, PT ;  /* 0x7fffff394800780c */ /* 0x000fe20003f46070 */
[----:B------:R-:W-:Y:S02]  /*b120*/  IMAD.MOV R73, RZ, RZ, -R73 ;  /* 0x000000ffff497224 */ /* 0x000fe400078e0a49 */
[----:B------:R-:W-:Y:S01]  /*b130*/  IMAD R78, R66, 0x47, RZ ;  /* 0x00000047424e7824 */ /* 0x000fe200078e02ff */
[----:B------:R-:W-:Y:S01]  /*b140*/  PRMT R12, RZ, 0x7610, R12 ;  /* 0x00007610ff0c7816 */ /* 0x000fe2000000000c */
[----:B----4-:R0:W-:Y:S01]  /*b150*/  STL [R1+0x954], R46 ;  /* 0x0009542e01007387 */ /* 0x0101e20000100800 */
[----:B------:R-:W-:Y:S01]  /*b160*/  IMAD R68, R2, R73, R68 ;  /* 0x0000004902447224 */ /* 0x000fe200078e0244 */
[----:B------:R-:W-:Y:S01]  /*b170*/  PRMT R5, RZ, 0x7610, R5 ;  /* 0x00007610ff057816 */ /* 0x000fe20000000005 */
[----:B------:R-:W-:-:S04]  /*b180*/  IMAD.WIDE R44, R78, 0x2, R62 ;  /* 0x000000024e2c7825 */ /* 0x000fc800078e023e */
[----:B------:R-:W-:Y:S02]  /*b190*/  @!P3 IMAD.IADD R69, R69, 0x1, -R2 ;  /* 0x000000014545b824 */ /* 0x000fe400078e0a02 */
[--C-:B0-----:R-:W-:Y:S01]  /*b1a0*/  IMAD.WIDE R46, R78, 0x2, R64.reuse ;  /* 0x000000024e2e7825 */ /* 0x101fe200078e0240 */
[----:B------:R-:W-:Y:S01]  /*b1b0*/  ISETP.GT.U32.AND P3, PT, R2, R68, PT ;  /* 0x000000440200720c */ /* 0x000fe20003f64070 */
[----:B------:R-:W3:Y:S04]  /*b1c0*/  @!P2 LDG.E.U16 R5, desc[UR20][R44.64] ;  /* 0x000000142c05a981 */ /* 0x000ee8000c1e1500 */
[----:B------:R0:W4:Y:S01]  /*b1d0*/  @!P2 LDG.E.U16 R12, desc[UR20][R46.64] ;  /* 0x000000142e0ca981 */ /* 0x000122000c1e1500 */
[----:B------:R-:W-:-:S05]  /*b1e0*/  IMAD.WIDE R80, R77, 0x2, R64 ;  /* 0x000000024d507825 */ /* 0x000fca00078e0240 */
[----:B------:R-:W-:Y:S02]  /*b1f0*/  STL.64 [R1+0x250], R80 ;  /* 0x0002505001007387 */ /* 0x000fe40000100a00 */
[----:B------:R-:W-:Y:S02]  /*b200*/  @!P3 IMAD.IADD R68, R68, 0x1, -R2 ;  /* 0x000000014444b824 */ /* 0x000fe400078e0a02 */
[----:B------:R-:W-:Y:S01]  /*b210*/  STL.64 [R1+0x248], R54 ;  /* 0x0002483601007387 */ /* 0x000fe20000100a00 */
[----:B------:R-:W-:-:S03]  /*b220*/  ISETP.GT.U32.AND P3, PT, R2, R69, PT ;  /* 0x000000450200720c */ /* 0x000fc60003f64070 */
[----:B------:R0:W-:Y:S01]  /*b230*/  STL.64 [R1+0x240], R46 ;  /* 0x0002402e01007387 */ /* 0x0001e20000100a00 */
[----:B------:R-:W-:-:S03]  /*b240*/  VIADD R71, R57, 0x27 ;  /* 0x0000002739477836 */ /* 0x000fc60000000000 */
[----:B------:R-:W-:Y:S01]  /*b250*/  STL.64 [R1+0x238], R44 ;  /* 0x0002382c01007387 */ /* 0x000fe20000100a00 */
[----:B------:R-:W-:Y:S01]  /*b260*/  VIADD R72, R57, 0x28 ;  /* 0x0000002839487836 */ /* 0x000fe20000000000 */
[----:B------:R-:W-:-:S04]  /*b270*/  IABS R73, R71 ;  /* 0x0000004700497213 */ /* 0x000fc80000000000 */
[----:B------:R-:W-:Y:S01]  /*b280*/  IABS R74, R72 ;  /* 0x00000048004a7213 */ /* 0x000fe20000000000 */
[----:B------:R-:W-:Y:S01]  /*b290*/  IMAD.HI.U32 R75, R0, R73, RZ ;  /* 0x00000049004b7227 */ /* 0x000fe200078e00ff */
[----:B------:R-:W-:-:S03]  /*b2a0*/  ISETP.GE.AND P2, PT, R71, RZ, PT ;  /* 0x000000ff4700720c */ /* 0x000fc60003f46270 */
[----:B------:R-:W-:Y:S01]  /*b2b0*/  @!P3 IMAD.IADD R69, R69, 0x1, -R2 ;  /* 0x000000014545b824 */ /* 0x000fe200078e0a02 */
[----:B------:R-:W-:Y:S01]  /*b2c0*/  PRMT R48, RZ, 0x7610, R48 ;  /* 0x00007610ff307816 */ /* 0x000fe20000000030 */
[----:B------:R-:W-:Y:S02]  /*b2d0*/  IMAD.MOV R71, RZ, RZ, -R75 ;  /* 0x000000ffff477224 */ /* 0x000fe400078e0a4b */
[----:B------:R-:W-:Y:S01]  /*b2e0*/  IMAD R75, R66, 0x4e, RZ ;  /* 0x0000004e424b7824 */ /* 0x000fe200078e02ff */
[----:B------:R-:W-:Y:S02]  /*b2f0*/  PRMT R8, RZ, 0x7610, R8 ;  /* 0x00007610ff087816 */ /* 0x000fe40000000008 */
[----:B------:R-:W3:Y:S01]  /*b300*/  @!P4 LDG.E.U16 R48, desc[UR20][R80.64] ;  /* 0x000000145030c981 */ /* 0x000ee2000c1e1500 */
[----:B0-----:R-:W-:-:S03]  /*b310*/  IMAD.WIDE R46, R75, 0x2, R64 ;  /* 0x000000024b2e7825 */ /* 0x001fc600078e0240 */
[----:B--2---:R0:W-:Y:S02]  /*b320*/  STL [R1+0x944], R21 ;  /* 0x0009441501007387 */ /* 0x0041e40000100800 */
[----:B0-----:R-:W-:-:S05]  /*b330*/  MOV R21, R70 ;  /* 0x0000004600157202 */ /* 0x001fca0000000f00 */
[----:B------:R-:W-:Y:S01]  /*b340*/  @!P5 IMAD.MOV R21, RZ, RZ, -R21 ;  /* 0x000000ffff15d224 */ /* 0x000fe200078e0a15 */
[----:B------:R-:W-:Y:S01]  /*b350*/  ISETP.GE.AND P5, PT, R72, RZ, PT ;  /* 0x000000ff4800720c */ /* 0x000fe20003fa6270 */
[----:B------:R-:W-:-:S05]  /*b360*/  VIADD R72, R58, 0xffffffb1 ;  /* 0xffffffb13a487836 */ /* 0x000fca0000000000 */
[----:B------:R-:W-:-:S13]  /*b370*/  ISETP.GE.U32.AND P3, PT, R72, 0x7fffff32, PT ;  /* 0x7fffff324800780c */ /* 0x000fda0003f66070 */
[----:B------:R-:W2:Y:S01]  /*b380*/  @!P3 LDG.E.U16 R8, desc[UR20][R46.64] ;  /* 0x000000142e08b981 */ /* 0x000ea2000c1e1500 */
[----:B------:R-:W-:Y:S01]  /*b390*/  ISETP.GT.U32.AND P4, PT, R2, R68, PT ;  /* 0x000000440200720c */ /* 0x000fe20003f84070 */
[----:B------:R-:W-:-:S04]  /*b3a0*/  IMAD.HI.U32 R76, R0, R74, RZ ;  /* 0x0000004a004c7227 */ /* 0x000fc800078e00ff */
[----:B------:R-:W-:Y:S02]  /*b3b0*/  IMAD R71, R2, R71, R73 ;  /* 0x0000004702477224 */ /* 0x000fe400078e0249 */
[----:B------:R-:W-:-:S06]  /*b3c0*/  IMAD.MOV R70, RZ, RZ, -R76 ;  /* 0x000000ffff467224 */ /* 0x000fcc00078e0a4c */
[----:B------:R-:W-:Y:S01]  /*b3d0*/  @!P4 IMAD.IADD R68, R68, 0x1, -R2 ;  /* 0x000000014444c824 */ /* 0x000fe200078e0a02 */
[C---:B------:R-:W-:Y:S01]  /*b3e0*/  ISETP.GT.U32.AND P4, PT, R2.reuse, R71, PT ;  /* 0x000000470200720c */ /* 0x040fe20003f84070 */
[----:B------:R-:W-:Y:S02]  /*b3f0*/  IMAD R70, R2, R70, R74 ;  /* 0x0000004602467224 */ /* 0x000fe400078e024a */
[C---:B------:R-:W-:Y:S02]  /*b400*/  VIADD R72, R57.reuse, 0x29 ;  /* 0x0000002939487836 */ /* 0x040fe40000000000 */
[----:B------:R-:W-:Y:S01]  /*b410*/  VIADD R73, R57, 0x2a ;  /* 0x0000002a39497836 */ /* 0x000fe20000000000 */
[----:B----4-:R-:W-:Y:S04]  /*b420*/  STL [R1+0x94c], R12 ;  /* 0x00094c0c01007387 */ /* 0x010fe80000100800 */
[----:B---3--:R0:W-:Y:S02]  /*b430*/  STL [R1+0x940], R5 ;  /* 0x0009400501007387 */ /* 0x0081e40000100800 */
[----:B0-----:R-:W-:-:S05]  /*b440*/  IMAD.MOV.U32 R5, RZ, RZ, R68 ;  /* 0x000000ffff057224 */ /* 0x001fca00078e0044 */
[----:B------:R-:W-:Y:S02]  /*b450*/  @!P6 IADD3 R5, PT, PT, -R5, RZ, RZ ;  /* 0x000000ff0505e210 */ /* 0x000fe40007ffe1ff */
[C---:B------:R-:W-:Y:S01]  /*b460*/  ISETP.GT.U32.AND P6, PT, R2.reuse, R70, PT ;  /* 0x000000460200720c */ /* 0x040fe20003fc4070 */
[----:B------:R-:W-:Y:S02]  /*b470*/  @!P4 IMAD.IADD R71, R71, 0x1, -R2 ;  /* 0x000000014747c824 */ /* 0x000fe400078e0a02 */
[----:B------:R-:W-:Y:S01]  /*b480*/  IMAD.MOV.U32 R12, RZ, RZ, R69 ;  /* 0x000000ffff0c7224 */ /* 0x000fe200078e0045 */
[----:B------:R-:W-:Y:S01]  /*b490*/  PRMT R6, RZ, 0x7610, R6 ;  /* 0x00007610ff067816 */ /* 0x000fe20000000006 */
[----:B------:R-:W-:Y:S01]  /*b4a0*/  IMAD.WIDE R44, R75, 0x2, R62 ;  /* 0x000000024b2c7825 */ /* 0x000fe200078e023e */
[----:B------:R-:W-:Y:S02]  /*b4b0*/  ISETP.GT.U32.AND P4, PT, R2, R71, PT ;  /* 0x000000470200720c */ /* 0x000fe40003f84070 */
[----:B------:R-:W-:Y:S01]  /*b4c0*/  IABS R69, R72 ;  /* 0x0000004800457213 */ /* 0x000fe20000000000 */
[----:B------:R-:W-:Y:S01]  /*b4d0*/  @!P0 IMAD.MOV R12, RZ, RZ, -R12 ;  /* 0x000000ffff0c8224 */ /* 0x000fe200078e0a0c */
[----:B------:R-:W-:Y:S01]  /*b4e0*/  ISETP.GE.AND P0, PT, R72, RZ, PT ;  /* 0x000000ff4800720c */ /* 0x000fe20003f06270 */
[----:B------:R-:W-:Y:S01]  /*b4f0*/  VIADD R68, R57, 0x2b ;  /* 0x0000002b39447836 */ /* 0x000fe20000000000 */
[----:B------:R-:W-:Y:S01]  /*b500*/  IABS R72, R73 ;  /* 0x0000004900487213 */ /* 0x000fe20000000000 */
[----:B------:R-:W-:Y:S01]  /*b510*/  @!P6 IMAD.IADD R70, R70, 0x1, -R2 ;  /* 0x000000014646e824 */ /* 0x000fe200078e0a02 */
[----:B------:R0:W3:Y:S03]  /*b520*/  @!P3 LDG.E.U16 R6, desc[UR20][R44.64] ;  /* 0x000000142c06b981 */ /* 0x0000e6000c1e1500 */
[----:B------:R-:W-:Y:S01]  /*b530*/  IMAD.HI.U32 R77, R0, R72, RZ ;  /* 0x00000048004d7227 */ /* 0x000fe200078e00ff */
[----:B------:R-:W-:-:S02]  /*b540*/  ISETP.GT.U32.AND P3, PT, R2, R70, PT ;  /* 0x000000460200720c */ /* 0x000fc40003f64070 */
[----:B------:R-:W-:Y:S01]  /*b550*/  IABS R74, R68 ;  /* 0x00000044004a7213 */ /* 0x000fe20000000000 */
[----:B------:R-:W-:Y:S02]  /*b560*/  IMAD.MOV R77, RZ, RZ, -R77 ;  /* 0x000000ffff4d7224 */ /* 0x000fe400078e0a4d */
[----:B------:R-:W-:Y:S01]  /*b570*/  @!P4 IMAD.IADD R71, R71, 0x1, -R2 ;  /* 0x000000014747c824 */ /* 0x000fe200078e0a02 */
[----:B------:R-:W-:Y:S01]  /*b580*/  ISETP.GE.AND P4, PT, R68, RZ, PT ;  /* 0x000000ff4400720c */ /* 0x000fe20003f86270 */
[----:B------:R-:W-:Y:S02]  /*b590*/  IMAD R68, R2, R77, R72 ;  /* 0x0000004d02447224 */ /* 0x000fe400078e0248 */
[----:B------:R-:W-:Y:S01]  /*b5a0*/  IMAD.HI.U32 R75, R0, R74, RZ ;  /* 0x0000004a004b7227 */ /* 0x000fe200078e00ff */
[----:B------:R-:W-:Y:S03]  /*b5b0*/  STL [R1+0x948], R48 ;  /* 0x0009483001007387 */ /* 0x000fe60000100800 */
[----:B------:R-:W-:Y:S01]  /*b5c0*/  VIADD R72, R58, 0xffffffb0 ;  /* 0xffffffb03a487836 */ /* 0x000fe20000000000 */
[----:B------:R-:W-:Y:S01]  /*b5d0*/  STL.64 [R1+0x1d0], R46 ;  /* 0x0001d02e01007387 */ /* 0x000fe20000100a00 */
[----:B------:R-:W-:-:S02]  /*b5e0*/  IMAD.MOV R75, RZ, RZ, -R75 ;  /* 0x000000ffff4b7224 */ /* 0x000fc400078e0a4b */
[----:B------:R-:W-:Y:S01]  /*b5f0*/  @!P3 IMAD.IADD R70, R70, 0x1, -R2 ;  /* 0x000000014646b824 */ /* 0x000fe200078e0a02 */
[----:B------:R-:W-:Y:S01]  /*b600*/  STL.64 [R1+0x1c8], R44 ;  /* 0x0001c82c01007387 */ /* 0x000fe20000100a00 */
[----:B------:R-:W-:Y:S02]  /*b610*/  ISETP.GE.U32.AND P3, PT, R72, 0x7fffff31, PT ;  /* 0x7fffff314800780c */ /* 0x000fe40003f66070 */
[----:B------:R-:W-:Y:S02]  /*b620*/  PRMT R40, RZ, 0x7610, R40 ;  /* 0x00007610ff287816 */ /* 0x000fe40000000028 */
[----:B------:R-:W-:Y:S01]  /*b630*/  PRMT R41, RZ, 0x7610, R41 ;  /* 0x00007610ff297816 */ /* 0x000fe20000000029 */
[----:B--2---:R1:W-:Y:S02]  /*b640*/  STL [R1+0x93c], R8 ;  /* 0x00093c0801007387 */ /* 0x0043e40000100800 */
[----:B-1----:R-:W-:Y:S02]  /*b650*/  IMAD.MOV.U32 R8, RZ, RZ, R71 ;  /* 0x000000ffff087224 */ /* 0x002fe400078e0047 */
[----:B------:R-:W-:-:S02]  /*b660*/  IMAD R71, R2, R75, R74 ;  /* 0x0000004b02477224 */ /* 0x000fc400078e024a */
[----:B------:R-:W-:-:S04]  /*b670*/  IMAD R74, R66, 0x4f, RZ ;  /* 0x0000004f424a7824 */ /* 0x000fc800078e02ff */
[----:B0-----:R-:W-:-:S04]  /*b680*/  IMAD.WIDE R44, R74, 0x2, R62 ;  /* 0x000000024a2c7825 */ /* 0x001fc800078e023e */
[----:B------:R-:W-:Y:S01]  /*b690*/  IMAD.WIDE R46, R74, 0x2, R64 ;  /* 0x000000024a2e7825 */ /* 0x000fe200078e0240 */
[----:B------:R0:W2:Y:S04]  /*b6a0*/  @!P3 LDG.E.U16 R40, desc[UR20][R44.64] ;  /* 0x000000142c28b981 */ /* 0x0000a8000c1e1500 */
[----:B------:R-:W4:Y:S01]  /*b6b0*/  @!P3 LDG.E.U16 R41, desc[UR20][R46.64] ;  /* 0x000000142e29b981 */ /* 0x000f22000c1e1500 */
[----:B------:R-:W-:Y:S01]  /*b6c0*/  IMAD.HI.U32 R76, R0, R69, RZ ;  /* 0x00000045004c7227 */ /* 0x000fe200078e00ff */
[----:B------:R-:W-:-:S03]  /*b6d0*/  ISETP.GE.AND P6, PT, R73, RZ, PT ;  /* 0x000000ff4900720c */ /* 0x000fc60003fc6270 */
[----:B------:R-:W-:-:S04]  /*b6e0*/  IMAD.MOV R73, RZ, RZ, -R76 ;  /* 0x000000ffff497224 */ /* 0x000fc800078e0a4c */
[----:B------:R-:W-:Y:S02]  /*b6f0*/  IMAD R69, R2, R73, R69 ;  /* 0x0000004902457224 */ /* 0x000fe400078e0245 */
[----:B------:R-:W-:-:S03]  /*b700*/  @!P2 IMAD.MOV R8, RZ, RZ, -R8 ;  /* 0x000000ffff08a224 */ /* 0x000fc600078e0a08 */
[----:B------:R-:W-:Y:S01]  /*b710*/  ISETP.GT.U32.AND P2, PT, R2, R69, PT ;  /* 0x000000450200720c */ /* 0x000fe20003f44070 */
[----:B------:R-:W-:Y:S02]  /*b720*/  VIADD R75, R58, 0xffffffa9 ;  /* 0xffffffa93a4b7836 */ /* 0x000fe40000000000 */
[----:B------:R-:W-:Y:S01]  /*b730*/  IMAD R76, R66, 0x56, RZ ;  /* 0x00000056424c7824 */ /* 0x000fe200078e02ff */
[----:B------:R-:W-:-:S09]  /*b740*/  PRMT R4, RZ, 0x7610, R4 ;  /* 0x00007610ff047816 */ /* 0x000fd20000000004 */
[----:B------:R-:W-:Y:S01]  /*b750*/  @!P2 IMAD.IADD R69, R69, 0x1, -R2 ;  /* 0x000000014545a824 */ /* 0x000fe200078e0a02 */
[----:B------:R-:W-:Y:S01]  /*b760*/  ISETP.GE.U32.AND P2, PT, R75, 0x7fffff2a, PT ;  /* 0x7fffff2a4b00780c */ /* 0x000fe20003f46070 */
[----:B---3--:R-:W-:Y:S04]  /*b770*/  STL [R1+0x938], R6 ;  /* 0x0009380601007387 */ /* 0x008fe80000100800 */
[----:B------:R-:W-:Y:S04]  /*b780*/  STL.64 [R1+0x1c0], R46 ;  /* 0x0001c02e01007387 */ /* 0x000fe80000100a00 */
[----:B------:R0:W-:Y:S01]  /*b790*/  STL.64 [R1+0x1b8], R44 ;  /* 0x0001b82c01007387 */ /* 0x0001e20000100a00 */
[----:B------:R-:W-:Y:S01]  /*b7a0*/  PRMT R43, RZ, 0x7610, R43 ;  /* 0x00007610ff2b7816 */ /* 0x000fe2000000002b */
[----:B0-----:R-:W-:-:S05]  /*b7b0*/  IMAD.WIDE R44, R76, 0x2, R64 ;  /* 0x000000024c2c7825 */ /* 0x001fca00078e0240 */
[----:B------:R-:W3:Y:S04]  /*b7c0*/  @!P2 LDG.E.U16 R43, desc[UR20][R44.64] ;  /* 0x000000142c2ba981 */ /* 0x000ee8000c1e1500 */
[----:B--2---:R-:W-:Y:S04]  /*b7d0*/  STL [R1+0x928], R40 ;  /* 0x0009282801007387 */ /* 0x004fe80000100800 */
[----:B----4-:R0:W-:Y:S02]  /*b7e0*/  STL [R1+0x92c], R41 ;  /* 0x00092c2901007387 */ /* 0x0101e40000100800 */
[----:B0-----:R-:W-:-:S05]  /*b7f0*/  IMAD.WIDE R40, R76, 0x2, R62 ;  /* 0x000000024c287825 */ /* 0x001fca00078e023e */
[----:B------:R0:W2:Y:S01]  /*b800*/  @!P2 LDG.E.U16 R4, desc[UR20][R40.64] ;  /* 0x000000142804a981 */ /* 0x0000a2000c1e1500 */
[----:B------:R-:W-:-:S05]  /*b810*/  MOV R6, R70 ;  /* 0x0000004600067202 */ /* 0x000fca0000000f00 */
[----:B------:R-:W-:Y:S01]  /*b820*/  @!P5 IMAD.MOV R6, RZ, RZ, -R6 ;  /* 0x000000ffff06d224 */ /* 0x000fe200078e0a06 */
[C---:B------:R-:W-:Y:S02]  /*b830*/  ISETP.GT.U32.AND P5, PT, R2.reuse, R68, PT ;  /* 0x000000440200720c */ /* 0x040fe40003fa4070 */
[----:B------:R-:W-:-:S11]  /*b840*/  ISETP.GT.U32.AND P3, PT, R2, R69, PT ;  /* 0x000000450200720c */ /* 0x000fd60003f64070 */
[----:B------:R-:W-:-:S05]  /*b850*/  @!P5 IMAD.IADD R68, R68, 0x1, -R2 ;  /* 0x000000014444d824 */ /* 0x000fca00078e0a02 */
[----:B------:R-:W-:Y:S01]  /*b860*/  ISETP.GT.U32.AND P5, PT, R2, R68, PT ;  /* 0x000000440200720c */ /* 0x000fe20003fa4070 */
[----:B------:R-:W-:Y:S01]  /*b870*/  @!P3 IMAD.IADD R69, R69, 0x1, -R2 ;  /* 0x000000014545b824 */ /* 0x000fe200078e0a02 */
[----:B------:R-:W-:Y:S01]  /*b880*/  STL.64 [R1+0x150], R44 ;  /* 0x0001502c01007387 */ /* 0x000fe20000100a00 */
[----:B------:R-:W-:-:S03]  /*b890*/  VIADD R77, R58, 0xffffffa8 ;  /* 0xffffffa83a4d7836 */ /* 0x000fc60000000000 */
[----:B------:R0:W-:Y:S01]  /*b8a0*/  STL.64 [R1+0x148], R40 ;  /* 0x0001482801007387 */ /* 0x0001e20000100a00 */
[----:B------:R-:W-:Y:S01]  /*b8b0*/  ISETP.GT.U32.AND P2, PT, R2, R71, PT ;  /* 0x000000470200720c */ /* 0x000fe20003f44070 */
[----:B------:R-:W-:-:S05]  /*b8c0*/  VIADD R74, R57, 0x2d ;  /* 0x0000002d394a7836 */ /* 0x000fca0000000000 */
[----:B------:R-:W-:-:S04]  /*b8d0*/  @!P5 IMAD.IADD R68, R68, 0x1, -R2 ;  /* 0x000000014444d824 */ /* 0x000fc800078e0a02 */
[----:B------:R-:W-:Y:S01]  /*b8e0*/  IMAD.MOV.U32 R91, RZ, RZ, R68 ;  /* 0x000000ffff5b7224 */ /* 0x000fe200078e0044 */
[----:B------:R-:W-:-:S03]  /*b8f0*/  IABS R75, R74 ;  /* 0x0000004a004b7213 */ /* 0x000fc60000000000 */
[----:B------:R-:W-:Y:S01]  /*b900*/  @!P6 IMAD.MOV R91, RZ, RZ, -R91 ;  /* 0x000000ffff5be224 */ /* 0x000fe200078e0a5b */
[----:B------:R-:W-:Y:S01]  /*b910*/  ISETP.GE.AND P6, PT, R74, RZ, PT ;  /* 0x000000ff4a00720c */ /* 0x000fe20003fc6270 */
[----:B------:R-:W-:Y:S01]  /*b920*/  IMAD R74, R66, 0x57, RZ ;  /* 0x00000057424a7824 */ /* 0x000fe200078e02ff */
[----:B------:R-:W-:Y:S02]  /*b930*/  PRMT R28, RZ, 0x7610, R28 ;  /* 0x00007610ff1c7816 */ /* 0x000fe4000000001c */
[----:B------:R-:W-:Y:S01]  /*b940*/  PRMT R29, RZ, 0x7610, R29 ;  /* 0x00007610ff1d7816 */ /* 0x000fe2000000001d */
[----:B0-----:R-:W-:Y:S01]  /*b950*/  IMAD.WIDE R40, R74, 0x2, R62 ;  /* 0x000000024a287825 */ /* 0x001fe200078e023e */
[----:B------:R-:W-:-:S03]  /*b960*/  @!P2 IADD3 R71, PT, PT, R71, -R2, RZ ;  /* 0x800000024747a210 */ /* 0x000fc60007ffe0ff */
[----:B------:R-:W-:Y:S01]  /*b970*/  IMAD.WIDE R44, R74, 0x2, R64 ;  /* 0x000000024a2c7825 */ /* 0x000fe200078e0240 */
[----:B------:R-:W-:-:S03]  /*b980*/  ISETP.GT.U32.AND P2, PT, R2, R71, PT ;  /* 0x000000470200720c */ /* 0x000fc60003f44070 */
[----:B------:R-:W-:-:S10]  /*b990*/  VIADD R74, R58, 0xffffffa1 ;  /* 0xffffffa13a4a7836 */ /* 0x000fd40000000000 */
[----:B------:R-:W-:-:S04]  /*b9a0*/  @!P2 IMAD.IADD R71, R71, 0x1, -R2 ;  /* 0x000000014747a824 */ /* 0x000fc800078e0a02 */
[----:B------:R-:W-:-:S04]  /*b9b0*/  IMAD.MOV.U32 R90, RZ, RZ, R71 ;  /* 0x000000ffff5a7224 */ /* 0x000fc800078e0047 */
[----:B------:R-:W-:Y:S01]  /*b9c0*/  @!P4 IMAD.MOV R90, RZ, RZ, -R90 ;  /* 0x000000ffff5ac224 */ /* 0x000fe200078e0a5a */
[----:B------:R-:W-:Y:S01]  /*b9d0*/  ISETP.GE.U32.AND P4, PT, R74, 0x7fffff22, PT ;  /* 0x7fffff224a00780c */ /* 0x000fe20003f86070 */
[----:B------:R-:W-:Y:S01]  /*b9e0*/  IMAD R74, R66, 0x5e, RZ ;  /* 0x0000005e424a7824 */ /* 0x000fe200078e02ff */
[----:B------:R-:W-:Y:S02]  /*b9f0*/  PRMT R38, RZ, 0x7610, R38 ;  /* 0x00007610ff267816 */ /* 0x000fe40000000026 */
[----:B------:R-:W-:Y:S01]  /*ba00*/  PRMT R37, RZ, 0x7610, R37 ;  /* 0x00007610ff257816 */ /* 0x000fe20000000025 */
[----:B------:R-:W-:-:S08]  /*ba10*/  IMAD.WIDE R46, R74, 0x2, R64 ;  /* 0x000000024a2e7825 */ /* 0x000fd000078e0240 */
[----:B------:R-:W4:Y:S04]  /*ba20*/  @!P4 LDG.E.U16 R38, desc[UR20][R46.64] ;  /* 0x000000142e26c981 */ /* 0x000f28000c1e1500 */
[----:B--2---:R0:W-:Y:S02]  /*ba30*/  STL [R1+0x918], R4 ;  /* 0x0009180401007387 */ /* 0x0041e40000100800 */
[----:B0-----:R-:W-:-:S04]  /*ba40*/  IMAD.MOV.U32 R4, RZ, RZ, R69 ;  /* 0x000000ffff047224 */ /* 0x001fc800078e0045 */
[----:B------:R-:W-:Y:S01]  /*ba50*/  @!P0 IMAD.MOV R4, RZ, RZ, -R4 ;  /* 0x000000ffff048224 */ /* 0x000fe200078e0a04 */
[----:B------:R-:W-:-:S13]  /*ba60*/  ISETP.GE.U32.AND P0, PT, R77, 0x7fffff29, PT ;  /* 0x7fffff294d00780c */ /* 0x000fda0003f06070 */
[----:B------:R-:W2:Y:S04]  /*ba70*/  @!P0 LDG.E.U16 R28, desc[UR20][R40.64] ;  /* 0x00000014281c8981 */ /* 0x000ea8000c1e1500 */
[----:B------:R0:W4:Y:S04]  /*ba80*/  @!P0 LDG.E.U16 R29, desc[UR20][R44.64] ;  /* 0x000000142c1d8981 */ /* 0x000128000c1e1500 */
[----:B---3--:R-:W-:Y:S04]  /*ba90*/  STL [R1+0x91c], R43 ;  /* 0x00091c2b01007387 */ /* 0x008fe80000100800 */
[----:B------:R0:W-:Y:S02]  /*baa0*/  STL.64 [R1+0x140], R44 ;  /* 0x0001402c01007387 */ /* 0x0001e40000100a00 */
[----:B0-----:R-:W-:-:S05]  /*bab0*/  IMAD.WIDE R44, R74, 0x2, R62 ;  /* 0x000000024a2c7825 */ /* 0x001fca00078e023e */
[----:B------:R-:W3:Y:S01]  /*bac0*/  @!P4 LDG.E.U16 R37, desc[UR20][R44.64] ;  /* 0x000000142c25c981 */ /* 0x000ee2000c1e1500 */
[----:B------:R-:W-:-:S05]  /*bad0*/  VIADD R72, R57, 0x2c ;  /* 0x0000002c39487836 */ /* 0x000fca0000000000 */
[----:B------:R-:W-:-:S05]  /*bae0*/  IABS R73, R72 ;  /* 0x0000004800497213 */ /* 0x000fca0000000000 */
[----:B------:R-:W-:-:S04]  /*baf0*/  IMAD.HI.U32 R70, R0, R73, RZ ;  /* 0x0000004900467227 */ /* 0x000fc800078e00ff */
[----:B------:R-:W-:-:S04]  /*bb00*/  IMAD.MOV R76, RZ, RZ, -R70 ;  /* 0x000000ffff4c7224 */ /* 0x000fc800078e0a46 */
[----:B------:R-:W-:Y:S02]  /*bb10*/  IMAD R69, R2, R76, R73 ;  /* 0x0000004c02457224 */ /* 0x000fe400078e0249 */
[----:B------:R-:W-:-:S03]  /*bb20*/  IMAD.MOV.U32 R70, RZ, RZ, R75 ;  /* 0x000000ffff467224 */ /* 0x000fc600078e004b */
[----:B------:R-:W-:Y:S01]  /*bb30*/  ISETP.GT.U32.AND P5, PT, R2, R69, PT ;  /* 0x000000450200720c */ /* 0x000fe20003fa4070 */
[----:B------:R-:W-:Y:S01]  /*bb40*/  IMAD.HI.U32 R73, R0, R70, RZ ;  /* 0x0000004600497227 */ /* 0x000fe200078e00ff */
[----:B------:R-:W-:-:S03]  /*bb50*/  ISETP.GE.AND P3, PT, R72, RZ, PT ;  /* 0x000000ff4800720c */ /* 0x000fc60003f66270 */
[----:B------:R-:W-:Y:S02]  /*bb60*/  VIADD R72, R57, 0x2e ;  /* 0x0000002e39487836 */ /* 0x000fe40000000000 */
[----:B------:R-:W-:-:S03]  /*bb70*/  IMAD.MOV R73, RZ, RZ, -R73 ;  /* 0x000000ffff497224 */ /* 0x000fc600078e0a49 */
[----:B------:R-:W-:Y:S01]  /*bb80*/  IABS R75, R72 ;  /* 0x00000048004b7213 */ /* 0x000fe20000000000 */
[C---:B------:R-:W-:Y:S02]  /*bb90*/  IMAD R70, R2.reuse, R73, R70 ;  /* 0x0000004902467224 */ /* 0x040fe400078e0246 */
[----:B------:R-:W-:Y:S02]  /*bba0*/  @!P5 IMAD.IADD R69, R69, 0x1, -R2 ;  /* 0x000000014545d824 */ /* 0x000fe400078e0a02 */
[----:B------:R-:W-:Y:S01]  /*bbb0*/  IMAD.MOV.U32 R68, RZ, RZ, R75 ;  /* 0x000000ffff447224 */ /* 0x000fe200078e004b */
[C---:B------:R-:W-:Y:S02]  /*bbc0*/  ISETP.GT.U32.AND P0, PT, R2.reuse, R70, PT ;  /* 0x000000460200720c */ /* 0x040fe40003f04070 */
[----:B------:R-:W-:Y:S01]  /*bbd0*/  ISETP.GT.U32.AND P5, PT, R2, R69, PT ;  /* 0x000000450200720c */ /* 0x000fe20003fa4070 */
[----:B------:R-:W-:Y:S01]  /*bbe0*/  IMAD.HI.U32 R73, R0, R68, RZ ;  /* 0x0000004400497227 */ /* 0x000fe200078e00ff */
[----:B------:R-:W-:-:S03]  /*bbf0*/  ISETP.GE.AND P2, PT, R72, RZ, PT ;  /* 0x000000ff4800720c */ /* 0x000fc60003f46270 */
[----:B------:R-:W-:Y:S02]  /*bc00*/  IMAD.MOV R73, RZ, RZ, -R73 ;  /* 0x000000ffff497224 */ /* 0x000fe400078e0a49 */
[----:B------:R-:W-:Y:S02]  /*bc10*/  VIADD R72, R57, 0x2f ;  /* 0x0000002f39487836 */ /* 0x000fe40000000000 */
[----:B------:R-:W-:Y:S02]  /*bc20*/  IMAD R68, R2, R73, R68 ;  /* 0x0000004902447224 */ /* 0x000fe400078e0244 */
[----:B------:R-:W-:Y:S01]  /*bc30*/  VIADD R73, R58, 0xffffffa0 ;  /* 0xffffffa03a497836 */ /* 0x000fe20000000000 */
[----:B------:R-:W-:Y:S01]  /*bc40*/  IABS R71, R72 ;  /* 0x0000004800477213 */ /* 0x000fe20000000000 */
[----:B------:R-:W-:Y:S01]  /*bc50*/  @!P0 IMAD.IADD R70, R70, 0x1, -R2 ;  /* 0x0000000146468824 */ /* 0x000fe200078e0a02 */
[----:B------:R-:W-:Y:S02]  /*bc60*/  @!P5 IADD3 R69, PT, PT, R69, -R2, RZ ;  /* 0x800000024545d210 */ /* 0x000fe40007ffe0ff */
[----:B------:R-:W-:-:S02]  /*bc70*/  ISETP.GT.U32.AND P5, PT, R2, R68, PT ;  /* 0x000000440200720c */ /* 0x000fc40003fa4070 */
[----:B------:R-:W-:Y:S01]  /*bc80*/  ISETP.GE.U32.AND P0, PT, R73, 0x7fffff21, PT ;  /* 0x7fffff214900780c */ /* 0x000fe20003f06070 */
[----:B------:R-:W-:Y:S01]  /*bc90*/  IMAD.HI.U32 R73, R0, R71, RZ ;  /* 0x0000004700497227 */ /* 0x000fe200078e00ff */
[----:B------:R-:W-:-:S03]  /*bca0*/  ISETP.GT.U32.AND P4, PT, R2, R70, PT ;  /* 0x000000460200720c */ /* 0x000fc60003f84070 */
[----:B------:R-:W-:Y:S01]  /*bcb0*/  IMAD.MOV R73, RZ, RZ, -R73 ;  /* 0x000000ffff497224 */ /* 0x000fe200078e0a49 */
[----:B------:R0:W-:Y:S01]  /*bcc0*/  STL.64 [R1+0x138], R40 ;  /* 0x0001382801007387 */ /* 0x0001e20000100a00 */
[----:B------:R-:W-:Y:S02]  /*bcd0*/  IMAD R75, R66, 0x5f, RZ ;  /* 0x0000005f424b7824 */ /* 0x000fe400078e02ff */
[----:B------:R-:W-:Y:S01]  /*bce0*/  IMAD R71, R2, R73, R71 ;  /* 0x0000004902477224 */ /* 0x000fe200078e0247 */
[----:B------:R-:W-:Y:S01]  /*bcf0*/  STL.64 [R1+0xd0], R46 ;  /* 0x0000d02e01007387 */ /* 0x000fe20000100a00 */
[----:B------:R-:W-:Y:S01]  /*bd00*/  @!P5 IMAD.IADD R68, R68, 0x1, -R2 ;  /* 0x000000014444d824 */ /* 0x000fe200078e0a02 */
[----:B------:R-:W-:Y:S01]  /*bd10*/  PRMT R31, RZ, 0x7610, R31 ;  /* 0x00007610ff1f7816 */ /* 0x000fe2000000001f */
[----:B------:R-:W-:Y:S01]  /*bd20*/  IMAD.MOV.U32 R89, RZ, RZ, R69 ;  /* 0x000000ffff597224 */ /* 0x000fe200078e0045 */
[----:B------:R-:W-:Y:S01]  /*bd30*/  PRMT R22, RZ, 0x7610, R22 ;  /* 0x00007610ff167816 */ /* 0x000fe20000000016 */
[----:B------:R-:W-:-:S02]  /*bd40*/  VIADD R74, R58, 0xffffff99 ;  /* 0xffffff993a4a7836 */ /* 0x000fc40000000000 */
[----:B------:R-:W-:Y:S01]  /*bd50*/  @!P4 IMAD.IADD R70, R70, 0x1, -R2 ;  /* 0x000000014646c824 */ /* 0x000fe200078e0a02 */
[C---:B------:R-:W-:Y:S01]  /*bd60*/  ISETP.GT.U32.AND P4, PT, R2.reuse, R71, PT ;  /* 0x000000470200720c */ /* 0x040fe20003f84070 */
[----:B0-----:R-:W-:Y:S01]  /*bd70*/  IMAD.WIDE R40, R75, 0x2, R64 ;  /* 0x000000024b287825 */ /* 0x001fe200078e0240 */
[----:B------:R-:W-:-:S03]  /*bd80*/  ISETP.GT.U32.AND P5, PT, R2, R68, PT ;  /* 0x000000440200720c */ /* 0x000fc60003fa4070 */
[----:B------:R-:W-:Y:S01]  /*bd90*/  @!P3 IMAD.MOV R89, RZ, RZ, -R89 ;  /* 0x000000ffff59b224 */ /* 0x000fe200078e0a59 */
[----:B------:R-:W-:Y:S01]  /*bda0*/  ISETP.GE.U32.AND P3, PT, R74, 0x7fffff1a, PT ;  /* 0x7fffff1a4a00780c */ /* 0x000fe20003f66070 */
[----:B------:R0:W3:Y:S01]  /*bdb0*/  @!P0 LDG.E.U16 R31, desc[UR20][R40.64] ;  /* 0x00000014281f8981 */ /* 0x0000e2000c1e1500 */
[----:B------:R-:W-:Y:S02]  /*bdc0*/  VIADD R69, R57, 0x31 ;  /* 0x0000003139457836 */ /* 0x000fe40000000000 */
[----:B------:R-:W-:Y:S01]  /*bdd0*/  IMAD R76, R66, 0x66, RZ ;  /* 0x00000066424c7824 */ /* 0x000fe200078e02ff */
[----:B------:R-:W-:Y:S02]  /*bde0*/  PRMT R14, RZ, 0x7610, R14 ;  /* 0x00007610ff0e7816 */ /* 0x000fe4000000000e */
[----:B------:R-:W-:Y:S02]  /*bdf0*/  PRMT R9, RZ, 0x7610, R9 ;  /* 0x00007610ff097816 */ /* 0x000fe40000000009 */
[----:B------:R-:W-:Y:S01]  /*be00*/  IABS R74, R69 ;  /* 0x00000045004a7213 */ /* 0x000fe20000000000 */
[----:B------:R-:W-:Y:S01]  /*be10*/  @!P5 IMAD.IADD R68, R68, 0x1, -R2 ;  /* 0x000000014444d824 */ /* 0x000fe200078e0a02 */
[----:B------:R-:W-:-:S02]  /*be20*/  @!P4 IADD3 R71, PT, PT, R71, -R2, RZ ;  /* 0x800000024747c210 */ /* 0x000fc40007ffe0ff */
[----:B------:R-:W-:Y:S02]  /*be30*/  ISETP.GE.AND P4, PT, R69, RZ, PT ;  /* 0x000000ff4500720c */ /* 0x000fe40003f86270 */
[----:B------:R-:W-:Y:S01]  /*be40*/  PRMT R60, RZ, 0x7610, R60 ;  /* 0x00007610ff3c7816 */ /* 0x000fe2000000003c */
[----:B--2---:R-:W-:Y:S04]  /*be50*/  STL [R1+0x910], R28 ;  /* 0x0009101c01007387 */ /* 0x004fe80000100800 */
[----:B----4-:R1:W-:Y:S02]  /*be60*/  STL [R1+0x914], R29 ;  /* 0x0009141d01007387 */ /* 0x0103e40000100800 */
[----:B-1----:R-:W-:Y:S02]  /*be70*/  IMAD.WIDE R28, R75, 0x2, R62 ;  /* 0x000000024b1c7825 */ /* 0x002fe400078e023e */
[----:B------:R-:W-:Y:S04]  /*be80*/  STL.64 [R1+0xc8], R44 ;  /* 0x0000c82c01007387 */ /* 0x000fe80000100a00 */
[----:B------:R1:W2:Y:S01]  /*be90*/  @!P0 LDG.E.U16 R22, desc[UR20][R28.64] ;  /* 0x000000141c168981 */ /* 0x0002a2000c1e1500 */
[----:B------:R-:W-:Y:S01]  /*bea0*/  ISETP.GE.AND P0, PT, R72, RZ, PT ;  /* 0x000000ff4800720c */ /* 0x000fe20003f06270 */
[----:B------:R-:W-:-:S02]  /*beb0*/  VIADD R72, R57, 0x30 ;  /* 0x0000003039487836 */ /* 0x000fc40000000000 */
[----:B------:R0:W-:Y:S03]  /*bec0*/  STL.64 [R1+0xc0], R40 ;  /* 0x0000c02801007387 */ /* 0x0001e60000100a00 */
[----:B------:R-:W-:Y:S01]  /*bed0*/  IABS R73, R72 ;  /* 0x0000004800497213 */ /* 0x000fe20000000000 */
[----:B------:R1:W-:Y:S01]  /*bee0*/  STL.64 [R1+0xb8], R28 ;  /* 0x0000b81c01007387 */ /* 0x0003e20000100a00 */
[----:B------:R-:W-:Y:S01]  /*bef0*/  ISETP.GE.AND P5, PT, R72, RZ, PT ;  /* 0x000000ff4800720c */ /* 0x000fe20003fa6270 */
[----:B------:R-:W-:-:S04]  /*bf00*/  IMAD.HI.U32 R75, R0, R74, RZ ;  /* 0x0000004a004b7227 */ /* 0x000fc800078e00ff */
[----:B0-----:R-:W-:-:S04]  /*bf10*/  IMAD.WIDE R40, R76, 0x2, R64 ;  /* 0x000000024c287825 */ /* 0x001fc800078e0240 */
[----:B-1----:R-:W-:Y:S01]  /*bf20*/  IMAD.WIDE R28, R76, 0x2, R62 ;  /* 0x000000024c1c7825 */ /* 0x002fe200078e023e */
[----:B------:R0:W4:Y:S03]  /*bf30*/  @!P3 LDG.E.U16 R14, desc[UR20][R40.64] ;  /* 0x00000014280eb981 */ /* 0x000126000c1e1500 */
[----:B------:R-:W-:Y:S01]  /*bf40*/  IMAD.HI.U32 R72, R0, R73, RZ ;  /* 0x0000004900487227 */ /* 0x000fe200078e00ff */
[----:B------:R1:W4:Y:S01]  /*bf50*/  @!P3 LDG.E.U16 R9, desc[UR20][R28.64] ;  /* 0x000000141c09b981 */ /* 0x000322000c1e1500 */
[----:B------:R-:W-:Y:S02]  /*bf60*/  ISETP.GT.U32.AND P3, PT, R2, R71, PT ;  /* 0x000000470200720c */ /* 0x000fe40003f64070 */
[----:B------:R-:W-:Y:S02]  /*bf70*/  IMAD.MOV R72, RZ, RZ, -R72 ;  /* 0x000000ffff487224 */ /* 0x000fe400078e0a48 */
[----:B------:R-:W-:-:S02]  /*bf80*/  IMAD.MOV R75, RZ, RZ, -R75 ;  /* 0x000000ffff4b7224 */ /* 0x000fc400078e0a4b */
[C---:B------:R-:W-:Y:S02]  /*bf90*/  IMAD R69, R2.reuse, R72, R73 ;  /* 0x0000004802457224 */ /* 0x040fe400078e0249 */
[----:B------:R-:W-:Y:S02]  /*bfa0*/  IMAD R73, R2, R75, R74 ;  /* 0x0000004b02497224 */ /* 0x000fe400078e024a */
[----:B------:R-:W-:Y:S01]  /*bfb0*/  VIADD R74, R58, 0xffffff98 ;  /* 0xffffff983a4a7836 */ /* 0x000fe20000000000 */
[----:B------:R-:W-:Y:S02]  /*bfc0*/  STL [R1+0x904], R38 ;  /* 0x0009042601007387 */ /* 0x000fe40000100800 */
[----:B------:R-:W-:Y:S02]  /*bfd0*/  @!P3 IMAD.IADD R71, R71, 0x1, -R2 ;  /* 0x000000014747b824 */ /* 0x000fe400078e0a02 */
[----:B------:R-:W-:Y:S01]  /*bfe0*/  ISETP.GE.U32.AND P3, PT, R74, 0x7fffff19, PT ;  /* 0x7fffff194a00780c */ /* 0x000fe20003f66070 */
[----:B---3--:R3:W-:Y:S04]  /*bff0*/  STL [R1+0x900], R37 ;  /* 0x0009002501007387 */ /* 0x0087e80000100800 */
[----:B------:R0:W-:Y:S01]  /*c000*/  STL.64 [R1+0x50], R40 ;  /* 0x0000502801007387 */ /* 0x0001e20000100a00 */
[----:B---3--:R-:W-:-:S02]  /*c010*/  IMAD.MOV.U32 R37, RZ, RZ, R68 ;  /* 0x000000ffff257224 */ /* 0x008fc400078e0044 */
[----:B------:R-:W-:-:S04]  /*c020*/  IMAD R68, R66, 0x67, RZ ;  /* 0x0000006742447824 */ /* 0x000fc800078e02ff */
[----:B0-----:R-:W-:-:S05]  /*c030*/  IMAD.WIDE R40, R68, 0x2, R64 ;  /* 0x0000000244287825 */ /* 0x001fca00078e0240 */
[----:B------:R-:W3:Y:S01]  /*c040*/  @!P3 LDG.E.U16 R60, desc[UR20][R40.64] ;  /* 0x00000014283cb981 */ /* 0x000ee2000c1e1500 */
[----:B------:R-:W-:Y:S01]  /*c050*/  @!P2 IMAD.MOV R37, RZ, RZ, -R37 ;  /* 0x000000ffff25a224 */ /* 0x000fe200078e0a25 */
[----:B------:R-:W-:Y:S02]  /*c060*/  ISETP.GT.U32.AND P2, PT, R2, R69, PT ;  /* 0x000000450200720c */ /* 0x000fe40003f44070 */
[----:B------:R1:W-:Y:S01]  /*c070*/  STL.64 [R1+0x48], R28 ;  /* 0x0000481c01007387 */ /* 0x0003e20000100a00 */
[----:B------:R-:W-:-:S10]  /*c080*/  VIADD R78, R57, 0x33 ;  /* 0x00000033394e7836 */ /* 0x000fd40000000000 */
[----:B------:R-:W-:Y:S01]  /*c090*/  @!P2 IMAD.IADD R69, R69, 0x1, -R2 ;  /* 0x000000014545a824 */ /* 0x000fe200078e0a02 */
[----:B------:R-:W-:-:S04]  /*c0a0*/  IABS R77, R78 ;  /* 0x0000004e004d7213 */ /* 0x000fc80000000000 */
[----:B------:R-:W-:Y:S01]  /*c0b0*/  ISETP.GT.U32.AND P2, PT, R2, R69, PT ;  /* 0x000000450200720c */ /* 0x000fe20003f44070 */
[----:B------:R-:W-:Y:S01]  /*c0c0*/  STL [R1+0x90c], R31 ;  /* 0x00090c1f01007387 */ /* 0x000fe20000100800 */
[----:B------:R-:W-:Y:S01]  /*c0d0*/  IMAD.MOV.U32 R54, RZ, RZ, R71 ;  /* 0x000000ffff367224 */ /* 0x000fe200078e0047 */
[----:B------:R-:W-:Y:S01]  /*c0e0*/  IADD3 R71, PT, PT, R58, -0x6f, RZ ;  /* 0xffffff913a477810 */ /* 0x000fe20007ffe0ff */
[----:B-1----:R-:W-:-:S04]  /*c0f0*/  IMAD.WIDE R28, R68, 0x2, R62 ;  /* 0x00000002441c7825 */ /* 0x002fc800078e023e */
[----:B------:R-:W-:-:S04]  /*c100*/  IMAD.HI.U32 R68, R0, R77, RZ ;  /* 0x0000004d00447227 */ /* 0x000fc800078e00ff */
[----:B------:R-:W-:Y:S01]  /*c110*/  @!P0 IMAD.MOV R54, RZ, RZ, -R54 ;  /* 0x000000ffff368224 */ /* 0x000fe200078e0a36 */
[----:B------:R-:W-:Y:S01]  /*c120*/  ISETP.GE.U32.AND P0, PT, R71, 0x7fffff12, PT ;  /* 0x7fffff124700780c */ /* 0x000fe20003f06070 */
[----:B------:R-:W-:Y:S02]  /*c130*/  IMAD.MOV R68, RZ, RZ, -R68 ;  /* 0x000000ffff447224 */ /* 0x000fe400078e0a44 */
[----:B------:R-:W-:Y:S01]  /*c140*/  @!P2 IMAD.IADD R69, R69, 0x1, -R2 ;  /* 0x000000014545a824 */ /* 0x000fe200078e0a02 */
[----:B------:R-:W-:Y:S01]  /*c150*/  PRMT R59, RZ, 0x7610, R59 ;  /* 0x00007610ff3b7816 */ /* 0x000fe2000000003b */
[----:B------:R-:W-:-:S05]  /*c160*/  IMAD R77, R2, R68, R77 ;  /* 0x00000044024d7224 */ /* 0x000fca00078e024d */
[----:B------:R-:W3:Y:S04]  /*c170*/  @!P3 LDG.E.U16 R59, desc[UR20][R28.64] ;  /* 0x000000141c3bb981 */ /* 0x000ee8000c1e1500 */
[----:B--2---:R0:W-:Y:S02]  /*c180*/  STL [R1+0x908], R22 ;  /* 0x0009081601007387 */ /* 0x0041e40000100800 */
[----:B0-----:R-:W-:Y:S02]  /*c190*/  IMAD.MOV.U32 R22, RZ, RZ, R70 ;  /* 0x000000ffff167224 */ /* 0x001fe400078e0046 */
[----:B------:R-:W-:Y:S02]  /*c1a0*/  VIADD R70, R57, 0x32 ;  /* 0x0000003239467836 */ /* 0x000fe40000000000 */
[----:B------:R-:W-:-:S03]  /*c1b0*/  @!P6 IMAD.MOV R22, RZ, RZ, -R22 ;  /* 0x000000ffff16e224 */ /* 0x000fc600078e0a16 */
[----:B------:R-:W-:Y:S02]  /*c1c0*/  IABS R72, R70 ;  /* 0x0000004600487213 */ /* 0x000fe40000000000 */
[----:B------:R-:W-:-:S03]  /*c1d0*/  ISETP.GE.AND P6, PT, R70, RZ, PT ;  /* 0x000000ff4600720c */ /* 0x000fc60003fc6270 */
[----:B------:R-:W-:Y:S01]  /*c1e0*/  IMAD.HI.U32 R70, R0, R72, RZ ;  /* 0x0000004800467227 */ /* 0x000fe200078e00ff */
[----:B------:R-:W-:Y:S03]  /*c1f0*/  STL.64 [R1+0x40], R40 ;  /* 0x0000402801007387 */ /* 0x000fe60000100a00 */
[----:B------:R-:W-:Y:S01]  /*c200*/  IMAD.MOV R70, RZ, RZ, -R70 ;  /* 0x000000ffff467224 */ /* 0x000fe200078e0a46 */
[----:B------:R-:W-:Y:S03]  /*c210*/  STL.64 [R1+0x38], R28 ;  /* 0x0000381c01007387 */ /* 0x000fe60000100a00 */
[----:B------:R-:W-:Y:S01]  /*c220*/  IMAD R72, R2, R70, R72 ;  /* 0x0000004602487224 */ /* 0x000fe200078e0248 */
[----:B----4-:R0:W-:Y:S01]  /*c230*/  STL [R1+0x8e8], R14 ;  /* 0x0008e80e01007387 */ /* 0x0101e20000100800 */
[----:B------:R-:W-:-:S03]  /*c240*/  IMAD R70, R66, 0x6e, RZ ;  /* 0x0000006e42467824 */ /* 0x000fc600078e02ff */
[----:B------:R-:W-:Y:S01]  /*c250*/  STL [R1+0x8e4], R9 ;  /* 0x0008e40901007387 */ /* 0x000fe20000100800 */
[----:B0-----:R-:W-:Y:S02]  /*c260*/  IMAD.MOV.U32 R14, RZ, RZ, R69 ;  /* 0x000000ffff0e7224 */ /* 0x001fe400078e0045 */
[----:B------:R-:W-:Y:S01]  /*c270*/  IMAD.WIDE R68, R70, 0x2, R64 ;  /* 0x0000000246447825 */ /* 0x000fe200078e0240 */
[----:B---3--:R0:W-:Y:S02]  /*c280*/  STL [R1+0x14d4], R60 ;  /* 0x0014d43c01007387 */ /* 0x0081e40000100800 */
[----:B0-----:R-:W-:-:S06]  /*c290*/  PRMT R60, RZ, 0x7610, R60 ;  /* 0x00007610ff3c7816 */ /* 0x001fcc000000003c */
[----:B------:R-:W2:Y:S01]  /*c2a0*/  @!P0 LDG.E.U16 R60, desc[UR20][R68.64] ;  /* 0x00000014443c8981 */ /* 0x000ea2000c1e1500 */
[C---:B------:R-:W-:Y:S02]  /*c2b0*/  ISETP.GT.U32.AND P3, PT, R2.reuse, R73, PT ;  /* 0x000000490200720c */ /* 0x040fe40003f64070 */
[C---:B------:R-:W-:Y:S01]  /*c2c0*/  ISETP.GT.U32.AND P2, PT, R2.reuse, R72, PT ;  /* 0x000000480200720c */ /* 0x040fe20003f44070 */
[----:B------:R-:W-:Y:S01]  /*c2d0*/  @!P5 IMAD.MOV R14, RZ, RZ, -R14 ;  /* 0x000000ffff0ed224 */ /* 0x000fe200078e0a0e */
[----:B------:R-:W-:-:S09]  /*c2e0*/  ISETP.GT.U32.AND P5, PT, R2, R77, PT ;  /* 0x0000004d0200720c */ /* 0x000fd20003fa4070 */
[----:B------:R-:W-:-:S05]  /*c2f0*/  @!P3 IMAD.IADD R73, R73, 0x1, -R2 ;  /* 0x000000014949b824 */ /* 0x000fca00078e0a02 */
[----:B------:R-:W-:Y:S01]  /*c300*/  ISETP.GT.U32.AND P3, PT, R2, R73, PT ;  /* 0x000000490200720c */ /* 0x000fe20003f64070 */
[----:B------:R-:W-:Y:S01]  /*c310*/  @!P2 IMAD.IADD R72, R72, 0x1, -R2 ;  /* 0x000000014848a824 */ /* 0x000fe200078e0a02 */
[----:B------:R-:W-:Y:S01]  /*c320*/  PRMT R3, RZ, 0x7610, R3 ;  /* 0x00007610ff037816 */ /* 0x000fe20000000003 */
[----:B------:R-:W-:Y:S01]  /*c330*/  VIADD R75, R57, 0x35 ;  /* 0x00000035394b7836 */ /* 0x000fe20000000000 */
[----:B------:R-:W-:Y:S02]  /*c340*/  STL [R1+0x1524], R59 ;  /* 0x0015243b01007387 */ /* 0x000fe40000100800 */
[----:B------:R-:W-:Y:S01]  /*c350*/  ISETP.GT.U32.AND P2, PT, R2, R72, PT ;  /* 0x000000480200720c */ /* 0x000fe20003f44070 */
[----:B------:R-:W-:Y:S01]  /*c360*/  IMAD.WIDE R70, R70, 0x2, R62 ;  /* 0x0000000246467825 */ /* 0x000fe200078e023e */
[----:B------:R-:W-:-:S05]  /*c370*/  IABS R81, R75 ;  /* 0x0000004b00517213 */ /* 0x000fca0000000000 */
[--C-:B------:R-:W-:Y:S01]  /*c380*/  @!P3 IMAD.IADD R73, R73, 0x1, -R2.reuse ;  /* 0x000000014949b824 */ /* 0x100fe200078e0a02 */
[----:B------:R-:W3:Y:S01]  /*c390*/  @!P0 LDG.E.U16 R3, desc[UR20][R70.64] ;  /* 0x0000001446038981 */ /* 0x000ee2000c1e1500 */
[----:B------:R-:W-:Y:S02]  /*c3a0*/  @!P5 IMAD.IADD R77, R77, 0x1, -R2 ;  /* 0x000000014d4dd824 */ /* 0x000fe400078e0a02 */
[----:B------:R-:W-:Y:S02]  /*c3b0*/  VIADD R74, R57, 0x34 ;  /* 0x00000034394a7836 */ /* 0x000fe40000000000 */
[----:B------:R-:W-:Y:S01]  /*c3c0*/  IMAD.MOV.U32 R9, RZ, RZ, R73 ;  /* 0x000000ffff097224 */ /* 0x000fe200078e0049 */
[----:B------:R-:W-:Y:S01]  /*c3d0*/  ISETP.GT.U32.AND P5, PT, R2, R77, PT ;  /* 0x0000004d0200720c */ /* 0x000fe20003fa4070 */
[----:B------:R-:W-:Y:S01]  /*c3e0*/  IMAD.HI.U32 R79, R0, R81, RZ ;  /* 0x00000051004f7227 */ /* 0x000fe200078e00ff */
[----:B------:R-:W-:-:S03]  /*c3f0*/  IABS R76, R74 ;  /* 0x0000004a004c7213 */ /* 0x000fc60000000000 */
[----:B------:R-:W-:Y:S01]  /*c400*/  @!P4 IMAD.MOV R9, RZ, RZ, -R9 ;  /* 0x000000ffff09c224 */ /* 0x000fe200078e0a09 */
[----:B------:R-:W-:Y:S01]  /*c410*/  ISETP.GE.AND P4, PT, R75, RZ, PT ;  /* 0x000000ff4b00720c */ /* 0x000fe20003f86270 */
[----:B------:R-:W-:Y:S01]  /*c420*/  @!P2 IMAD.IADD R72, R72, 0x1, -R2 ;  /* 0x000000014848a824 */ /* 0x000fe200078e0a02 */
[----:B------:R-:W-:Y:S02]  /*c430*/  ISETP.GE.AND P3, PT, R74, RZ, PT ;  /* 0x000000ff4a00720c */ /* 0x000fe40003f66270 */
[----:B------:R-:W-:Y:S01]  /*c440*/  ISETP.GE.AND P0, PT, R78, RZ, PT ;  /* 0x000000ff4e00720c */ /* 0x000fe20003f06270 */
[----:B------:R-:W-:Y:S01]  /*c450*/  IMAD.HI.U32 R78, R0, R76, RZ ;  /* 0x0000004c004e7227 */ /* 0x000fe200078e00ff */
[----:B------:R-:W-:-:S03]  /*c460*/  IADD3 R74, PT, PT, -R79, RZ, RZ ;  /* 0x000000ff4f4a7210 */ /* 0x000fc60007ffe1ff */
[----:B------:R-:W-:Y:S02]  /*c470*/  IMAD.MOV.U32 R47, RZ, RZ, R72 ;  /* 0x000000ffff2f7224 */ /* 0x000fe400078e0048 */
[----:B------:R-:W-:Y:S02]  /*c480*/  VIADD R72, R57, 0x36 ;  /* 0x0000003639487836 */ /* 0x000fe40000000000 */
[----:B------:R-:W-:Y:S02]  /*c490*/  IMAD.MOV R73, RZ, RZ, -R78 ;  /* 0x000000ffff497224 */ /* 0x000fe400078e0a4e */
[----:B------:R-:W-:Y:S02]  /*c4a0*/  IMAD R81, R2, R74, R81 ;  /* 0x0000004a02517224 */ /* 0x000fe400078e0251 */
[----:B------:R-:W-:Y:S01]  /*c4b0*/  IMAD R74, R66, 0x6f, RZ ;  /* 0x0000006f424a7824 */ /* 0x000fe200078e02ff */
[----:B------:R-:W-:Y:S01]  /*c4c0*/  PRMT R27, RZ, 0x7610, R27 ;  /* 0x00007610ff1b7816 */ /* 0x000fe2000000001b */
[----:B------:R-:W-:Y:S01]  /*c4d0*/  @!P5 IMAD.IADD R77, R77, 0x1, -R2 ;  /* 0x000000014d4dd824 */ /* 0x000fe200078e0a02 */
[----:B------:R-:W-:Y:S01]  /*c4e0*/  ISETP.GE.AND P5, PT, R72, RZ, PT ;  /* 0x000000ff4800720c */ /* 0x000fe20003fa6270 */
[----:B------:R-:W-:Y:S01]  /*c4f0*/  IMAD R76, R2, R73, R76 ;  /* 0x00000049024c7224 */ /* 0x000fe200078e024c */
[----:B------:R-:W-:Y:S01]  /*c500*/  IABS R80, R72 ;  /* 0x0000004800507213 */ /* 0x000fe20000000000 */
[----:B------:R-:W-:Y:S01]  /*c510*/  IMAD.WIDE R72, R74, 0x2, R64 ;  /* 0x000000024a487825 */ /* 0x000fe200078e0240 */
[----:B------:R-:W-:-:S03]  /*c520*/  PRMT R26, RZ, 0x7610, R26 ;  /* 0x00007610ff1a7816 */ /* 0x000fc6000000001a */
[----:B------:R-:W-:Y:S01]  /*c530*/  @!P6 IMAD.MOV R47, RZ, RZ, -R47 ;  /* 0x000000ffff2fe224 */ /* 0x000fe200078e0a2f */
[----:B------:R-:W-:Y:S01]  /*c540*/  ISETP.GT.U32.AND P6, PT, R2, R76, PT ;  /* 0x0000004c0200720c */ /* 0x000fe20003fc4070 */
[----:B------:R-:W-:-:S12]  /*c550*/  VIADD R78, R57, 0x37 ;  /* 0x00000037394e7836 */ /* 0x000fd80000000000 */
[----:B------:R-:W-:Y:S01]  /*c560*/  @!P6 IMAD.IADD R76, R76, 0x1, -R2 ;  /* 0x000000014c4ce824 */ /* 0x000fe200078e0a02 */
[----:B------:R-:W-:Y:S02]  /*c570*/  IABS R79, R78 ;  /* 0x0000004e004f7213 */ /* 0x000fe40000000000 */
[----:B------:R-:W-:-:S03]  /*c580*/  ISETP.GT.U32.AND P6, PT, R2, R81, PT ;  /* 0x000000510200720c */ /* 0x000fc60003fc4070 */
[----:B------:R-:W-:-:S04]  /*c590*/  IMAD.HI.U32 R83, R0, R79, RZ ;  /* 0x0000004f00537227 */ /* 0x000fc800078e00ff */
[----:B------:R-:W-:Y:S02]  /*c5a0*/  VIADD R84, R57, 0x38 ;  /* 0x0000003839547836 */ /* 0x000fe40000000000 */
[----:B------:R-:W-:-:S03]  /*c5b0*/  IMAD.MOV R83, RZ, RZ, -R83 ;  /* 0x000000ffff537224 */ /* 0x000fc600078e0a53 */
[----:B------:R-:W-:Y:S01]  /*c5c0*/  IABS R86, R84 ;  /* 0x0000005400567213 */ /* 0x000fe20000000000 */
[----:B------:R-:W-:Y:S02]  /*c5d0*/  IMAD R79, R2, R83, R79 ;  /* 0x00000053024f7224 */ /* 0x000fe400078e024f */
[----:B------:R-:W-:Y:S02]  /*c5e0*/  @!P6 IMAD.IADD R81, R81, 0x1, -R2 ;  /* 0x000000015151e824 */ /* 0x000fe400078e0a02 */
[----:B------:R-:W-:-:S03]  /*c5f0*/  IMAD.HI.U32 R82, R0, R80, RZ ;  /* 0x0000005000527227 */ /* 0x000fc600078e00ff */
[----:B------:R-:W-:Y:S01]  /*c600*/  ISETP.GT.U32.AND P6, PT, R2, R81, PT ;  /* 0x000000510200720c */ /* 0x000fe20003fc4070 */
[----:B------:R-:W-:-:S04]  /*c610*/  IMAD.MOV R82, RZ, RZ, -R82 ;  /* 0x000000ffff527224 */ /* 0x000fc800078e0a52 */
[----:B------:R-:W-:-:S08]  /*c620*/  IMAD R80, R2, R82, R80 ;  /* 0x0000005202507224 */ /* 0x000fd000078e0250 */
[----:B------:R-:W-:Y:S01]  /*c630*/  @!P6 IMAD.IADD R81, R81, 0x1, -R2 ;  /* 0x000000015151e824 */ /* 0x000fe200078e0a02 */
[----:B--2---:R-:W-:Y:S04]  /*c640*/  STL [R1+0x1528], R60 ;  /* 0x0015283c01007387 */ /* 0x004fe80000100800 */
[----:B------:R-:W-:Y:S04]  /*c650*/  STL [R1+0x1274], R68 ;  /* 0x0012744401007387 */ /* 0x000fe80000100800 */
[----:B------:R0:W-:Y:S02]  /*c660*/  STL [R1+0x1590], R68 ;  /* 0x0015904401007387 */ /* 0x0001e40000100800 */
[----:B0-----:R-:W0:Y:S02]  /*c670*/  LDC R68, c[0x0][0x3a0] ;  /* 0x0000e800ff447b82 */ /* 0x001e240000000800 */
[----:B0-----:R-:W-:-:S05]  /*c680*/  VIADD R75, R68, 0xffffff90 ;  /* 0xffffff90444b7836 */ /* 0x001fca0000000000 */
[----:B------:R-:W-:Y:S01]  /*c690*/  ISETP.GE.U32.AND P2, PT, R75, 0x7fffff11, PT ;  /* 0x7fffff114b00780c */ /* 0x000fe20003f46070 */
[----:B------:R-:W-:-:S12]  /*c6a0*/  IMAD.WIDE R74, R74, 0x2, R62 ;  /* 0x000000024a4a7825 */ /* 0x000fd800078e023e */
[----:B------:R-:W2:Y:S04]  /*c6b0*/  @!P2 LDG.E.U16 R27, desc[UR20][R72.64] ;  /* 0x00000014481ba981 */ /* 0x000ea8000c1e1500 */
[----:B------:R0:W4:Y:S01]  /*c6c0*/  @!P2 LDG.E.U16 R26, desc[UR20][R74.64] ;  /* 0x000000144a1aa981 */ /* 0x000122000c1e1500 */
[----:B------:R-:W-:-:S03]  /*c6d0*/  ISETP.GT.U32.AND P2, PT, R2, R76, PT ;  /* 0x0000004c0200720c */ /* 0x000fc60003f44070 */
[----:B------:R-:W-:Y:S04]  /*c6e0*/  STL [R1+0x1270], R69 ;  /* 0x0012704501007387 */ /* 0x000fe80000100800 */
[----:B------:R1:W-:Y:S06]  /*c6f0*/  STL [R1+0x1550], R69 ;  /* 0x0015504501007387 */ /* 0x0003ec0000100800 */
[----:B------:R-:W-:-:S04]  /*c700*/  @!P2 IMAD.IADD R76, R76, 0x1, -R2 ;  /* 0x000000014c4ca824 */ /* 0x000fc800078e0a02 */
[----:B------:R-:W-:Y:S02]  /*c710*/  IMAD.MOV.U32 R40, RZ, RZ, R76 ;  /* 0x000000ffff287224 */ /* 0x000fe400078e004c */
[----:B-1----:R-:W-:Y:S02]  /*c720*/  IMAD.MOV.U32 R69, RZ, RZ, R11 ;  /* 0x000000ffff457224 */ /* 0x002fe400078e000b */
[----:B------:R-:W-:Y:S02]  /*c730*/  IMAD.MOV.U32 R11, RZ, RZ, R77 ;  /* 0x000000ffff0b7224 */ /* 0x000fe400078e004d */
[----:B------:R-:W-:Y:S01]  /*c740*/  @!P3 IMAD.MOV R40, RZ, RZ, -R40 ;  /* 0x000000ffff28b224 */ /* 0x000fe200078e0a28 */
[----:B------:R-:W-:Y:S01]  /*c750*/  ISETP.GT.U32.AND P3, PT, R2, R79, PT ;  /* 0x0000004f0200720c */ /* 0x000fe20003f64070 */
[----:B------:R-:W-:Y:S02]  /*c760*/  IMAD.MOV.U32 R77, RZ, RZ, R86 ;  /* 0x000000ffff4d7224 */ /* 0x000fe400078e0056 */
[----:B------:R-:W-:Y:S01]  /*c770*/  @!P0 IMAD.MOV R11, RZ, RZ, -R11 ;  /* 0x000000ffff0b8224 */ /* 0x000fe200078e0a0b */
[----:B------:R-:W-:Y:S01]  /*c780*/  ISETP.GE.AND P0, PT, R78, RZ, PT ;  /* 0x000000ff4e00720c */ /* 0x000fe20003f06270 */
[----:B------:R-:W-:Y:S01]  /*c790*/  IMAD.HI.U32 R78, R0, R77, RZ ;  /* 0x0000004d004e7227 */ /* 0x000fe200078e00ff */
[----:B------:R-:W-:-:S03]  /*c7a0*/  ISETP.GT.U32.AND P2, PT, R2, R80, PT ;  /* 0x000000500200720c */ /* 0x000fc60003f44070 */
[----:B------:R-:W-:Y:S02]  /*c7b0*/  IMAD.MOV R78, RZ, RZ, -R78 ;  /* 0x000000ffff4e7224 */ /* 0x000fe400078e0a4e */
[----:B------:R-:W-:Y:S02]  /*c7c0*/  VIADD R76, R57, 0x39 ;  /* 0x00000039394c7836 */ /* 0x000fe40000000000 */
[C---:B------:R-:W-:Y:S02]  /*c7d0*/  IMAD R78, R2.reuse, R78, R77 ;  /* 0x0000004e024e7224 */ /* 0x040fe400078e024d */
[----:B------:R-:W-:Y:S01]  /*c7e0*/  @!P3 IMAD.IADD R79, R79, 0x1, -R2 ;  /* 0x000000014f4fb824 */ /* 0x000fe200078e0a02 */
[----:B------:R-:W-:Y:S01]  /*c7f0*/  IABS R77, R76 ;  /* 0x0000004c004d7213 */ /* 0x000fe20000000000 */
[----:B------:R-:W-:Y:S01]  /*c800*/  IMAD.MOV.U32 R55, RZ, RZ, R81 ;  /* 0x000000ffff377224 */ /* 0x000fe200078e0051 */
[C---:B------:R-:W-:Y:S02]  /*c810*/  ISETP.GT.U32.AND P6, PT, R2.reuse, R78, PT ;  /* 0x0000004e0200720c */ /* 0x040fe40003fc4070 */
[----:B------:R-:W-:Y:S01]  /*c820*/  ISETP.GT.U32.AND P3, PT, R2, R79, PT ;  /* 0x0000004f0200720c */ /* 0x000fe20003f64070 */
[----:B------:R-:W-:Y:S01]  /*c830*/  IMAD.HI.U32 R81, R0, R77, RZ ;  /* 0x0000004d00517227 */ /* 0x000fe200078e00ff */
[----:B------:R-:W-:-:S03]  /*c840*/  @!P2 IADD3 R80, PT, PT, R80, -R2, RZ ;  /* 0x800000025050a210 */ /* 0x000fc60007ffe0ff */
[----:B------:R-:W-:Y:S01]  /*c850*/  IMAD.MOV R81, RZ, RZ, -R81 ;  /* 0x000000ffff517224 */ /* 0x000fe200078e0a51 */
[----:B------:R-:W-:-:S03]  /*c860*/  ISETP.GT.U32.AND P2, PT, R2, R80, PT ;  /* 0x000000500200720c */ /* 0x000fc60003f44070 */
[C---:B------:R-:W-:Y:S02]  /*c870*/  IMAD R77, R2.reuse, R81, R77 ;  /* 0x00000051024d7224 */ /* 0x040fe400078e024d */
[----:B------:R-:W-:Y:S02]  /*c880*/  VIADD R83, R57, 0x3a ;  /* 0x0000003a39537836 */ /* 0x000fe40000000000 */
[--C-:B------:R-:W-:Y:S01]  /*c890*/  @!P3 IMAD.IADD R79, R79, 0x1, -R2.reuse ;  /* 0x000000014f4fb824 */ /* 0x100fe200078e0a02 */
[----:B------:R-:W-:Y:S01]  /*c8a0*/  ISETP.GT.U32.AND P3, PT, R2, R77, PT ;  /* 0x0000004d0200720c */ /* 0x000fe20003f64070 */
[----:B------:R-:W-:Y:S01]  /*c8b0*/  @!P6 IMAD.IADD R78, R78, 0x1, -R2 ;  /* 0x000000014e4ee824 */ /* 0x000fe200078e0a02 */
[----:B------:R-:W-:-:S04]  /*c8c0*/  IABS R82, R83 ;  /* 0x0000005300527213 */ /* 0x000fc80000000000 */
[----:B------:R-:W-:Y:S01]  /*c8d0*/  ISETP.GT.U32.AND P6, PT, R2, R78, PT ;  /* 0x0000004e0200720c */ /* 0x000fe20003fc4070 */
[----:B------:R-:W-:-:S04]  /*c8e0*/  IMAD.HI.U32 R86, R0, R82, RZ ;  /* 0x0000005200567227 */ /* 0x000fc800078e00ff */
[----:B------:R-:W-:Y:S02]  /*c8f0*/  @!P2 IMAD.IADD R80, R80, 0x1, -R2 ;  /* 0x000000015050a824 */ /* 0x000fe400078e0a02 */
[----:B------:R-:W-:Y:S01]  /*c900*/  IMAD.MOV.U32 R58, RZ, RZ, R79 ;  /* 0x000000ffff3a7224 */ /* 0x000fe200078e004f */
[----:B------:R-:W-:Y:S01]  /*c910*/  IADD3 R79, PT, PT, R57, 0x3b, RZ ;  /* 0x0000003b394f7810 */ /* 0x000fe20007ffe0ff */
[----:B------:R-:W-:Y:S01]  /*c920*/  @!P4 IMAD.MOV R55, RZ, RZ, -R55 ;  /* 0x000000ffff37c224 */ /* 0x000fe200078e0a37 */
[----:B------:R-:W-:Y:S01]  /*c930*/  ISETP.GE.AND P4, PT, R84, RZ, PT ;  /* 0x000000ff5400720c */ /* 0x000fe20003f86270 */
[----:B------:R-:W-:Y:S02]  /*c940*/  IMAD.MOV R84, RZ, RZ, -R86 ;  /* 0x000000ffff547224 */ /* 0x000fe400078e0a56 */
[----:B------:R-:W-:Y:S01]  /*c950*/  IMAD.MOV.U32 R56, RZ, RZ, R80 ;  /* 0x000000ffff387224 */ /* 0x000fe200078e0050 */
[----:B------:R-:W-:Y:S01]  /*c960*/  IABS R80, R79 ;  /* 0x0000004f00507213 */ /* 0x000fe20000000000 */
[----:B------:R-:W-:Y:S01]  /*c970*/  @!P3 IMAD.IADD R77, R77, 0x1, -R2 ;  /* 0x000000014d4db824 */ /* 0x000fe200078e0a02 */
[----:B------:R-:W-:Y:S01]  /*c980*/  ISETP.GE.AND P2, PT, R76, RZ, PT ;  /* 0x000000ff4c00720c */ /* 0x000fe20003f46270 */
[----:B------:R-:W-:-:S02]  /*c990*/  IMAD R76, R2, R84, R82 ;  /* 0x00000054024c7224 */ /* 0x000fc400078e0252 */
[----:B------:R-:W-:Y:S01]  /*c9a0*/  @!P6 IMAD.IADD R78, R78, 0x1, -R2 ;  /* 0x000000014e4ee824 */ /* 0x000fe200078e0a02 */
[----:B------:R-:W-:Y:S01]  /*c9b0*/  ISETP.GT.U32.AND P3, PT, R2, R77, PT ;  /* 0x0000004d0200720c */ /* 0x000fe20003f64070 */
[----:B------:R-:W-:-:S04]  /*c9c0*/  IMAD.HI.U32 R81, R0, R80, RZ ;  /* 0x0000005000517227 */ /* 0x000fc800078e00ff */
[----:B------:R-:W-:Y:S01]  /*c9d0*/  @!P0 IMAD.MOV R58, RZ, RZ, -R58 ;  /* 0x000000ffff3a8224 */ /* 0x000fe200078e0a3a */
[C---:B------:R-:W-:Y:S01]  /*c9e0*/  ISETP.GT.U32.AND P0, PT, R2.reuse, R76, PT ;  /* 0x0000004c0200720c */ /* 0x040fe20003f04070 */
[----:B------:R-:W-:Y:S02]  /*c9f0*/  IMAD.MOV.U32 R48, RZ, RZ, R78 ;  /* 0x000000ffff307224 */ /* 0x000fe400078e004e */
[----:B------:R-:W-:Y:S01]  /*ca00*/  IMAD.MOV R78, RZ, RZ, -R81 ;  /* 0x000000ffff4e7224 */ /* 0x000fe200078e0a51 */
[----:B------:R-:W-:Y:S01]  /*ca10*/  ISETP.GE.AND P6, PT, R79, RZ, PT ;  /* 0x000000ff4f00720c */ /* 0x000fe20003fc6270 */
[----:B------:R-:W-:Y:S02]  /*ca20*/  VIADD R79, R57, 0x3c ;  /* 0x0000003c394f7836 */ /* 0x000fe40000000000 */
[----:B------:R-:W-:Y:S02]  /*ca30*/  IMAD R80, R2, R78, R80 ;  /* 0x0000004e02507224 */ /* 0x000fe400078e0250 */
[----:B------:R-:W-:Y:S01]  /*ca40*/  @!P5 IMAD.MOV R56, RZ, RZ, -R56 ;  /* 0x000000ffff38d224 */ /* 0x000fe200078e0a38 */
[----:B------:R-:W-:Y:S01]  /*ca50*/  ISETP.GE.AND P5, PT, R83, RZ, PT ;  /* 0x000000ff5300720c */ /* 0x000fe20003fa6270 */
[----:B------:R-:W-:Y:S01]  /*ca60*/  @!P3 IMAD.IADD R77, R77, 0x1, -R2 ;  /* 0x000000014d4db824 */ /* 0x000fe200078e0a02 */
[----:B------:R-:W-:-:S02]  /*ca70*/  IABS R83, R79 ;  /* 0x0000004f00537213 */ /* 0x000fc40000000000 */
[----:B------:R-:W-:Y:S01]  /*ca80*/  ISETP.GT.U32.AND P3, PT, R2, R80, PT ;  /* 0x000000500200720c */ /* 0x000fe20003f64070 */
[----:B------:R-:W-:Y:S02]  /*ca90*/  @!P0 IMAD.IADD R76, R76, 0x1, -R2 ;  /* 0x000000014c4c8824 */ /* 0x000fe400078e0a02 */
[----:B------:R-:W-:-:S03]  /*caa0*/  IMAD.MOV.U32 R81, RZ, RZ, R83 ;  /* 0x000000ffff517224 */ /* 0x000fc600078e0053 */
[----:B------:R-:W-:Y:S01]  /*cab0*/  ISETP.GT.U32.AND P0, PT, R2, R76, PT ;  /* 0x0000004c0200720c */ /* 0x000fe20003f04070 */
[----:B------:R-:W-:-:S04]  /*cac0*/  IMAD.HI.U32 R83, R0, R81, RZ ;  /* 0x0000005100537227 */ /* 0x000fc800078e00ff */
[----:B------:R-:W-:Y:S01]  /*cad0*/  VIADD R82, R57, 0x3d ;  /* 0x0000003d39527836 */ /* 0x000fe20000000000 */
[----:B------:R-:W-:Y:S01]  /*cae0*/  IADD3 R83, PT, PT, -R83, RZ, RZ ;  /* 0x000000ff53537210 */ /* 0x000fe20007ffe1ff */
[----:B------:R-:W-:Y:S01]  /*caf0*/  @!P4 IMAD.MOV R48, RZ, RZ, -R48 ;  /* 0x000000ffff30c224 */ /* 0x000fe200078e0a30 */
[----:B------:R-:W-:Y:S01]  /*cb00*/  ISETP.GE.AND P4, PT, R79, RZ, PT ;  /* 0x000000ff4f00720c */ /* 0x000fe20003f86270 */
[----:B------:R-:W-:Y:S01]  /*cb10*/  @!P3 IMAD.IADD R80, R80, 0x1, -R2 ;  /* 0x000000015050b824 */ /* 0x000fe200078e0a02 */
[----:B------:R-:W-:Y:S01]  /*cb20*/  IABS R79, R82 ;  /* 0x00000052004f7213 */ /* 0x000fe20000000000 */
[----:B------:R-:W-:-:S03]  /*cb30*/  IMAD R81, R2, R83, R81 ;  /* 0x0000005302517224 */ /* 0x000fc600078e0251 */
[----:B------:R-:W-:Y:S01]  /*cb40*/  ISETP.GT.U32.AND P3, PT, R2, R80, PT ;  /* 0x000000500200720c */ /* 0x000fe20003f64070 */
[----:B------:R-:W-:-:S04]  /*cb50*/  IMAD.HI.U32 R83, R0, R79, RZ ;  /* 0x0000004f00537227 */ /* 0x000fc800078e00ff */
[----:B------:R-:W-:Y:S02]  /*cb60*/  VIADD R78, R57, 0x3e ;  /* 0x0000003e394e7836 */ /* 0x000fe40000000000 */
[----:B------:R-:W-:Y:S02]  /*cb70*/  @!P0 IMAD.IADD R76, R76, 0x1, -R2 ;  /* 0x000000014c4c8824 */ /* 0x000fe400078e0a02 */
[----:B------:R-:W-:Y:S01]  /*cb80*/  IMAD.MOV.U32 R46, RZ, RZ, R77 ;  /* 0x000000ffff2e7224 */ /* 0x000fe200078e004d */
[----:B------:R-:W-:Y:S01]  /*cb90*/  ISETP.GE.AND P0, PT, R82, RZ, PT ;  /* 0x000000ff5200720c */ /* 0x000fe20003f06270 */
[----:B------:R-:W-:Y:S01]  /*cba0*/  IMAD.MOV R77, RZ, RZ, -R83 ;  /* 0x000000ffff4d7224 */ /* 0x000fe200078e0a53 */
[----:B------:R-:W-:Y:S01]  /*cbb0*/  IABS R82, R78 ;  /* 0x0000004e00527213 */ /* 0x000fe20000000000 */
[----:B------:R-:W-:Y:S02]  /*cbc0*/  IMAD.MOV.U32 R45, RZ, RZ, R76 ;  /* 0x000000ffff2d7224 */ /* 0x000fe400078e004c */
[----:B------:R-:W-:Y:S01]  /*cbd0*/  @!P2 IMAD.MOV R46, RZ, RZ, -R46 ;  /* 0x000000ffff2ea224 */ /* 0x000fe200078e0a2e */
[C---:B------:R-:W-:Y:S01]  /*cbe0*/  ISETP.GT.U32.AND P2, PT, R2.reuse, R81, PT ;  /* 0x000000510200720c */ /* 0x040fe20003f44070 */
[----:B------:R-:W-:-:S02]  /*cbf0*/  IMAD R79, R2, R77, R79 ;  /* 0x0000004d024f7224 */ /* 0x000fc400078e024f */
[----:B------:R-:W-:Y:S01]  /*cc00*/  @!P5 IMAD.MOV R45, RZ, RZ, -R45 ;  /* 0x000000ffff2dd224 */ /* 0x000fe200078e0a2d */
[----:B------:R-:W-:Y:S01]  /*cc10*/  ISETP.GE.AND P5, PT, R78, RZ, PT ;  /* 0x000000ff4e00720c */ /* 0x000fe20003fa6270 */
[----:B------:R-:W-:-:S04]  /*cc20*/  IMAD.HI.U32 R78, R0, R82, RZ ;  /* 0x00000052004e7227 */ /* 0x000fc800078e00ff */
[----:B------:R-:W-:Y:S01]  /*cc30*/  @!P3 IMAD.IADD R80, R80, 0x1, -R2 ;  /* 0x000000015050b824 */ /* 0x000fe200078e0a02 */
[----:B------:R-:W-:Y:S01]  /*cc40*/  ISETP.GT.U32.AND P3, PT, R2, R79, PT ;  /* 0x0000004f0200720c */ /* 0x000fe20003f64070 */
[----:B------:R-:W-:-:S03]  /*cc50*/  IMAD.MOV R78, RZ, RZ, -R78 ;  /* 0x000000ffff4e7224 */ /* 0x000fc600078e0a4e */
[----:B------:R-:W-:Y:S01]  /*cc60*/  MOV R44, R80 ;  /* 0x00000050002c7202 */ /* 0x000fe20000000f00 */
[C---:B------:R-:W-:Y:S02]  /*cc70*/  IMAD R78, R2.reuse, R78, R82 ;  /* 0x0000004e024e7224 */ /* 0x040fe400078e0252 */
[----:B------:R-:W-:Y:S02]  /*cc80*/  VIADD R76, R57, 0x3f ;  /* 0x0000003f394c7836 */ /* 0x000fe40000000000 */
[----:B------:R-:W-:Y:S02]  /*cc90*/  @!P2 IMAD.IADD R81, R81, 0x1, -R2 ;  /* 0x000000015151a824 */ /* 0x000fe400078e0a02 */
[----:B------:R-:W-:Y:S01]  /*cca0*/  @!P6 IMAD.MOV R44, RZ, RZ, -R44 ;  /* 0x000000ffff2ce224 */ /* 0x000fe200078e0a2c */
[C---:B------:R-:W-:Y:S01]  /*ccb0*/  ISETP.GT.U32.AND P6, PT, R2.reuse, R78, PT ;  /* 0x0000004e0200720c */ /* 0x040fe20003fc4070 */
[----:B------:R-:W-:Y:S01]  /*ccc0*/  VIADD R83, R57, 0x40 ;  /* 0x0000004039537836 */ /* 0x000fe20000000000 */
[----:B------:R-:W-:Y:S01]  /*ccd0*/  IABS R77, R76 ;  /* 0x0000004c004d7213 */ /* 0x000fe20000000000 */
[----:B------:R-:W-:Y:S01]  /*cce0*/  @!P3 IMAD.IADD R79, R79, 0x1, -R2 ;  /* 0x000000014f4fb824 */ /* 0x000fe200078e0a02 */
[----:B------:R-:W-:-:S02]  /*ccf0*/  ISETP.GT.U32.AND P2, PT, R2, R81, PT ;  /* 0x000000510200720c */ /* 0x000fc40003f44070 */
[----:B------:R-:W-:Y:S01]  /*cd00*/  IABS R84, R83 ;  /* 0x0000005300547213 */ /* 0x000fe20000000000 */
[----:B------:R-:W-:Y:S01]  /*cd10*/  IMAD.HI.U32 R82, R0, R77, RZ ;  /* 0x0000004d00527227 */ /* 0x000fe200078e00ff */
[----:B------:R-:W-:-:S03]  /*cd20*/  ISETP.GT.U32.AND P3, PT, R2, R79, PT ;  /* 0x0000004f0200720c */ /* 0x000fc60003f64070 */
[----:B------:R-:W-:Y:S02]  /*cd30*/  IMAD.MOV.U32 R80, RZ, RZ, R84 ;  /* 0x000000ffff507224 */ /* 0x000fe400078e0054 */
[----:B------:R-:W-:Y:S02]  /*cd40*/  IMAD.MOV R84, RZ, RZ, -R82 ;  /* 0x000000ffff547224 */ /* 0x000fe400078e0a52 */
[----:B------:R-:W-:Y:S02]  /*cd50*/  VIADD R82, R57, 0x41 ;  /* 0x0000004139527836 */ /* 0x000fe40000000000 */
[----:B------:R-:W-:Y:S02]  /*cd60*/  @!P6 IMAD.IADD R78, R78, 0x1, -R2 ;  /* 0x000000014e4ee824 */ /* 0x000fe400078e0a02 */
[----:B------:R-:W-:-:S04]  /*cd70*/  IMAD.HI.U32 R86, R0, R80, RZ ;  /* 0x0000005000567227 */ /* 0x000fc800078e00ff */
[----:B------:R-:W-:Y:S01]  /*cd80*/  @!P2 IMAD.IADD R81, R81, 0x1, -R2 ;  /* 0x000000015151a824 */ /* 0x000fe200078e0a02 */
[----:B------:R-:W-:Y:S01]  /*cd90*/  ISETP.GE.AND P2, PT, R76, RZ, PT ;  /* 0x000000ff4c00720c */ /* 0x000fe20003f46270 */
[C---:B------:R-:W-:Y:S01]  /*cda0*/  IMAD R77, R2.reuse, R84, R77 ;  /* 0x00000054024d7224 */ /* 0x040fe200078e024d */
[----:B------:R-:W-:Y:S01]  /*cdb0*/  IABS R84, R82 ;  /* 0x0000005200547213 */ /* 0x000fe20000000000 */
[----:B------:R-:W-:Y:S01]  /*cdc0*/  IMAD.MOV R76, RZ, RZ, -R86 ;  /* 0x000000ffff4c7224 */ /* 0x000fe200078e0a56 */
[C---:B------:R-:W-:Y:S01]  /*cdd0*/  ISETP.GT.U32.AND P6, PT, R2.reuse, R78, PT ;  /* 0x0000004e0200720c */ /* 0x040fe20003fc4070 */
[----:B------:R-:W-:Y:S02]  /*cde0*/  @!P3 IMAD.IADD R79, R79, 0x1, -R2 ;  /* 0x000000014f4fb824 */ /* 0x000fe400078e0a02 */
[C---:B------:R-:W-:Y:S01]  /*cdf0*/  IMAD R76, R2.reuse, R76, R80 ;  /* 0x0000004c024c7224 */ /* 0x040fe200078e0250 */
[----:B------:R-:W-:Y:S01]  /*ce00*/  ISETP.GT.U32.AND P3, PT, R2, R77, PT ;  /* 0x0000004d0200720c */ /* 0x000fe20003f64070 */
[----:B------:R-:W-:-:S02]  /*ce10*/  IMAD.MOV.U32 R80, RZ, RZ, R84 ;  /* 0x000000ffff507224 */ /* 0x000fc400078e0054 */
[----:B------:R-:W-:Y:S02]  /*ce20*/  IMAD.MOV.U32 R41, RZ, RZ, R79 ;  /* 0x000000ffff297224 */ /* 0x000fe400078e004f */
[----:B------:R-:W-:Y:S02]  /*ce30*/  IMAD.MOV.U32 R43, RZ, RZ, R81 ;  /* 0x000000ffff2b7224 */ /* 0x000fe400078e0051 */
[----:B------:R-:W-:-:S04]  /*ce40*/  IMAD.HI.U32 R81, R0, R80, RZ ;  /* 0x0000005000517227 */ /* 0x000fc800078e00ff */
[----:B------:R-:W-:Y:S01]  /*ce50*/  @!P0 IMAD.MOV R41, RZ, RZ, -R41 ;  /* 0x000000ffff298224 */ /* 0x000fe200078e0a29 */
[----:B------:R-:W-:Y:S01]  /*ce60*/  ISETP.GT.U32.AND P0, PT, R2, R76, PT ;  /* 0x0000004c0200720c */ /* 0x000fe20003f04070 */
[----:B------:R-:W-:Y:S02]  /*ce70*/  IMAD.MOV R81, RZ, RZ, -R81 ;  /* 0x000000ffff517224 */ /* 0x000fe400078e0a51 */
[----:B------:R-:W-:Y:S02]  /*ce80*/  @!P6 IMAD.IADD R78, R78, 0x1, -R2 ;  /* 0x000000014e4ee824 */ /* 0x000fe400078e0a02 */
[----:B------:R-:W-:Y:S02]  /*ce90*/  IMAD R81, R2, R81, R80 ;  /* 0x0000005102517224 */ /* 0x000fe400078e0250 */
[----:B------:R-:W-:Y:S02]  /*cea0*/  IMAD.MOV.U32 R31, RZ, RZ, R78 ;  /* 0x000000ffff1f7224 */ /* 0x000fe400078e004e */
[----:B------:R-:W-:-:S02]  /*ceb0*/  @!P3 IMAD.IADD R77, R77, 0x1, -R2 ;  /* 0x000000014d4db824 */ /* 0x000fc400078e0a02 */
[----:B------:R-:W-:Y:S01]  /*cec0*/  @!P5 IMAD.MOV R31, RZ, RZ, -R31 ;  /* 0x000000ffff1fd224 */ /* 0x000fe200078e0a1f */
[----:B------:R-:W-:Y:S01]  /*ced0*/  ISETP.GT.U32.AND P5, PT, R2, R81, PT ;  /* 0x000000510200720c */ /* 0x000fe20003fa4070 */
[----:B------:R-:W-:Y:S01]  /*cee0*/  @!P0 IMAD.IADD R76, R76, 0x1, -R2 ;  /* 0x000000014c4c8824 */ /* 0x000fe200078e0a02 */
[----:B------:R-:W-:Y:S01]  /*cef0*/  ISETP.GT.U32.AND P3, PT, R2, R77, PT ;  /* 0x0000004d0200720c */ /* 0x000fe20003f64070 */
[C---:B------:R-:W-:Y:S01]  /*cf00*/  VIADD R80, R57.reuse, 0x42 ;  /* 0x0000004239507836 */ /* 0x040fe20000000000 */
[----:B------:R-:W-:Y:S01]  /*cf10*/  ISETP.GE.AND P6, PT, R82, RZ, PT ;  /* 0x000000ff5200720c */ /* 0x000fe20003fc6270 */
[----:B------:R-:W-:Y:S01]  /*cf20*/  VIADD R79, R57, 0x43 ;  /* 0x00000043394f7836 */ /* 0x000fe20000000000 */
[----:B------:R-:W-:Y:S02]  /*cf30*/  ISETP.GT.U32.AND P0, PT, R2, R76, PT ;  /* 0x0000004c0200720c */ /* 0x000fe40003f04070 */
[----:B------:R-:W-:Y:S02]  /*cf40*/  IABS R82, R80 ;  /* 0x0000005000527213 */ /* 0x000fe40000000000 */
[----:B------:R-:W-:-:S02]  /*cf50*/  @!P4 IADD3 R43, PT, PT, -R43, RZ, RZ ;  /* 0x000000ff2b2bc210 */ /* 0x000fc40007ffe1ff */
[----:B------:R-:W-:Y:S01]  /*cf60*/  ISETP.GE.AND P4, PT, R83, RZ, PT ;  /* 0x000000ff5300720c */ /* 0x000fe20003f86270 */
[----:B------:R-:W-:Y:S01]  /*cf70*/  IMAD.HI.U32 R83, R0, R82, RZ ;  /* 0x0000005200537227 */ /* 0x000fe200078e00ff */
[----:B------:R-:W-:-:S03]  /*cf80*/  IABS R87, R79 ;  /* 0x0000004f00577213 */ /* 0x000fc60000000000 */
[--C-:B------:R-:W-:Y:S02]  /*cf90*/  @!P5 IMAD.IADD R81, R81, 0x1, -R2.reuse ;  /* 0x000000015151d824 */ /* 0x100fe400078e0a02 */
[----:B------:R-:W-:Y:S02]  /*cfa0*/  VIADD R84, R57, 0x44 ;  /* 0x0000004439547836 */ /* 0x000fe40000000000 */
[----:B------:R-:W-:Y:S01]  /*cfb0*/  @!P3 IMAD.IADD R77, R77, 0x1, -R2 ;  /* 0x000000014d4db824 */ /* 0x000fe200078e0a02 */
[----:B------:R-:W-:Y:S01]  /*cfc0*/  ISETP.GE.AND P3, PT, R80, RZ, PT ;  /* 0x000000ff5000720c */ /* 0x000fe20003f66270 */
[----:B------:R-:W-:Y:S01]  /*cfd0*/  IMAD.HI.U32 R88, R0, R87, RZ ;  /* 0x0000005700587227 */ /* 0x000fe200078e00ff */
[----:B------:R-:W-:-:S03]  /*cfe0*/  ISETP.GT.U32.AND P5, PT, R2, R81, PT ;  /* 0x000000510200720c */ /* 0x000fc60003fa4070 */
[----:B------:R-:W-:Y:S01]  /*cff0*/  IMAD.MOV R80, RZ, RZ, -R83 ;  /* 0x000000ffff507224 */ /* 0x000fe200078e0a53 */
[----:B------:R-:W-:Y:S01]  /*d000*/  IABS R86, R84 ;  /* 0x0000005400567213 */ /* 0x000fe20000000000 */
[----:B------:R-:W-:Y:S01]  /*d010*/  @!P0 IMAD.IADD R76, R76, 0x1, -R2 ;  /* 0x000000014c4c8824 */ /* 0x000fe200078e0a02 */
[----:B------:R-:W-:Y:S01]  /*d020*/  IADD3 R83, PT, PT, -R88, RZ, RZ ;  /* 0x000000ff58537210 */ /* 0x000fe20007ffe1ff */
[----:B------:R-:W-:Y:S02]  /*d030*/  IMAD R80, R2, R80, R82 ;  /* 0x0000005002507224 */ /* 0x000fe400078e0252 */
[----:B------:R-:W-:Y:S01]  /*d040*/  IMAD.MOV.U32 R29, RZ, RZ, R77 ;  /* 0x000000ffff1d7224 */ /* 0x000fe200078e004d */
[----:B---3--:R-:W-:Y:S01]  /*d050*/  STL [R1+0x152c], R3 ;  /* 0x00152c0301007387 */ /* 0x008fe20000100800 */
[----:B------:R-:W-:-:S04]  /*d060*/  IMAD.HI.U32 R78, R0, R86, RZ ;  /* 0x00000056004e7227 */ /* 0x000fc800078e00ff */
[----:B------:R-:W-:Y:S01]  /*d070*/  IMAD.MOV.U32 R28, RZ, RZ, R76 ;  /* 0x000000ffff1c7224 */ /* 0x000fe200078e004c */
[----:B------:R-:W-:Y:S01]  /*d080*/  STL [R1+0x127c], R70 ;  /* 0x00127c4601007387 */ /* 0x000fe20000100800 */
[----:B------:R-:W-:Y:S02]  /*d090*/  VIADD R76, R68, 0xffffff89 ;  /* 0xffffff89444c7836 */ /* 0x000fe40000000000 */
[----:B------:R-:W-:Y:S01]  /*d0a0*/  @!P2 IMAD.MOV R29, RZ, RZ, -R29 ;  /* 0x000000ffff1da224 */ /* 0x000fe200078e0a1d */
[C---:B------:R-:W-:Y:S01]  /*d0b0*/  ISETP.GT.U32.AND P2, PT, R2.reuse, R80, PT ;  /* 0x000000500200720c */ /* 0x040fe20003f44070 */
[----:B------:R-:W-:Y:S01]  /*d0c0*/  STL [R1+0x1278], R71 ;  /* 0x0012784701007387 */ /* 0x000fe20000100800 */
[----:B------:R-:W-:Y:S02]  /*d0d0*/  IMAD R87, R2, R83, R87 ;  /* 0x0000005302577224 */ /* 0x000fe400078e0257 */
[----:B------:R-:W-:Y:S01]  /*d0e0*/  IMAD.MOV R78, RZ, RZ, -R78 ;  /* 0x000000ffff4e7224 */ /* 0x000fe200078e0a4e */
[----:B------:R-:W-:Y:S01]  /*d0f0*/  STL [R1+0x15e0], R71 ;  /* 0x0015e04701007387 */ /* 0x000fe20000100800 */
[----:B------:R-:W-:Y:S01]  /*d100*/  @!P4 IMAD.MOV R28, RZ, RZ, -R28 ;  /* 0x000000ffff1cc224 */ /* 0x000fe200078e0a1c */
[----:B------:R-:W-:-:S02]  /*d110*/  ISETP.GE.U32.AND P4, PT, R76, 0x7fffff0a, PT ;  /* 0x7fffff0a4c00780c */ /* 0x000fc40003f86070 */
[----:B------:R-:W-:Y:S01]  /*d120*/  STL [R1+0x1288], R72 ;  /* 0x0012884801007387 */ /* 0x000fe20000100800 */
[----:B------:R-:W-:Y:S01]  /*d130*/  @!P5 IMAD.IADD R81, R81, 0x1, -R2 ;  /* 0x000000015151d824 */ /* 0x000fe200078e0a02 */
[C---:B------:R-:W-:Y:S02]  /*d140*/  ISETP.GT.U32.AND P5, PT, R2.reuse, R87, PT ;  /* 0x000000570200720c */ /* 0x040fe40003fa4070 */
[----:B------:R-:W-:Y:S01]  /*d150*/  STL [R1+0x1480], R72 ;  /* 0x0014804801007387 */ /* 0x000fe20000100800 */
[----:B------:R-:W-:-:S03]  /*d160*/  IMAD R86, R2, R78, R86 ;  /* 0x0000004e02567224 */ /* 0x000fc600078e0256 */
[----:B------:R-:W-:Y:S01]  /*d170*/  STL [R1+0x1280], R73 ;  /* 0x0012804901007387 */ /* 0x000fe20000100800 */
[----:B------:R-:W-:-:S03]  /*d180*/  IMAD R78, R66, 0x76, RZ ;  /* 0x00000076424e7824 */ /* 0x000fc600078e02ff */
[----:B------:R-:W-:Y:S04]  /*d190*/  STL [R1+0x164c], R73 ;  /* 0x00164c4901007387 */ /* 0x000fe80000100800 */
[----:B------:R-:W-:Y:S01]  /*d1a0*/  STL [R1+0x1290], R74 ;  /* 0x0012904a01007387 */ /* 0x000fe20000100800 */
[----:B------:R-:W-:-:S03]  /*d1b0*/  ISETP.GE.AND P0, PT, R79, RZ, PT ;  /* 0x000000ff4f00720c */ /* 0x000fc60003f06270 */
[----:B------:R0:W-:Y:S01]  /*d1c0*/  STL [R1+0x1410], R74 ;  /* 0x0014104a01007387 */ /* 0x0001e20000100800 */
[----:B------:R-:W-:-:S03]  /*d1d0*/  IMAD.WIDE R76, R78, 0x2, R64 ;  /* 0x000000024e4c7825 */ /* 0x000fc600078e0240 */
[----:B------:R-:W-:Y:S01]  /*d1e0*/  STL [R1+0x128c], R75 ;  /* 0x00128c4b01007387 */ /* 0x000fe20000100800 */
[----:B------:R-:W-:-:S03]  /*d1f0*/  IMAD.WIDE R78, R78, 0x2, R62 ;  /* 0x000000024e4e7825 */ /* 0x000fc600078e023e */
[----:B------:R1:W-:Y:S01]  /*d200*/  STL [R1+0x1408], R75 ;  /* 0x0014084b01007387 */ /* 0x0003e20000100800 */
[----:B0-----:R-:W-:Y:S01]  /*d210*/  PRMT R74, RZ, 0x7610, R74 ;  /* 0x00007610ff4a7816 */ /* 0x001fe2000000004a */
[----:B------:R-:W-:Y:S02]  /*d220*/  @!P2 IMAD.IADD R80, R80, 0x1, -R2 ;  /* 0x000000015050a824 */ /* 0x000fe400078e0a02 */
[----:B------:R-:W-:-:S03]  /*d230*/  VIADD R82, R57, 0x45 ;  /* 0x0000004539527836 */ /* 0x000fc60000000000 */
[----:B------:R-:W3:Y:S01]  /*d240*/  @!P4 LDG.E.U16 R74, desc[UR20][R78.64] ;  /* 0x000000144e4ac981 */ /* 0x000ee2000c1e1500 */
[----:B-1----:R-:W-:Y:S01]  /*d250*/  PRMT R75, RZ, 0x7610, R75 ;  /* 0x00007610ff4b7816 */ /* 0x002fe2000000004b */
[----:B------:R-:W-:-:S05]  /*d260*/  @!P5 IMAD.IADD R87, R87, 0x1, -R2 ;  /* 0x000000015757d824 */ /* 0x000fca00078e0a02 */
[----:B------:R-:W3:Y:S01]  /*d270*/  @!P4 LDG.E.U16 R75, desc[UR20][R76.64] ;  /* 0x000000144c4bc981 */ /* 0x000ee2000c1e1500 */
[C---:B------:R-:W-:Y:S02]  /*d280*/  ISETP.GT.U32.AND P4, PT, R2.reuse, R80, PT ;  /* 0x000000500200720c */ /* 0x040fe40003f84070 */
[----:B------:R-:W-:Y:S01]  /*d290*/  IABS R83, R82 ;  /* 0x0000005200537213 */ /* 0x000fe20000000000 */
[----:B--2---:R0:W-:Y:S01]  /*d2a0*/  STL [R1+0x98c], R27 ;  /* 0x00098c1b01007387 */ /* 0x0041e20000100800 */
[----:B------:R-:W-:-:S03]  /*d2b0*/  ISETP.GT.U32.AND P5, PT, R2, R87, PT ;  /* 0x000000570200720c */ /* 0x000fc60003fa4070 */
[----:B------:R-:W-:-:S04]  /*d2c0*/  IMAD.HI.U32 R88, R0, R83, RZ ;  /* 0x0000005300587227 */ /* 0x000fc800078e00ff */
[----:B0-----:R-:W-:Y:S01]  /*d2d0*/  IMAD.MOV.U32 R27, RZ, RZ, R81 ;  /* 0x000000ffff1b7224 */ /* 0x001fe200078e0051 */
[----:B------:R-:W-:Y:S01]  /*d2e0*/  IABS R81, R57 ;  /* 0x0000003900517213 */ /* 0x000fe20000000000 */
[----:B------:R-:W-:-:S03]  /*d2f0*/  @!P4 IMAD.IADD R80, R80, 0x1, -R2 ;  /* 0x000000015050c824 */ /* 0x000fc600078e0a02 */
[----:B------:R-:W-:Y:S02]  /*d300*/  @!P6 IADD3 R27, PT, PT, -R27, RZ, RZ ;  /* 0x000000ff1b1be210 */ /* 0x000fe40007ffe1ff */
[----:B------:R-:W-:Y:S01]  /*d310*/  ISETP.GE.AND P6, PT, R84, RZ, PT ;  /* 0x000000ff5400720c */ /* 0x000fe20003fc6270 */
[----:B------:R-:W-:Y:S01]  /*d320*/  IMAD.MOV.U32 R84, RZ, RZ, R81 ;  /* 0x000000ffff547224 */ /* 0x000fe200078e0051 */
[----:B------:R-:W-:Y:S01]  /*d330*/  ISETP.GE.AND P4, PT, R82, RZ, PT ;  /* 0x000000ff5200720c */ /* 0x000fe20003f86270 */
[----:B------:R-:W-:Y:S01]  /*d340*/  IMAD.MOV R81, RZ, RZ, -R88 ;  /* 0x000000ffff517224 */ /* 0x000fe200078e0a58 */
[----:B------:R-:W-:Y:S01]  /*d350*/  MOV R59, R7 ;  /* 0x00000007003b7202 */ /* 0x000fe20000000f00 */
[----:B------:R-:W-:Y:S02]  /*d360*/  VIADD R82, R68, 0xffffff88 ;  /* 0xffffff8844527836 */ /* 0x000fe40000000000 */
[----:B------:R-:W-:Y:S01]  /*d370*/  IMAD R7, R2, R81, R83 ;  /* 0x0000005102077224 */ /* 0x000fe200078e0253 */
[----:B------:R-:W-:Y:S01]  /*d380*/  STL [R1+0x1530], R40 ;  /* 0x0015302801007387 */ /* 0x000fe20000100800 */
[----:B------:R-:W-:-:S03]  /*d390*/  IMAD.HI.U32 R81, R0, R84, RZ ;  /* 0x0000005400517227 */ /* 0x000fc600078e00ff */
[----:B----4-:R0:W-:Y:S01]  /*d3a0*/  STL [R1+0x988], R26 ;  /* 0x0009881a01007387 */ /* 0x0101e20000100800 */
[----:B------:R-:W-:Y:S01]  /*d3b0*/  @!P5 IMAD.IADD R87, R87, 0x1, -R2 ;  /* 0x000000015757d824 */ /* 0x000fe200078e0a02 */
[----:B------:R-:W-:Y:S01]  /*d3c0*/  ISETP.GE.U32.AND P5, PT, R82, 0x7fffff09, PT ;  /* 0x7fffff095200780c */ /* 0x000fe20003fa6070 */
[----:B------:R-:W-:Y:S01]  /*d3d0*/  IMAD R82, R66, 0x77, RZ ;  /* 0x0000007742527824 */ /* 0x000fe200078e02ff */
[----:B------:R-:W-:Y:S01]  /*d3e0*/  PRMT R3, RZ, 0x7610, R3 ;  /* 0x00007610ff037816 */ /* 0x000fe20000000003 */
[----:B0-----:R-:W-:Y:S02]  /*d3f0*/  IMAD.MOV.U32 R26, RZ, RZ, R80 ;  /* 0x000000ffff1a7224 */ /* 0x001fe400078e0050 */
[----:B------:R-:W-:Y:S01]  /*d400*/  IMAD.MOV R80, RZ, RZ, -R81 ;  /* 0x000000ffff507224 */ /* 0x000fe200078e0a51 */
[----:B------:R-:W-:-:S03]  /*d410*/  PRMT R13, RZ, 0x7610, R13 ;  /* 0x00007610ff0d7816 */ /* 0x000fc6000000000d */
[----:B------:R-:W-:Y:S02]  /*d420*/  IMAD R84, R2, R80, R84 ;  /* 0x0000005002547224 */ /* 0x000fe400078e0254 */
[----:B------:R-:W-:-:S04]  /*d430*/  IMAD.WIDE R80, R82, 0x2, R64 ;  /* 0x0000000252507825 */ /* 0x000fc800078e0240 */
[----:B------:R-:W-:Y:S01]  /*d440*/  IMAD.WIDE R82, R82, 0x2, R62 ;  /* 0x0000000252527825 */ /* 0x000fe200078e023e */
[----:B------:R-:W2:Y:S04]  /*d450*/  @!P5 LDG.E.U16 R13, desc[UR20][R80.64] ;  /* 0x00000014500dd981 */ /* 0x000ea8000c1e1500 */
[----:B------:R-:W4:Y:S01]  /*d460*/  @!P5 LDG.E.U16 R3, desc[UR20][R82.64] ;  /* 0x000000145203d981 */ /* 0x000f22000c1e1500 */
[----:B------:R-:W-:-:S03]  /*d470*/  ISETP.GT.U32.AND P2, PT, R2, R86, PT ;  /* 0x000000560200720c */ /* 0x000fc60003f44070 */
[----:B------:R-:W-:Y:S04]  /*d480*/  STL [R1+0x1534], R55 ;  /* 0x0015343701007387 */ /* 0x000fe80000100800 */
[----:B------:R-:W-:Y:S04]  /*d490*/  STL [R1+0x153c], R56 ;  /* 0x00153c3801007387 */ /* 0x000fe80000100800 */
[----:B------:R-:W-:Y:S04]  /*d4a0*/  STL [R1+0x1544], R58 ;  /* 0x0015443a01007387 */ /* 0x000fe80000100800 */
[----:B------:R-:W-:Y:S04]  /*d4b0*/  STL [R1+0x154c], R48 ;  /* 0x00154c3001007387 */ /* 0x000fe80000100800 */
[----:B------:R-:W-:Y:S04]  /*d4c0*/  STL [R1+0x1554], R46 ;  /* 0x0015542e01007387 */ /* 0x000fe80000100800 */
[----:B------:R-:W-:Y:S01]  /*d4d0*/  STL [R1+0x1558], R45 ;  /* 0x0015582d01007387 */ /* 0x000fe20000100800 */
[----:B------:R-:W-:-:S03]  /*d4e0*/  @!P3 IMAD.MOV R26, RZ, RZ, -R26 ;  /* 0x000000ffff1ab224 */ /* 0x000fc600078e0a1a */
[----:B------:R-:W-:Y:S01]  /*d4f0*/  STL [R1+0x155c], R44 ;  /* 0x00155c2c01007387 */ /* 0x000fe20000100800 */
[----:B------:R-:W-:-:S03]  /*d500*/  ISETP.GT.U32.AND P3, PT, R2, R7, PT ;  /* 0x000000070200720c */ /* 0x000fc60003f64070 */
[----:B------:R-:W-:Y:S04]  /*d510*/  STL [R1+0x1560], R43 ;  /* 0x0015602b01007387 */ /* 0x000fe80000100800 */
[----:B------:R-:W-:Y:S04]  /*d520*/  STL [R1+0x1564], R41 ;  /* 0x0015642901007387 */ /* 0x000fe80000100800 */
[----:B------:R-:W-:Y:S01]  /*d530*/  STL [R1+0x1568], R31 ;  /* 0x0015681f01007387 */ /* 0x000fe20000100800 */
[----:B------:R-:W-:-:S03]  /*d540*/  @!P2 IMAD.IADD R86, R86, 0x1, -R2 ;  /* 0x000000015656a824 */ /* 0x000fc600078e0a02 */
[----:B------:R-:W-:Y:S04]  /*d550*/  STL [R1+0x156c], R29 ;  /* 0x00156c1d01007387 */ /* 0x000fe80000100800 */
[----:B------:R-:W-:Y:S01]  /*d560*/  STL [R1+0x1570], R28 ;  /* 0x0015701c01007387 */ /* 0x000fe20000100800 */
[----:B------:R-:W-:Y:S02]  /*d570*/  ISETP.GT.U32.AND P2, PT, R2, R86, PT ;  /* 0x000000560200720c */ /* 0x000fe40003f44070 */
[----:B------:R-:W-:-:S04]  /*d580*/  @!P3 IADD3 R7, PT, PT, R7, -R2, RZ ;  /* 0x800000020707b210 */ /* 0x000fc80007ffe0ff */
[----:B------:R-:W-:Y:S01]  /*d590*/  ISETP.GT.U32.AND P3, PT, R2, R7, PT ;  /* 0x000000070200720c */ /* 0x000fe20003f64070 */
[----:B------:R-:W-:-:S06]  /*d5a0*/  IMAD.MOV.U32 R60, RZ, RZ, R24 ;  /* 0x000000ffff3c7224 */ /* 0x000fcc00078e0018 */
[----:B------:R-:W-:-:S04]  /*d5b0*/  @!P2 IMAD.IADD R86, R86, 0x1, -R2 ;  /* 0x000000015656a824 */ /* 0x000fc800078e0a02 */
[----:B------:R-:W-:Y:S02]  /*d5c0*/  IMAD.MOV.U32 R24, RZ, RZ, R86 ;  /* 0x000000ffff187224 */ /* 0x000fe400078e0056 */
[----:B------:R-:W-:Y:S02]  /*d5d0*/  @!P3 IMAD.IADD R7, R7, 0x1, -R2 ;  /* 0x000000010707b824 */ /* 0x000fe400078e0a02 */
[----:B------:R-:W-:Y:S01]  /*d5e0*/  @!P6 IMAD.MOV R24, RZ, RZ, -R24 ;  /* 0x000000ffff18e224 */ /* 0x000fe200078e0a18 */
[----:B------:R-:W-:Y:S01]  /*d5f0*/  ISETP.GT.U32.AND P2, PT, R2, R84, PT ;  /* 0x000000540200720c */ /* 0x000fe20003f44070 */
[----:B------:R-:W-:-:S12]  /*d600*/  VIADD R88, R68, 0xffffff81 ;  /* 0xffffff8144587836 */ /* 0x000fd80000000000 */
[----:B------:R-:W-:-:S05]  /*d610*/  @!P2 IMAD.IADD R84, R84, 0x1, -R2 ;  /* 0x000000015454a824 */ /* 0x000fca00078e0a02 */
[----:B------:R-:W-:Y:S02]  /*d620*/  ISETP.GT.U32.AND P2, PT, R2, R84, PT ;  /* 0x000000540200720c */ /* 0x000fe40003f44070 */
[----:B------:R-:W-:Y:S01]  /*d630*/  ISETP.GE.U32.AND P5, PT, R88, 0x7fffff02, PT ;  /* 0x7fffff025800780c */ /* 0x000fe20003fa6070 */
[----:B------:R-:W-:Y:S02]  /*d640*/  VIADD R88, R68, 0xffffff80 ;  /* 0xffffff8044587836 */ /* 0x000fe40000000000 */
[----:B------:R-:W-:Y:S01]  /*d650*/  IMAD R86, R66, 0x7e, RZ ;  /* 0x0000007e42567824 */ /* 0x000fe200078e02ff */
[----:B------:R-:W-:Y:S02]  /*d660*/  PRMT R72, RZ, 0x7610, R72 ;  /* 0x00007610ff487816 */ /* 0x000fe40000000048 */
[----:B------:R-:W-:-:S05]  /*d670*/  ISETP.GE.U32.AND P3, PT, R88, 0x7fffff01, PT ;  /* 0x7fffff015800780c */ /* 0x000fca0003f66070 */
[----:B------:R-:W-:-:S04]  /*d680*/  @!P2 IMAD.IADD R84, R84, 0x1, -R2 ;  /* 0x000000015454a824 */ /* 0x000fc800078e0a02 */
[----:B------:R-:W-:Y:S01]  /*d690*/  IMAD.MOV.U32 R88, RZ, RZ, R84 ;  /* 0x000000ffff587224 */ /* 0x000fe200078e0054 */
[----:B------:R-:W-:Y:S01]  /*d6a0*/  PRMT R61, RZ, 0x7610, R61 ;  /* 0x00007610ff3d7816 */ /* 0x000fe2000000003d */
[----:B---3--:R-:W-:Y:S04]  /*d6b0*/  STL [R1+0x1574], R75 ;  /* 0x0015744b01007387 */ /* 0x008fe80000100800 */
        /* <DEDUP_REMOVED lines=19> */
[----:B----4-:R-:W-:Y:S04]  /*d7f0*/  STL [R1+0x934], R3 ;  /* 0x0009340301007387 */ /* 0x010fe80000100800 */
[----:B--2---:R0:W-:Y:S02]  /*d800*/  STL [R1+0x924], R13 ;  /* 0x0009240d01007387 */ /* 0x0041e40000100800 */
[----:B0-----:R-:W-:-:S02]  /*d810*/  IMAD.MOV.U32 R13, RZ, RZ, R87 ;  /* 0x000000ffff0d7224 */ /* 0x001fc400078e0057 */
[----:B------:R-:W-:Y:S02]  /*d820*/  STL [R1+0x12b4], R67 ;  /* 0x0012b44301007387 */ /* 0x000fe40000100800 */
[----:B------:R-:W-:Y:S02]  /*d830*/  @!P0 IMAD.MOV R13, RZ, RZ, -R13 ;  /* 0x000000ffff0d8224 */ /* 0x000fe400078e0a0d */
[----:B------:R-:W-:Y:S04]  /*d840*/  STL [R1+0x15a4], R67 ;  /* 0x0015a44301007387 */ /* 0x000fe80000100800 */
[----:B------:R-:W-:Y:S04]  /*d850*/  STL [R1+0x15a8], R13 ;  /* 0x0015a80d01007387 */ /* 0x000fe80000100800 */
[----:B------:R-:W-:Y:S04]  /*d860*/  STL [R1+0x15ac], R24 ;  /* 0x0015ac1801007387 */ /* 0x000fe80000100800 */
[----:B------:R0:W-:Y:S04]  /*d870*/  STL [R1+0x15b0], R7 ;  /* 0x0015b00701007387 */ /* 0x0001e80000100800 */
[----:B------:R-:W-:Y:S04]  /*d880*/  STL [R1+0x12b8], R66 ;  /* 0x0012b84201007387 */ /* 0x000fe80000100800 */
[----:B------:R-:W2:Y:S04]  /*d890*/  LDL.LU R58, [R1+0x8a8] ;  /* 0x0008a800013a7983 */ /* 0x000ea80000300800 */
[----:B------:R-:W3:Y:S04]  /*d8a0*/  LDL.LU R56, [R1+0x8a4] ;  /* 0x0008a40001387983 */ /* 0x000ee80000300800 */
[----:B------:R-:W4:Y:S04]  /*d8b0*/  LDL.LU R55, [R1+0x89c] ;  /* 0x00089c0001377983 */ /* 0x000f280000300800 */
[----:B------:R-:W4:Y:S04]  /*d8c0*/  LDL.LU R48, [R1+0x88c] ;  /* 0x00088c0001307983 */ /* 0x000f280000300800 */
[----:B------:R-:W4:Y:S04]  /*d8d0*/  LDL.LU R46, [R1+0x888] ;  /* 0x00088800012e7983 */ /* 0x000f280000300800 */
[----:B------:R-:W4:Y:S04]  /*d8e0*/  LDL.LU R45, [R1+0x884] ;  /* 0x00088400012d7983 */ /* 0x000f280000300800 */
[----:B------:R-:W4:Y:S04]  /*d8f0*/  LDL.LU R44, [R1+0x880] ;  /* 0x00088000012c7983 */ /* 0x000f280000300800 */
[----:B------:R-:W4:Y:S04]  /*d900*/  LDL.LU R43, [R1+0x87c] ;  /* 0x00087c00012b7983 */ /* 0x000f280000300800 */
[----:B------:R-:W4:Y:S01]  /*d910*/  LDL.LU R41, [R1+0x870] ;  /* 0x0008700001297983 */ /* 0x000f220000300800 */
[----:B------:R-:W1:Y:S01]  /*d920*/  S2R R3, SR_TID.X ;  /* 0x0000000000037919 */ /* 0x000e620000002100 */
[----:B------:R-:W-:-:S02]  /*d930*/  LOP3.LUT R79, RZ, R85, RZ, 0x33, !PT ;  /* 0x00000055ff4f7212 */ /* 0x000fc400078e33ff */
[----:B-1----:R-:W-:Y:S01]  /*d940*/  LOP3.LUT R38, R3, 0x7f, RZ, 0xc0, !PT ;  /* 0x0000007f03267812 */ /* 0x002fe200078ec0ff */
[----:B------:R-:W-:-:S04]  /*d950*/  VIADD R3, R68, 0x7f ;  /* 0x0000007f44037836 */ /* 0x000fc80000000000 */
[----:B------:R-:W-:Y:S01]  /*d960*/  IMAD R93, R38, R67, RZ ;  /* 0x00000043265d7224 */ /* 0x000fe200078e02ff */
[----:B------:R-:W-:Y:S01]  /*d970*/  ISETP.GT.AND P0, PT, R3, 0x7f, PT ;  /* 0x0000007f0300780c */ /* 0x000fe20003f04270 */
[----:B------:R-:W-:Y:S02]  /*d980*/  IMAD.MOV.U32 R3, RZ, RZ, R69 ;  /* 0x000000ffff037224 */ /* 0x000fe400078e0045 */
[----:B------:R-:W-:Y:S01]  /*d990*/  IMAD.MOV.U32 R69, RZ, RZ, R92 ;  /* 0x000000ffff457224 */ /* 0x000fe200078e005c */
[----:B------:R-:W-:Y:S02]  /*d9a0*/  LEA R92, P6, R93, UR14, 0x1 ;  /* 0x0000000e5d5c7c11 */ /* 0x000fe4000f8c08ff */
[----:B------:R-:W-:Y:S02]  /*d9b0*/  ISETP.GE.AND P2, PT, R57, RZ, PT ;  /* 0x000000ff3900720c */ /* 0x000fe40003f46270 */
[----:B------:R-:W-:Y:S01]  /*d9c0*/  PRMT R40, RZ, 0x7610, R40 ;  /* 0x00007610ff287816 */ /* 0x000fe20000000028 */
[----:B------:R-:W-:Y:S01]  /*d9d0*/  IMAD.MOV.U32 R71, RZ, RZ, R59 ;  /* 0x000000ffff477224 */ /* 0x000fe200078e003b */
[----:B------:R-:W-:Y:S01]  /*d9e0*/  LEA.HI.X.SX32 R93, R93, UR15, 0x1, P6 ;  /* 0x0000000f5d5d7c11 */ /* 0x000fe2000b0f0eff */
[----:B0-----:R-:W-:Y:S01]  /*d9f0*/  VIADD R7, R57, 0x46 ;  /* 0x0000004639077836 */ /* 0x001fe20000000000 */
[----:B------:R-:W-:Y:S01]  /*da00*/  ISETP.NE.AND P6, PT, R85, RZ, PT ;  /* 0x000000ff5500720c */ /* 0x000fe20003fc5270 */
[----:B------:R-:W-:Y:S01]  /*da10*/  IMAD.WIDE R84, R86, 0x2, R64 ;  /* 0x0000000256547825 */ /* 0x000fe200078e0240 */
[----:B------:R-:W-:Y:S01]  /*da20*/  ISETP.LT.AND P0, PT, R38, R68, P0 ;  /* 0x000000442600720c */ /* 0x000fe20000701270 */
[----:B------:R-:W0:Y:S02]  /*da30*/  LDCU UR15, c[0x0][0x3b0] ;  /* 0x00007600ff0f77ac */ /* 0x000e240008000800 */
[----:B------:R-:W-:Y:S01]  /*da40*/  IMAD.WIDE R86, R86, 0x2, R62 ;  /* 0x0000000256567825 */ /* 0x000fe200078e023e */
[----:B------:R-:W4:Y:S01]  /*da50*/  @!P5 LDG.E.U16 R72, desc[UR20][R84.64] ;  /* 0x000000145448d981 */ /* 0x000f22000c1e1500 */
[----:B------:R-:W-:Y:S01]  /*da60*/  PRMT R67, RZ, 0x7610, R67 ;  /* 0x00007610ff437816 */ /* 0x000fe20000000043 */
[----:B------:R-:W1:Y:S02]  /*da70*/  LDCU UR14, c[0x0][0x3b0] ;  /* 0x00007600ff0e77ac */ /* 0x000e640008000800 */
[----:B------:R-:W4:Y:S01]  /*da80*/  @!P5 LDG.E.U16 R61, desc[UR20][R86.64] ;  /* 0x00000014563dd981 */ /* 0x000f22000c1e1500 */
[----:B------:R-:W-:Y:S01]  /*da90*/  IMAD R68, R66, 0x7f, RZ ;  /* 0x0000007f42447824 */ /* 0x000fe200078e02ff */
[----:B------:R-:W-:-:S02]  /*daa0*/  SEL R29, R79, R42, !P6 ;  /* 0x0000002a4f1d7207 */ /* 0x000fc40007000000 */
[C---:B------:R-:W-:Y:S02]  /*dab0*/  SEL R42, R79.reuse, R25, !P6 ;  /* 0x000000194f2a7207 */ /* 0x040fe40007000000 */
[C---:B------:R-:W-:Y:S02]  /*dac0*/  SEL R28, R79.reuse, R21, !P6 ;  /* 0x000000154f1c7207 */ /* 0x040fe40007000000 */
[C---:B------:R-:W-:Y:S02]  /*dad0*/  SEL R25, R79.reuse, R6, !P6 ;  /* 0x000000064f197207 */ /* 0x040fe40007000000 */
[C---:B------:R-:W-:Y:S02]  /*dae0*/  SEL R6, R79.reuse, R91, !P6 ;  /* 0x0000005b4f067207 */ /* 0x040fe40007000000 */
[----:B------:R-:W-:Y:S01]  /*daf0*/  SEL R21, R79, R90, !P6 ;  /* 0x0000005a4f157207 */ /* 0x000fe20007000000 */
[----:B------:R-:W-:-:S05]  /*db00*/  IMAD.WIDE R90, R68, 0x2, R62 ;  /* 0x00000002445a7825 */ /* 0x000fca00078e023e */
[----:B------:R-:W4:Y:S01]  /*db10*/  @!P3 LDG.E.U16 R40, desc[UR20][R90.64] ;  /* 0x000000145a28b981 */ /* 0x000f22000c1e1500 */
[----:B------:R-:W-:Y:S01]  /*db20*/  @!P2 IMAD.MOV R88, RZ, RZ, -R88 ;  /* 0x000000ffff58a224 */ /* 0x000fe200078e0a58 */
[----:B------:R-:W-:-:S04]  /*db30*/  SEL R53, R79, R53, !P6 ;  /* 0x000000354f357207 */ /* 0x000fc80007000000 */
[C---:B------:R-:W-:Y:S02]  /*db40*/  SEL R59, R79.reuse, R88, !P6 ;  /* 0x000000584f3b7207 */ /* 0x040fe40007000000 */
[C---:B------:R-:W-:Y:S02]  /*db50*/  SEL R31, R79.reuse, R60, !P6 ;  /* 0x0000003c4f1f7207 */ /* 0x040fe40007000000 */
[----:B------:R-:W-:Y:S01]  /*db60*/  SEL R52, R79, R52, !P6 ;  /* 0x000000344f347207 */ /* 0x000fe20007000000 */
[----:B------:R-:W-:Y:S01]  /*db70*/  IMAD R60, R59, UR7, RZ ;  /* 0x000000073b3c7c24 */ /* 0x000fe2000f8e02ff */
[----:B------:R-:W-:Y:S02]  /*db80*/  SEL R51, R79, R51, !P6 ;  /* 0x000000334f337207 */ /* 0x000fe40007000000 */
[----:B------:R-:W-:Y:S02]  /*db90*/  ISETP.GE.AND P2, PT, R7, RZ, PT ;  /* 0x000000ff0700720c */ /* 0x000fe40003f46270 */
[----:B------:R-:W-:-:S02]  /*dba0*/  IABS R76, R7 ;  /* 0x00000007004c7213 */ /* 0x000fc40000000000 */
[C---:B------:R-:W-:Y:S02]  /*dbb0*/  SEL R34, R79.reuse, R34, !P6 ;  /* 0x000000224f227207 */ /* 0x040fe40007000000 */
[C---:B------:R-:W-:Y:S02]  /*dbc0*/  SEL R88, R79.reuse, R16, !P6 ;  /* 0x000000104f587207 */ /* 0x040fe40007000000 */
[C---:B------:R-:W-:Y:S02]  /*dbd0*/  SEL R26, R79.reuse, R3, !P6 ;  /* 0x000000034f1a7207 */ /* 0x040fe40007000000 */
[C---:B------:R-:W-:Y:S02]  /*dbe0*/  SEL R3, R79.reuse, R12, !P6 ;  /* 0x0000000c4f037207 */ /* 0x040fe40007000000 */
[C---:B------:R-:W-:Y:S02]  /*dbf0*/  SEL R12, R79.reuse, R89, !P6 ;  /* 0x000000594f0c7207 */ /* 0x040fe40007000000 */
[----:B------:R-:W-:-:S02]  /*dc00*/  SEL R13, R79, R50, !P6 ;  /* 0x000000324f0d7207 */ /* 0x000fc40007000000 */
[C---:B--2---:R-:W-:Y:S02]  /*dc10*/  SEL R58, R79.reuse, R58, !P6 ;  /* 0x0000003a4f3a7207 */ /* 0x044fe40007000000 */
[----:B---3--:R-:W-:-:S03]  /*dc20*/  SEL R56, R79, R56, !P6 ;  /* 0x000000384f387207 */ /* 0x008fc60007000000 */
[----:B------:R-:W-:Y:S01]  /*dc30*/  IMAD R59, R58, UR7, RZ ;  /* 0x000000073a3b7c24 */ /* 0x000fe2000f8e02ff */
[C---:B----4-:R-:W-:Y:S01]  /*dc40*/  SEL R55, R79.reuse, R55, !P6 ;  /* 0x000000374f377207 */ /* 0x050fe20007000000 */
[----:B------:R-:W-:Y:S01]  /*dc50*/  IMAD R58, R56, UR7, RZ ;  /* 0x00000007383a7c24 */ /* 0x000fe2000f8e02ff */
[----:B------:R-:W-:-:S03]  /*dc60*/  SEL R48, R79, R48, !P6 ;  /* 0x000000304f307207 */ /* 0x000fc60007000000 */
[----:B------:R-:W-:Y:S02]  /*dc70*/  IMAD R56, R55, UR7, RZ ;  /* 0x0000000737387c24 */ /* 0x000fe4000f8e02ff */
[----:B------:R-:W-:Y:S01]  /*dc80*/  IMAD R55, R53, UR7, RZ ;  /* 0x0000000735377c24 */ /* 0x000fe2000f8e02ff */
[C---:B------:R-:W-:Y:S01]  /*dc90*/  SEL R46, R79.reuse, R46, !P6 ;  /* 0x0000002e4f2e7207 */ /* 0x040fe20007000000 */
[----:B------:R-:W-:Y:S01]  /*dca0*/  IMAD R53, R52, UR7, RZ ;  /* 0x0000000734357c24 */ /* 0x000fe2000f8e02ff */
[----:B------:R-:W-:Y:S01]  /*dcb0*/  SEL R45, R79, R45, !P6 ;  /* 0x0000002d4f2d7207 */ /* 0x000fe20007000000 */
[----:B------:R-:W-:Y:S01]  /*dcc0*/  IMAD R52, R51, UR7, RZ ;  /* 0x0000000733347c24 */ /* 0x000fe2000f8e02ff */
[C---:B------:R-:W-:Y:S01]  /*dcd0*/  SEL R44, R79.reuse, R44, !P6 ;  /* 0x0000002c4f2c7207 */ /* 0x040fe20007000000 */
[----:B------:R-:W-:Y:S01]  /*dce0*/  IMAD R51, R48, UR7, RZ ;  /* 0x0000000730337c24 */ /* 0x000fe2000f8e02ff */
[----:B------:R-:W-:Y:S01]  /*dcf0*/  SEL R43, R79, R43, !P6 ;  /* 0x0000002b4f2b7207 */ /* 0x000fe20007000000 */
[----:B------:R-:W-:-:S02]  /*dd00*/  IMAD R48, R46, UR7, RZ ;  /* 0x000000072e307c24 */ /* 0x000fc4000f8e02ff */
[----:B------:R-:W-:Y:S01]  /*dd10*/  IMAD R46, R45, UR7, RZ ;  /* 0x000000072d2e7c24 */ /* 0x000fe2000f8e02ff */
[----:B------:R-:W-:Y:S01]  /*dd20*/  SEL R7, R79, R41, !P6 ;  /* 0x000000294f077207 */ /* 0x000fe20007000000 */
[----:B------:R-:W-:Y:S02]  /*dd30*/  IMAD R45, R44, UR7, RZ ;  /* 0x000000072c2d7c24 */ /* 0x000fe4000f8e02ff */
[----:B------:R-:W-:Y:S01]  /*dd40*/  IMAD R44, R43, UR9, RZ ;  /* 0x000000092b2c7c24 */ /* 0x000fe2000f8e02ff */
[C---:B------:R-:W-:Y:S01]  /*dd50*/  SEL R32, R79.reuse, R32, !P6 ;  /* 0x000000204f207207 */ /* 0x040fe20007000000 */
[----:B------:R-:W-:Y:S02]  /*dd60*/  IMAD R43, R34, UR10, RZ ;  /* 0x0000000a222b7c24 */ /* 0x000fe4000f8e02ff */
[----:B------:R-:W-:Y:S01]  /*dd70*/  IMAD.MOV.U32 R73, RZ, RZ, R10 ;  /* 0x000000ffff497224 */ /* 0x000fe200078e000a */
[----:B------:R-:W-:Y:S01]  /*dd80*/  SEL R15, R79, R15, !P6 ;  /* 0x0000000f4f0f7207 */ /* 0x000fe20007000000 */
[----:B------:R-:W-:Y:S01]  /*dd90*/  IMAD R34, R7, UR12, RZ ;  /* 0x0000000c07227c24 */ /* 0x000fe2000f8e02ff */
[C---:B------:R-:W-:Y:S01]  /*dda0*/  SEL R49, R79.reuse, R49, !P6 ;  /* 0x000000314f317207 */ /* 0x040fe20007000000 */
[----:B------:R-:W-:Y:S01]  /*ddb0*/  IMAD R7, R88, UR13, RZ ;  /* 0x0000000d58077c24 */ /* 0x000fe2000f8e02ff */
[----:B------:R-:W-:Y:S01]  /*ddc0*/  STL [R1+0x15c4], R72 ;  /* 0x0015c44801007387 */ /* 0x000fe20000100800 */
[----:B------:R-:W-:Y:S01]  /*ddd0*/  IMAD.WIDE R88, R68, 0x2, R64 ;  /* 0x0000000244587825 */ /* 0x000fe200078e0240 */
[C---:B------:R-:W-:Y:S01]  /*dde0*/  SEL R41, R79.reuse, R73, !P6 ;  /* 0x000000494f297207 */ /* 0x040fe20007000000 */
[----:B------:R-:W2:Y:S03]  /*ddf0*/  LDCU UR9, c[0x0][0x3b0] ;  /* 0x00007600ff0977ac */ /* 0x000ea60008000800 */
[----:B------:R-:W3:Y:S01]  /*de00*/  @!P3 LDG.E.U16 R67, desc[UR20][R88.64] ;  /* 0x000000145843b981 */ /* 0x000ee2000c1e1500 */
[----:B------:R-:W-:Y:S01]  /*de10*/  IMAD R32, R32, UR7, RZ ;  /* 0x0000000720207c24 */ /* 0x000fe2000f8e02ff */
[----:B------:R-:W-:Y:S01]  /*de20*/  SEL R33, R79, R33, !P6 ;  /* 0x000000214f217207 */ /* 0x000fe20007000000 */
[----:B------:R-:W-:Y:S01]  /*de30*/  IMAD R49, R49, UR7, RZ ;  /* 0x0000000731317c24 */ /* 0x000fe2000f8e02ff */
[----:B------:R-:W-:Y:S01]  /*de40*/  STL [R1+0x12c8], R84 ;  /* 0x0012c85401007387 */ /* 0x000fe20000100800 */
[----:B------:R-:W-:-:S02]  /*de50*/  SEL R17, R79, R17, !P6 ;  /* 0x000000114f117207 */ /* 0x000fc40007000000 */
[----:B------:R-:W-:Y:S01]  /*de60*/  SEL R24, R79, R71, !P6 ;  /* 0x000000474f187207 */ /* 0x000fe20007000000 */
[----:B------:R-:W-:Y:S01]  /*de70*/  STL [R1+0x1620], R84 ;  /* 0x0016205401007387 */ /* 0x000fe20000100800 */
[----:B------:R-:W-:Y:S01]  /*de80*/  IMAD R13, R13, UR16, RZ ;  /* 0x000000100d0d7c24 */ /* 0x000fe2000f8e02ff */
[C---:B------:R-:W-:Y:S01]  /*de90*/  LEA R73, P3, R60.reuse, R92, 0x1 ;  /* 0x0000005c3c497211 */ /* 0x040fe200078608ff */
[----:B------:R-:W-:Y:S01]  /*dea0*/  IMAD R33, R33, UR7, RZ ;  /* 0x0000000721217c24 */ /* 0x000fe2000f8e02ff */
[----:B------:R-:W-:Y:S01]  /*deb0*/  STL [R1+0x163c], R84 ;  /* 0x00163c5401007387 */ /* 0x000fe20000100800 */
[----:B------:R-:W-:Y:S01]  /*dec0*/  IMAD R17, R17, UR11, RZ ;  /* 0x0000000b11117c24 */ /* 0x000fe2000f8e02ff */
[----:B------:R-:W-:Y:S01]  /*ded0*/  LEA.HI.X.SX32 R60, R60, R93, 0x1, P3 ;  /* 0x0000005d3c3c7211 */ /* 0x000fe200018f0eff */
[----:B------:R-:W-:Y:S01]  /*dee0*/  IMAD R41, R41, UR17, RZ ;  /* 0x0000001129297c24 */ /* 0x000fe2000f8e02ff */
[----:B------:R-:W-:Y:S01]  /*def0*/  STL [R1+0x12bc], R85 ;  /* 0x0012bc5501007387 */ /* 0x000fe20000100800 */
[C---:B------:R-:W-:Y:S01]  /*df00*/  SEL R35, R79.reuse, R35, !P6 ;  /* 0x000000234f237207 */ /* 0x040fe20007000000 */
[----:B------:R-:W-:Y:S01]  /*df10*/  IMAD R24, R24, UR18, RZ ;  /* 0x0000001218187c24 */ /* 0x000fe2000f8e02ff */
[C---:B------:R-:W-:Y:S01]  /*df20*/  SEL R18, R79.reuse, R18, !P6 ;  /* 0x000000124f127207 */ /* 0x040fe20007000000 */
[----:B------:R-:W-:Y:S01]  /*df30*/  STL [R1+0x15f0], R85 ;  /* 0x0015f05501007387 */ /* 0x000fe20000100800 */
[----:B------:R-:W-:Y:S01]  /*df40*/  SEL R27, R79, R69, !P6 ;  /* 0x000000454f1b7207 */ /* 0x000fe20007000000 */
[----:B------:R-:W-:Y:S01]  /*df50*/  IMAD R35, R35, UR23, RZ ;  /* 0x0000001723237c24 */ /* 0x000fe2000f8e02ff */
[C---:B------:R-:W-:Y:S01]  /*df60*/  SEL R39, R79.reuse, R39, !P6 ;  /* 0x000000274f277207 */ /* 0x040fe20007000000 */
[----:B------:R4:W-:Y:S01]  /*df70*/  STL [R1+0x15d4], R61 ;  /* 0x0015d43d01007387 */ /* 0x0009e20000100800 */
[----:B------:R-:W-:Y:S01]  /*df80*/  IMAD R18, R18, UR22, RZ ;  /* 0x0000001612127c24 */ /* 0x000fe2000f8e02ff */
[----:B------:R-:W-:Y:S01]  /*df90*/  SEL R36, R79, R36, !P6 ;  /* 0x000000244f247207 */ /* 0x000fe20007000000 */
[----:B------:R-:W-:Y:S01]  /*dfa0*/  IMAD R27, R27, UR25, RZ ;  /* 0x000000191b1b7c24 */ /* 0x000fe2000f8e02ff */
[----:B------:R-:W-:Y:S01]  /*dfb0*/  STL.64 [R1+0x12c0], R86 ;  /* 0x0012c05601007387 */ /* 0x000fe20000100a00 */
[----:B------:R-:W-:Y:S01]  /*dfc0*/  IMAD R26, R26, UR24, RZ ;  /* 0x000000181a1a7c24 */ /* 0x000fe2000f8e02ff */
[----:B------:R-:W-:Y:S01]  /*dfd0*/  SEL R30, R79, R30, !P6 ;  /* 0x0000001e4f1e7207 */ /* 0x000fe20007000000 */
[----:B------:R-:W-:Y:S01]  /*dfe0*/  IMAD R31, R31, UR26, RZ ;  /* 0x0000001a1f1f7c24 */ /* 0x000fe2000f8e02ff */
[----:B------:R-:W2:Y:S01]  /*dff0*/  LDL.LU R16, [R1+0x1658] ;  /* 0x0016580001107983 */ /* 0x000ea20000300800 */
[----:B------:R-:W-:Y:S01]  /*e000*/  SEL R19, R79, R19, !P6 ;  /* 0x000000134f137207 */ /* 0x000fe20007000000 */
[----:B------:R-:W-:Y:S01]  /*e010*/  IMAD R29, R29, UR28, RZ ;  /* 0x0000001c1d1d7c24 */ /* 0x000fe2000f8e02ff */
[----:B----4-:R-:W-:Y:S01]  /*e020*/  LEA R61, P3, R49, R92, 0x1 ;  /* 0x0000005c313d7211 */ /* 0x010fe200078608ff */
[----:B------:R-:W4:Y:S01]  /*e030*/  LDL.LU R50, [R1+0x1654] ;  /* 0x0016540001327983 */ /* 0x000f220000300800 */
[----:B------:R-:W-:Y:S01]  /*e040*/  IMAD R39, R39, UR27, RZ ;  /* 0x0000001b27277c24 */ /* 0x000fe2000f8e02ff */
[C---:B------:R-:W-:Y:S01]  /*e050*/  SEL R23, R79.reuse, R23, !P6 ;  /* 0x000000174f177207 */ /* 0x040fe20007000000 */
[----:B------:R-:W-:Y:S01]  /*e060*/  IMAD R36, R36, UR29, RZ ;  /* 0x0000001d24247c24 */ /* 0x000fe2000f8e02ff */
[----:B------:R-:W-:Y:S01]  /*e070*/  STL.64 [R1+0x12d0], R64 ;  /* 0x0012d04001007387 */ /* 0x000fe20000100a00 */
[----:B------:R-:W-:Y:S01]  /*e080*/  IMAD R30, R30, UR31, RZ ;  /* 0x0000001f1e1e7c24 */ /* 0x000fe2000f8e02ff */
[----:B------:R-:W-:Y:S01]  /*e090*/  SEL R20, R79, R20, !P6 ;  /* 0x000000144f147207 */ /* 0x000fe20007000000 */
[----:B------:R-:W-:Y:S01]  /*e0a0*/  IMAD R19, R19, UR30, RZ ;  /* 0x0000001e13137c24 */ /* 0x000fe2000f8e02ff */
[----:B------:R-:W-:Y:S01]  /*e0b0*/  STL [R1+0x12f0], R62 ;  /* 0x0012f03e01007387 */ /* 0x000fe20000100800 */
[----:B------:R-:W-:Y:S01]  /*e0c0*/  IMAD R23, R23, UR33, RZ ;  /* 0x0000002117177c24 */ /* 0x000fe2000f8e02ff */
[C---:B------:R-:W-:Y:S01]  /*e0d0*/  SEL R5, R79.reuse, R5, !P6 ;  /* 0x000000054f057207 */ /* 0x040fe20007000000 */
[----:B------:R-:W-:Y:S01]  /*e0e0*/  IMAD R20, R20, UR34, RZ ;  /* 0x0000002214147c24 */ /* 0x000fe2000f8e02ff */
[----:B------:R-:W-:Y:S01]  /*e0f0*/  STL [R1+0x12d8], R63 ;  /* 0x0012d83f01007387 */ /* 0x000fe20000100800 */
[----:B------:R-:W-:Y:S01]  /*e100*/  SEL R8, R79, R8, !P6 ;  /* 0x000000084f087207 */ /* 0x000fe20007000000 */
[----:B------:R-:W-:Y:S01]  /*e110*/  IMAD R3, R3, UR36, RZ ;  /* 0x0000002403037c24 */ /* 0x000fe2000f8e02ff */
[----:B------:R-:W-:Y:S01]  /*e120*/  SEL R4, R79, R4, !P6 ;  /* 0x000000044f047207 */ /* 0x000fe20007000000 */
[----:B------:R-:W-:Y:S01]  /*e130*/  STL.64 [R1+0x12e0], R88 ;  /* 0x0012e05801007387 */ /* 0x000fe20000100a00 */
[----:B------:R-:W-:Y:S01]  /*e140*/  IMAD R5, R5, UR37, RZ ;  /* 0x0000002505057c24 */ /* 0x000fe2000f8e02ff */
[----:B------:R-:W-:Y:S01]  /*e150*/  IADD3 R38, PT, PT, R57, 0x47, RZ ;  /* 0x0000004739267810 */ /* 0x000fe20007ffe0ff */
[----:B------:R-:W-:Y:S01]  /*e160*/  IMAD R8, R8, UR38, RZ ;  /* 0x0000002608087c24 */ /* 0x000fe2000f8e02ff */
[----:B------:R-:W-:Y:S01]  /*e170*/  STL.64 [R1+0x12e8], R90 ;  /* 0x0012e85a01007387 */ /* 0x000fe20000100a00 */
[----:B------:R-:W-:Y:S01]  /*e180*/  IMAD R6, R6, UR41, RZ ;  /* 0x0000002906067c24 */ /* 0x000fe2000f8e02ff */
[C---:B------:R-:W-:Y:S01]  /*e190*/  SEL R22, R79.reuse, R22, !P6 ;  /* 0x000000164f167207 */ /* 0x040fe20007000000 */
[----:B------:R-:W-:Y:S01]  /*e1a0*/  IMAD R4, R4, UR40, RZ ;  /* 0x0000002804047c24 */ /* 0x000fe2000f8e02ff */
[----:B------:R0:W-:Y:S01]  /*e1b0*/  STL [R1+0x930], R40 ;  /* 0x0009302801007387 */ /* 0x0001e20000100800 */
[----:B------:R-:W-:Y:S01]  /*e1c0*/  IMAD R12, R12, UR43, RZ ;  /* 0x0000002b0c0c7c24 */ /* 0x000fe2000f8e02ff */
[----:B------:R-:W-:-:S02]  /*e1d0*/  SEL R14, R79, R14, !P6 ;  /* 0x0000000e4f0e7207 */ /* 0x000fc40007000000 */
[----:B------:R-:W-:Y:S01]  /*e1e0*/  SEL R9, R79, R9, !P6 ;  /* 0x000000094f097207 */ /* 0x000fe20007000000 */
[----:B------:R-:W-:Y:S01]  /*e1f0*/  STL [R1+0xba4], R73 ;  /* 0x000ba44901007387 */ /* 0x000fe20000100800 */
[----:B------:R-:W-:Y:S01]  /*e200*/  VIADD R10, R57, 0x49 ;  /* 0x00000049390a7836 */ /* 0x000fe20000000000 */
[----:B------:R-:W-:Y:S01]  /*e210*/  SEL R11, R79, R11, !P6 ;  /* 0x0000000b4f0b7207 */ /* 0x000fe20007000000 */
[----:B------:R-:W1:Y:S01]  /*e220*/  LDCU UR7, c[0x0][0x3b0] ;  /* 0x00007600ff0777ac */ /* 0x000e620008000800 */
[----:B0-----:R-:W-:Y:S01]  /*e230*/  IMAD R40, R15, UR19, RZ ;  /* 0x000000130f287c24 */ /* 0x001fe2000f8e02ff */
[-C--:B------:R-:W-:Y:S01]  /*e240*/  LEA R15, P5, R32, R92.reuse, 0x1 ;  /* 0x0000005c200f7211 */ /* 0x080fe200078a08ff */
[----:B------:R-:W-:Y:S01]  /*e250*/  IMAD R14, R14, UR47, RZ ;  /* 0x0000002f0e0e7c24 */ /* 0x000fe2000f8e02ff */
[----:B------:R-:W-:Y:S01]  /*e260*/  PRMT R63, RZ, 0x7610, R63 ;  /* 0x00007610ff3f7816 */ /* 0x000fe2000000003f */
[----:B------:R-:W-:Y:S01]  /*e270*/  IMAD R9, R9, UR48, RZ ;  /* 0x0000003009097c24 */ /* 0x000fe2000f8e02ff */
[----:B------:R-:W0:Y:S01]  /*e280*/  LDCU UR10, c[0x0][0x3b0] ;  /* 0x00007600ff0a77ac */ /* 0x000e220008000800 */
[----:B------:R-:W-:Y:S01]  /*e290*/  STL [R1+0xbac], R15 ;  /* 0x000bac0f01007387 */ /* 0x000fe20000100800 */
[----:B------:R-:W-:Y:S01]  /*e2a0*/  IMAD R64, R11, UR15, RZ ;  /* 0x0000000f0b407c24 */ /* 0x000fe2000f8e02ff */
[----:B------:R-:W0:Y:S02]  /*e2b0*/  LDCU UR11, c[0x0][0x3b0] ;  /* 0x00007600ff0b77ac */ /* 0x000e240008000800 */
[----:B------:R1:W-:Y:S01]  /*e2c0*/  STL [R1+0xba0], R60 ;  /* 0x000ba03c01007387 */ /* 0x0003e20000100800 */
[----:B------:R-:W0:Y:S03]  /*e2d0*/  LDCU UR41, c[0x0][0x3b0] ;  /* 0x00007600ff2977ac */ /* 0x000e260008000800 */
[----:B------:R-:W-:Y:S01]  /*e2e0*/  STL [R1+0xbb4], R61 ;  /* 0x000bb43d01007387 */ /* 0x000fe20000100800 */
[----:B------:R-:W0:Y:S01]  /*e2f0*/  LDCU UR48, c[0x0][0x3b0] ;  /* 0x00007600ff3077ac */ /* 0x000e220008000800 */
[----:B-1----:R-:W-:Y:S01]  /*e300*/  LEA.HI.X.SX32 R60, R32, R93, 0x1, P5 ;  /* 0x0000005d203c7211 */ /* 0x002fe200028f0eff */
[----:B------:R-:W1:Y:S01]  /*e310*/  LDCU UR34, c[0x0][0x3b0] ;  /* 0x00007600ff2277ac */ /* 0x000e620008000800 */
[----:B------:R-:W-:-:S03]  /*e320*/  LEA R32, P5, R59, R92, 0x1 ;  /* 0x0000005c3b207211 */ /* 0x000fc600078a08ff */
[----:B------:R0:W-:Y:S01]  /*e330*/  STL [R1+0xba8], R60 ;  /* 0x000ba83c01007387 */ /* 0x0001e20000100800 */
[----:B------:R-:W1:Y:S03]  /*e340*/  LDCU UR12, c[0x0][0x3b0] ;  /* 0x00007600ff0c77ac */ /* 0x000e660008000800 */
[----:B------:R-:W-:Y:S01]  /*e350*/  STL [R1+0xbbc], R32 ;  /* 0x000bbc2001007387 */ /* 0x000fe20000100800 */
[----:B------:R-:W1:Y:S01]  /*e360*/  LDCU UR13, c[0x0][0x3b0] ;  /* 0x00007600ff0d77ac */ /* 0x000e620008000800 */
[----:B------:R-:W1:Y:S01]  /*e370*/  LDCU UR15, c[0x0][0x3b0] ;  /* 0x00007600ff0f77ac */ /* 0x000e620008000800 */
[-C--:B0-----:R-:W-:Y:S02]  /*e380*/  LEA.HI.X.SX32 R60, R49, R93.reuse, 0x1, P3 ;  /* 0x0000005d313c7211 */ /* 0x081fe400018f0eff */
[-C--:B------:R-:W-:Y:S01]  /*e390*/  LEA R49, P3, R58, R92.reuse, 0x1 ;  /* 0x0000005c3a317211 */ /* 0x080fe200078608ff */
[----:B------:R-:W0:Y:S02]  /*e3a0*/  LDCU UR16, c[0x0][0x3b0] ;  /* 0x00007600ff1077ac */ /* 0x000e240008000800 */
[----:B------:R1:W-:Y:S01]  /*e3b0*/  STL [R1+0xbb0], R60 ;  /* 0x000bb03c01007387 */ /* 0x0003e20000100800 */
[----:B------:R-:W0:Y:S01]  /*e3c0*/  LDCU UR17, c[0x0][0x3b0] ;  /* 0x00007600ff1177ac */ /* 0x000e220008000800 */
[----:B------:R-:W0:Y:S01]  /*e3d0*/  LDCU UR18, c[0x0][0x3b0] ;  /* 0x00007600ff1277ac */ /* 0x000e220008000800 */
[----:B-1----:R-:W-:Y:S01]  /*e3e0*/  LEA.HI.X.SX32 R60, R59, R93, 0x1, P5 ;  /* 0x0000005d3b3c7211 */ /* 0x002fe200028f0eff */
[----:B------:R-:W1:Y:S01]  /*e3f0*/  LDCU UR19, c[0x0][0x3b0] ;  /* 0x00007600ff1377ac */ /* 0x000e620008000800 */
[----:B------:R-:W-:-:S03]  /*e400*/  LEA R59, P5, R33, R92, 0x1 ;  /* 0x0000005c213b7211 */ /* 0x000fc600078a08ff */
[----:B------:R-:W-:Y:S01]  /*e410*/  STL [R1+0xbb8], R60 ;  /* 0x000bb83c01007387 */ /* 0x000fe20000100800 */
[----:B------:R-:W0:Y:S03]  /*e420*/  LDCU UR22, c[0x0][0x3b0] ;  /* 0x00007600ff1677ac */ /* 0x000e260008000800 */
[----:B------:R-:W-:Y:S01]  /*e430*/  STL [R1+0xbc4], R49 ;  /* 0x000bc43101007387 */ /* 0x000fe20000100800 */
[----:B------:R-:W0:Y:S03]  /*e440*/  LDCU UR23, c[0x0][0x3b0] ;  /* 0x00007600ff1777ac */ /* 0x000e260008000800 */
[----:B------:R1:W-:Y:S01]  /*e450*/  STL [R1+0xbcc], R59 ;  /* 0x000bcc3b01007387 */ /* 0x0003e20000100800 */
[----:B------:R-:W0:Y:S01]  /*e460*/  LDCU UR24, c[0x0][0x3b0] ;  /* 0x00007600ff1877ac */ /* 0x000e220008000800 */
[----:B------:R-:W0:Y:S01]  /*e470*/  LDCU UR26, c[0x0][0x3b0] ;  /* 0x00007600ff1a77ac */ /* 0x000e220008000800 */
[----:B------:R-:W0:Y:S01]  /*e480*/  LDCU UR25, c[0x0][0x3b0] ;  /* 0x00007600ff1977ac */ /* 0x000e220008000800 */
[----:B-1----:R-:W-:-:S02]  /*e490*/  LEA.HI.X.SX32 R59, R58, R93, 0x1, P3 ;  /* 0x0000005d3a3b7211 */ /* 0x002fc400018f0eff */
[CC--:B------:R-:W-:Y:S01]  /*e4a0*/  LEA R84, P3, R56.reuse, R92.reuse, 0x1 ;  /* 0x0000005c38547211 */ /* 0x0c0fe200078608ff */
[----:B------:R-:W1:Y:S01]  /*e4b0*/  LDCU UR27, c[0x0][0x3b0] ;  /* 0x00007600ff1b77ac */ /* 0x000e620008000800 */
[-C--:B------:R-:W-:Y:S02]  /*e4c0*/  LEA.HI.X.SX32 R58, R33, R93.reuse, 0x1, P5 ;  /* 0x0000005d213a7211 */ /* 0x080fe400028f0eff */
[-C--:B------:R-:W-:Y:S01]  /*e4d0*/  LEA R33, P5, R55, R92.reuse, 0x1 ;  /* 0x0000005c37217211 */ /* 0x080fe200078a08ff */
[----:B------:R-:W0:Y:S01]  /*e4e0*/  LDCU UR29, c[0x0][0x3b0] ;  /* 0x00007600ff1d77ac */ /* 0x000e220008000800 */
[----:B------:R-:W-:Y:S01]  /*e4f0*/  LEA.HI.X.SX32 R56, R56, R93, 0x1, P3 ;  /* 0x0000005d38387211 */ /* 0x000fe200018f0eff */
        /* <DEDUP_REMOVED lines=10> */
[----:B---3--:R-:W-:Y:S04]  /*e5a0*/  STL [R1+0x920], R67 ;  /* 0x0009204301007387 */ /* 0x008fe80000100800 */
[----:B------:R-:W-:Y:S04]  /*e5b0*/  STL [R1+0xbc0], R59 ;  /* 0x000bc03b01007387 */ /* 0x000fe80000100800 */
[----:B------:R3:W-:Y:S04]  /*e5c0*/  STL [R1+0xbc8], R58 ;  /* 0x000bc83a01007387 */ /* 0x0007e80000100800 */
[----:B------:R-:W-:Y:S04]  /*e5d0*/  STL [R1+0xbd4], R84 ;  /* 0x000bd45401007387 */ /* 0x000fe80000100800 */
[----:B------:R-:W-:Y:S01]  /*e5e0*/  STL [R1+0xbdc], R33 ;  /* 0x000bdc2101007387 */ /* 0x000fe20000100800 */
[----:B---3--:R-:W-:-:S03]  /*e5f0*/  LEA R58, P3, R53, R92, 0x1 ;  /* 0x0000005c353a7211 */ /* 0x008fc600078608ff */
[----:B------:R3:W-:Y:S04]  /*e600*/  STL [R1+0xbd0], R56 ;  /* 0x000bd03801007387 */ /* 0x0007e80000100800 */
[----:B------:R-:W-:Y:S01]  /*e610*/  STL [R1+0xbe4], R58 ;  /* 0x000be43a01007387 */ /* 0x000fe20000100800 */
[----:B---3--:R-:W-:Y:S02]  /*e620*/  LEA.HI.X.SX32 R56, R55, R93, 0x1, P5 ;  /* 0x0000005d37387211 */ /* 0x008fe400028f0eff */
[----:B------:R-:W-:-:S03]  /*e630*/  LEA R55, P5, R52, R92, 0x1 ;  /* 0x0000005c34377211 */ /* 0x000fc600078a08ff */
[----:B------:R3:W-:Y:S04]  /*e640*/  STL [R1+0xbd8], R56 ;  /* 0x000bd83801007387 */ /* 0x0007e80000100800 */
[----:B------:R0:W-:Y:S01]  /*e650*/  STL [R1+0xbec], R55 ;  /* 0x000bec3701007387 */ /* 0x0001e20000100800 */
[-C--:B---3--:R-:W-:Y:S02]  /*e660*/  LEA.HI.X.SX32 R56, R53, R93.reuse, 0x1, P3 ;  /* 0x0000005d35387211 */ /* 0x088fe400018f0eff */
[-C--:B------:R-:W-:Y:S02]  /*e670*/  LEA.HI.X.SX32 R53, R52, R93.reuse, 0x1, P5 ;  /* 0x0000005d34357211 */ /* 0x080fe400028f0eff */
[CC--:B0-----:R-:W-:Y:S02]  /*e680*/  LEA R55, P3, R51.reuse, R92.reuse, 0x1 ;  /* 0x0000005c33377211 */ /* 0x0c1fe400078608ff */
[----:B------:R-:W-:Y:S01]  /*e690*/  LEA R52, P5, R48, R92, 0x1 ;  /* 0x0000005c30347211 */ /* 0x000fe200078a08ff */
[----:B------:R-:W-:Y:S01]  /*e6a0*/  STL [R1+0xbe0], R56 ;  /* 0x000be03801007387 */ /* 0x000fe20000100800 */
[----:B------:R-:W-:-:S03]  /*e6b0*/  LEA.HI.X.SX32 R51, R51, R93, 0x1, P3 ;  /* 0x0000005d33337211 */ /* 0x000fc600018f0eff */
[----:B------:R-:W-:Y:S01]  /*e6c0*/  STL [R1+0xbf4], R55 ;  /* 0x000bf43701007387 */ /* 0x000fe20000100800 */
[----:B------:R-:W-:-:S03]  /*e6d0*/  LEA.HI.X.SX32 R48, R48, R93, 0x1, P5 ;  /* 0x0000005d30307211 */ /* 0x000fc600028f0eff */
[----:B------:R-:W-:Y:S04]  /*e6e0*/  STL [R1+0xbe8], R53 ;  /* 0x000be83501007387 */ /* 0x000fe80000100800 */
[----:B------:R0:W-:Y:S04]  /*e6f0*/  STL [R1+0xbfc], R52 ;  /* 0x000bfc3401007387 */ /* 0x0001e80000100800 */
[----:B------:R3:W-:Y:S01]  /*e700*/  STL [R1+0xbf0], R51 ;  /* 0x000bf03301007387 */ /* 0x0007e20000100800 */
[-C--:B0-----:R-:W-:Y:S02]  /*e710*/  LEA R52, P3, R46, R92.reuse, 0x1 ;  /* 0x0000005c2e347211 */ /* 0x081fe400078608ff */
[----:B---3--:R-:W-:-:S03]  /*e720*/  LEA R51, P5, R45, R92, 0x1 ;  /* 0x0000005c2d337211 */ /* 0x008fc600078a08ff */
[----:B------:R-:W-:Y:S04]  /*e730*/  STL [R1+0xc04], R52 ;  /* 0x000c043401007387 */ /* 0x000fe80000100800 */
[----:B------:R0:W-:Y:S01]  /*e740*/  STL [R1+0xbf8], R48 ;  /* 0x000bf83001007387 */ /* 0x0001e20000100800 */
[-C--:B------:R-:W-:Y:S02]  /*e750*/  LEA.HI.X.SX32 R45, R45, R93.reuse, 0x1, P5 ;  /* 0x0000005d2d2d7211 */ /* 0x080fe400028f0eff */
[-C--:B------:R-:W-:Y:S01]  /*e760*/  LEA R85, P5, R43, R92.reuse, 0x1 ;  /* 0x0000005c2b557211 */ /* 0x080fe200078a08ff */
[----:B------:R-:W-:Y:S01]  /*e770*/  STL [R1+0xc0c], R51 ;  /* 0x000c0c3301007387 */ /* 0x000fe20000100800 */
[----:B0-----:R-:W-:Y:S02]  /*e780*/  LEA.HI.X.SX32 R48, R46, R93, 0x1, P3 ;  /* 0x0000005d2e307211 */ /* 0x001fe400018f0eff */
[----:B------:R-:W-:-:S03]  /*e790*/  LEA R46, P3, R44, R92, 0x1 ;  /* 0x0000005c2c2e7211 */ /* 0x000fc600078608ff */
[----:B------:R-:W-:Y:S01]  /*e7a0*/  STL [R1+0xc00], R48 ;  /* 0x000c003001007387 */ /* 0x000fe20000100800 */
[----:B------:R-:W-:-:S03]  /*e7b0*/  LEA.HI.X.SX32 R44, R44, R93, 0x1, P3 ;  /* 0x0000005d2c2c7211 */ /* 0x000fc600018f0eff */
[----:B------:R-:W-:Y:S04]  /*e7c0*/  STL [R1+0xc14], R46 ;  /* 0x000c142e01007387 */ /* 0x000fe80000100800 */
[----:B------:R-:W-:Y:S04]  /*e7d0*/  STL [R1+0xc08], R45 ;  /* 0x000c082d01007387 */ /* 0x000fe80000100800 */
[----:B------:R-:W-:Y:S01]  /*e7e0*/  STL [R1+0xc1c], R85 ;  /* 0x000c1c5501007387 */ /* 0x000fe20000100800 */
[----:B------:R-:W-:-:S03]  /*e7f0*/  LEA R71, P3, R17, R92, 0x1 ;  /* 0x0000005c11477211 */ /* 0x000fc600078608ff */
[----:B------:R0:W-:Y:S02]  /*e800*/  STL [R1+0xc10], R44 ;  /* 0x000c102c01007387 */ /* 0x0001e40000100800 */
[----:B0-----:R-:W-:Y:S02]  /*e810*/  LEA.HI.X.SX32 R44, R43, R93, 0x1, P5 ;  /* 0x0000005d2b2c7211 */ /* 0x001fe400028f0eff */
[----:B------:R-:W-:-:S03]  /*e820*/  LEA R43, P5, R34, R92, 0x1 ;  /* 0x0000005c222b7211 */ /* 0x000fc600078a08ff */
[----:B------:R0:W-:Y:S04]  /*e830*/  STL [R1+0xc18], R44 ;  /* 0x000c182c01007387 */ /* 0x0001e80000100800 */
[----:B------:R-:W-:Y:S01]  /*e840*/  STL [R1+0xc24], R71 ;  /* 0x000c244701007387 */ /* 0x000fe20000100800 */
[-C--:B0-----:R-:W-:Y:S02]  /*e850*/  LEA.HI.X.SX32 R44, R17, R93.reuse, 0x1, P3 ;  /* 0x0000005d112c7211 */ /* 0x081fe400018f0eff */
[C---:B------:R-:W-:Y:S01]  /*e860*/  LEA R17, P3, R7.reuse, R92, 0x1 ;  /* 0x0000005c07117211 */ /* 0x040fe200078608ff */
[----:B------:R0:W-:Y:S03]  /*e870*/  STL [R1+0xc2c], R43 ;  /* 0x000c2c2b01007387 */ /* 0x0001e60000100800 */
[----:B------:R-:W-:-:S02]  /*e880*/  LEA.HI.X.SX32 R61, R7, R93, 0x1, P3 ;  /* 0x0000005d073d7211 */ /* 0x000fc400018f0eff */
[-C--:B------:R-:W-:Y:S02]  /*e890*/  LEA R7, P3, R41, R92.reuse, 0x1 ;  /* 0x0000005c29077211 */ /* 0x080fe400078608ff */
[-C--:B0-----:R-:W-:Y:S02]  /*e8a0*/  LEA.HI.X.SX32 R43, R34, R93.reuse, 0x1, P5 ;  /* 0x0000005d222b7211 */ /* 0x081fe400028f0eff */
[-C--:B------:R-:W-:Y:S02]  /*e8b0*/  LEA R34, P5, R13, R92.reuse, 0x1 ;  /* 0x0000005c0d227211 */ /* 0x080fe400078a08ff */
[-C--:B------:R-:W-:Y:S02]  /*e8c0*/  LEA.HI.X.SX32 R51, R41, R93.reuse, 0x1, P3 ;  /* 0x0000005d29337211 */ /* 0x080fe400018f0eff */
[----:B------:R-:W-:Y:S02]  /*e8d0*/  LEA R83, P3, R40, R92, 0x1 ;  /* 0x0000005c28537211 */ /* 0x000fe400078608ff */
[----:B------:R-:W-:-:S02]  /*e8e0*/  LEA.HI.X.SX32 R72, R13, R93, 0x1, P5 ;  /* 0x0000005d0d487211 */ /* 0x000fc400028f0eff */
[-C--:B------:R-:W-:Y:S02]  /*e8f0*/  LEA R13, P5, R24, R92.reuse, 0x1 ;  /* 0x0000005c180d7211 */ /* 0x080fe400078a08ff */
[-C--:B------:R-:W-:Y:S02]  /*e900*/  LEA.HI.X.SX32 R67, R40, R93.reuse, 0x1, P3 ;  /* 0x0000005d28437211 */ /* 0x080fe400018f0eff */
[CC--:B------:R-:W-:Y:S02]  /*e910*/  LEA R68, P3, R35.reuse, R92.reuse, 0x1 ;  /* 0x0000005c23447211 */ /* 0x0c0fe400078608ff */
[-C--:B------:R-:W-:Y:S02]  /*e920*/  LEA.HI.X.SX32 R24, R24, R93.reuse, 0x1, P5 ;  /* 0x0000005d18187211 */ /* 0x080fe400028f0eff */
[----:B------:R-:W-:Y:S01]  /*e930*/  LEA R81, P5, R18, R92, 0x1 ;  /* 0x0000005c12517211 */ /* 0x000fe200078a08ff */
[----:B------:R-:W-:Y:S01]  /*e940*/  STL.64 [R1+0x1618], R70 ;  /* 0x0016184601007387 */ /* 0x000fe20000100a00 */
[----:B------:R-:W-:-:S02]  /*e950*/  LEA.HI.X.SX32 R80, R35, R93, 0x1, P3 ;  /* 0x0000005d23507211 */ /* 0x000fc400018f0eff */
[CC--:B------:R-:W-:Y:S01]  /*e960*/  LEA R35, P3, R27.reuse, R92.reuse, 0x1 ;  /* 0x0000005c1b237211 */ /* 0x0c0fe200078608ff */
[----:B------:R-:W-:Y:S01]  /*e970*/  STL [R1+0xc20], R44 ;  /* 0x000c202c01007387 */ /* 0x000fe20000100800 */
[-C--:B------:R-:W-:Y:S02]  /*e980*/  LEA.HI.X.SX32 R82, R18, R93.reuse, 0x1, P5 ;  /* 0x0000005d12527211 */ /* 0x080fe400028f0eff */
[----:B------:R-:W-:Y:S01]  /*e990*/  LEA R18, P5, R26, R92, 0x1 ;  /* 0x0000005c1a127211 */ /* 0x000fe200078a08ff */
[----:B------:R-:W-:Y:S01]  /*e9a0*/  STL [R1+0xc28], R43 ;  /* 0x000c282b01007387 */ /* 0x000fe20000100800 */
[----:B------:R-:W-:-:S03]  /*e9b0*/  LEA.HI.X.SX32 R27, R27, R93, 0x1, P3 ;  /* 0x0000005d1b1b7211 */ /* 0x000fc600018f0eff */
[----:B------:R-:W-:Y:S01]  /*e9c0*/  STL [R1+0xc34], R17 ;  /* 0x000c341101007387 */ /* 0x000fe20000100800 */
[----:B------:R-:W-:-:S03]  /*e9d0*/  LEA.HI.X.SX32 R26, R26, R93, 0x1, P5 ;  /* 0x0000005d1a1a7211 */ /* 0x000fc600028f0eff */
[----:B--2---:R0:W-:Y:S01]  /*e9e0*/  STL.64 [R1+0x1608], R16 ;  /* 0x0016081001007387 */ /* 0x0041e20000100a00 */
[----:B------:R-:W-:-:S03]  /*e9f0*/  LEA R52, P5, R31, R92, 0x1 ;  /* 0x0000005c1f347211 */ /* 0x000fc600078a08ff */
[----:B------:R-:W-:Y:S01]  /*ea00*/  STL [R1+0xc3c], R34 ;  /* 0x000c3c2201007387 */ /* 0x000fe20000100800 */
[-C--:B------:R-:W-:Y:S01]  /*ea10*/  LEA.HI.X.SX32 R74, R31, R93.reuse, 0x1, P5 ;  /* 0x0000005d1f4a7211 */ /* 0x080fe200028f0eff */
[----:B0-----:R-:W-:Y:S01]  /*ea20*/  IMAD R17, R28, UR35, RZ ;  /* 0x000000231c117c24 */ /* 0x001fe2000f8e02ff */
[-C--:B------:R-:W-:Y:S01]  /*ea30*/  LEA R28, P3, R39, R92.reuse, 0x1 ;  /* 0x0000005c271c7211 */ /* 0x080fe200078608ff */
[----:B------:R-:W-:Y:S01]  /*ea40*/  STL [R1+0xc30], R61 ;  /* 0x000c303d01007387 */ /* 0x000fe20000100800 */
[-C--:B------:R-:W-:Y:S01]  /*ea50*/  LEA R31, P5, R29, R92.reuse, 0x1 ;  /* 0x0000005c1d1f7211 */ /* 0x080fe200078a08ff */
[----:B------:R-:W-:Y:S01]  /*ea60*/  IMAD R16, R42, UR32, RZ ;  /* 0x000000202a107c24 */ /* 0x000fe2000f8e02ff */
[-C--:B------:R-:W-:Y:S01]  /*ea70*/  LEA.HI.X.SX32 R75, R39, R93.reuse, 0x1, P3 ;  /* 0x0000005d274b7211 */ /* 0x080fe200018f0eff */
[----:B------:R-:W-:Y:S01]  /*ea80*/  STL [R1+0xc44], R7 ;  /* 0x000c440701007387 */ /* 0x000fe20000100800 */
[CC--:B------:R-:W-:Y:S01]  /*ea90*/  LEA R43, P3, R36.reuse, R92.reuse, 0x1 ;  /* 0x0000005c242b7211 */ /* 0x0c0fe200078608ff */
[----:B------:R-:W-:Y:S01]  /*eaa0*/  VIADD R71, R57, 0x48 ;  /* 0x0000004839477836 */ /* 0x000fe20000000000 */
[-C--:B------:R-:W-:Y:S01]  /*eab0*/  LEA.HI.X.SX32 R29, R29, R93.reuse, 0x1, P5 ;  /* 0x0000005d1d1d7211 */ /* 0x080fe200028f0eff */
[----:B------:R-:W-:Y:S01]  /*eac0*/  STL [R1+0xc38], R72 ;  /* 0x000c384801007387 */ /* 0x000fe20000100800 */
[-C--:B------:R-:W-:Y:S01]  /*ead0*/  LEA.HI.X.SX32 R41, R36, R93.reuse, 0x1, P3 ;  /* 0x0000005d24297211 */ /* 0x080fe200018f0eff */
[----:B------:R-:W-:Y:S01]  /*eae0*/  IMAD.MOV.U32 R70, RZ, RZ, R76 ;  /* 0x000000ffff467224 */ /* 0x000fe200078e004c */
[CC--:B------:R-:W-:Y:S01]  /*eaf0*/  LEA R69, P3, R30.reuse, R92.reuse, 0x1 ;  /* 0x0000005c1e457211 */ /* 0x0c0fe200078608ff */
[----:B------:R-:W-:Y:S01]  /*eb00*/  STL [R1+0xc4c], R13 ;  /* 0x000c4c0d01007387 */ /* 0x000fe20000100800 */
[-C--:B------:R-:W-:Y:S01]  /*eb10*/  LEA R45, P5, R19, R92.reuse, 0x1 ;  /* 0x0000005c132d7211 */ /* 0x080fe200078a08ff */
[----:B------:R-:W0:Y:S02]  /*eb20*/  LDCU UR32, c[0x0][0x3b0] ;  /* 0x00007600ff2077ac */ /* 0x000e240008000800 */
[----:B------:R-:W-:Y:S01]  /*eb30*/  STL [R1+0xc40], R51 ;  /* 0x000c403301007387 */ /* 0x000fe20000100800 */
[----:B------:R-:W-:Y:S01]  /*eb40*/  LEA.HI.X.SX32 R46, R30, R93, 0x1, P3 ;  /* 0x0000005d1e2e7211 */ /* 0x000fe200018f0eff */
[----:B------:R-:W2:Y:S02]  /*eb50*/  LDCU UR35, c[0x0][0x3b0] ;  /* 0x00007600ff2377ac */ /* 0x000ea40008000800 */
[----:B----4-:R3:W-:Y:S01]  /*eb60*/  STL.64 [R1+0x1600], R50 ;  /* 0x0016003201007387 */ /* 0x0107e20000100a00 */
[----:B------:R-:W-:-:S03]  /*eb70*/  LEA R36, P3, R23, R92, 0x1 ;  /* 0x0000005c17247211 */ /* 0x000fc600078608ff */
[----:B------:R-:W-:Y:S01]  /*eb80*/  STL [R1+0xc54], R83 ;  /* 0x000c545301007387 */ /* 0x000fe20000100800 */
[----:B------:R-:W-:-:S03]  /*eb90*/  LEA.HI.X.SX32 R44, R19, R93, 0x1, P5 ;  /* 0x0000005d132c7211 */ /* 0x000fc600028f0eff */
[----:B------:R-:W-:Y:S01]  /*eba0*/  STL [R1+0xc48], R24 ;  /* 0x000c481801007387 */ /* 0x000fe20000100800 */
[----:B------:R-:W-:-:S03]  /*ebb0*/  LEA R19, P5, R16, R92, 0x1 ;  /* 0x0000005c10137211 */ /* 0x000fc600078a08ff */
[----:B------:R-:W-:Y:S04]  /*ebc0*/  STL [R1+0xc5c], R81 ;  /* 0x000c5c5101007387 */ /* 0x000fe80000100800 */
[----:B------:R-:W-:Y:S01]  /*ebd0*/  STL [R1+0xc50], R67 ;  /* 0x000c504301007387 */ /* 0x000fe20000100800 */
[----:B------:R-:W-:-:S03]  /*ebe0*/  LEA.HI.X.SX32 R58, R23, R93, 0x1, P3 ;  /* 0x0000005d173a7211 */ /* 0x000fc600018f0eff */
[----:B------:R-:W-:Y:S01]  /*ebf0*/  STL.64 [R1+0x15b8], R66 ;  /* 0x0015b84201007387 */ /* 0x000fe20000100a00 */
[----:B------:R-:W-:-:S03]  /*ec00*/  LEA R40, P3, R17, R92, 0x1 ;  /* 0x0000005c11287211 */ /* 0x000fc600078608ff */
[----:B------:R-:W-:Y:S01]  /*ec10*/  STL.64 [R1+0x15e8], R66 ;  /* 0x0015e84201007387 */ /* 0x000fe20000100a00 */
[----:B------:R-:W-:-:S03]  /*ec20*/  LEA.HI.X.SX32 R48, R16, R93, 0x1, P5 ;  /* 0x0000005d10307211 */ /* 0x000fc600028f0eff */
[----:B------:R-:W-:Y:S01]  /*ec30*/  STL [R1+0xc64], R68 ;  /* 0x000c644401007387 */ /* 0x000fe20000100800 */
[----:B------:R-:W-:-:S03]  /*ec40*/  LEA R53, P5, R20, R92, 0x1 ;  /* 0x0000005c14357211 */ /* 0x000fc600078a08ff */
[----:B------:R-:W-:Y:S04]  /*ec50*/  STL [R1+0xc58], R82 ;  /* 0x000c585201007387 */ /* 0x000fe80000100800 */
[----:B------:R-:W-:Y:S01]  /*ec60*/  STL.64 [R1+0x15c8], R82 ;  /* 0x0015c85201007387 */ /* 0x000fe20000100a00 */
[----:B------:R-:W-:-:S03]  /*ec70*/  LEA.HI.X.SX32 R55, R17, R93, 0x1, P3 ;  /* 0x0000005d11377211 */ /* 0x000fc600018f0eff */
[----:B------:R-:W-:Y:S01]  /*ec80*/  STL [R1+0xc6c], R18 ;  /* 0x000c6c1201007387 */ /* 0x000fe20000100800 */
[----:B------:R-:W-:Y:S01]  /*ec90*/  IMAD R16, R25, UR39, RZ ;  /* 0x0000002719107c24 */ /* 0x000fe2000f8e02ff */
[-C--:B------:R-:W-:Y:S02]  /*eca0*/  LEA R42, P3, R5, R92.reuse, 0x1 ;  /* 0x0000005c052a7211 */ /* 0x080fe400078608ff */
[-C--:B------:R-:W-:Y:S01]  /*ecb0*/  LEA.HI.X.SX32 R56, R20, R93.reuse, 0x1, P5 ;  /* 0x0000005d14387211 */ /* 0x080fe200028f0eff */
[----:B------:R-:W-:Y:S01]  /*ecc0*/  STL [R1+0xc60], R80 ;  /* 0x000c605001007387 */ /* 0x000fe20000100800 */
[----:B------:R-:W-:Y:S01]  /*ecd0*/  IMAD R17, R21, UR42, RZ ;  /* 0x0000002a15117c24 */ /* 0x000fe2000f8e02ff */
[----:B------:R-:W-:Y:S01]  /*ece0*/  LEA R60, P5, R3, R92, 0x1 ;  /* 0x0000005c033c7211 */ /* 0x000fe200078a08ff */
[----:B------:R-:W-:Y:S01]  /*ecf0*/  IMAD R39, R22, UR44, RZ ;  /* 0x0000002c16277c24 */ /* 0x000fe2000f8e02ff */
[----:B------:R4:W-:Y:S01]  /*ed00*/  STL.64 [R1+0x15d8], R80 ;  /* 0x0015d85001007387 */ /* 0x0009e20000100a00 */
[-C--:B------:R-:W-:Y:S01]  /*ed10*/  LEA.HI.X.SX32 R59, R5, R93.reuse, 0x1, P3 ;  /* 0x0000005d053b7211 */ /* 0x080fe200018f0eff */
[----:B------:R-:W0:Y:S02]  /*ed20*/  LDCU UR39, c[0x0][0x3b0] ;  /* 0x00007600ff2777ac */ /* 0x000e240008000800 */
[----:B------:R-:W-:Y:S01]  /*ed30*/  STL [R1+0xc74], R35 ;  /* 0x000c742301007387 */ /* 0x000fe20000100800 */
[----:B------:R-:W-:Y:S01]  /*ed40*/  LEA.HI.X.SX32 R3, R3, R93, 0x1, P5 ;  /* 0x0000005d03037211 */ /* 0x000fe200028f0eff */
[----:B------:R-:W0:Y:S02]  /*ed50*/  LDCU UR42, c[0x0][0x3b0] ;  /* 0x00007600ff2a77ac */ /* 0x000e240008000800 */
[----:B------:R0:W-:Y:S01]  /*ed60*/  STL.64 [R1+0x15f8], R34 ;  /* 0x0015f82201007387 */ /* 0x0001e20000100a00 */
[----:B---3--:R-:W-:Y:S01]  /*ed70*/  SEL R50, R79, R54, !P6 ;  /* 0x000000364f327207 */ /* 0x008fe20007000000 */
[----:B------:R-:W3:Y:S02]  /*ed80*/  LDCU UR44, c[0x0][0x3b0] ;  /* 0x00007600ff2c77ac */ /* 0x000ee40008000800 */
[----:B------:R-:W-:Y:S01]  /*ed90*/  STL [R1+0xc68], R26 ;  /* 0x000c681a01007387 */ /* 0x000fe20000100800 */
[----:B------:R-:W-:-:S03]  /*eda0*/  LEA R5, P3, R16, R92, 0x1 ;  /* 0x0000005c10057211 */ /* 0x000fc600078608ff */
[----:B------:R-:W-:Y:S04]  /*edb0*/  STL [R1+0xc7c], R52 ;  /* 0x000c7c3401007387 */ /* 0x000fe80000100800 */
[----:B------:R-:W-:Y:S01]  /*edc0*/  STL [R1+0xc70], R27 ;  /* 0x000c701b01007387 */ /* 0x000fe20000100800 */
[----:B------:R-:W-:-:S03]  /*edd0*/  LEA R25, P5, R8, R92, 0x1 ;  /* 0x0000005c08197211 */ /* 0x000fc600078a08ff */
[----:B------:R-:W-:Y:S04]  /*ede0*/  STL.64 [R1+0x1628], R26 ;  /* 0x0016281a01007387 */ /* 0x000fe80000100a00 */
[----:B------:R-:W-:Y:S01]  /*edf0*/  STL [R1+0xc84], R28 ;  /* 0x000c841c01007387 */ /* 0x000fe20000100800 */
[----:B------:R-:W-:-:S03]  /*ee00*/  LEA.HI.X.SX32 R30, R16, R93, 0x1, P3 ;  /* 0x0000005d101e7211 */ /* 0x000fc600018f0eff */
[----:B------:R-:W-:Y:S01]  /*ee10*/  STL [R1+0xc78], R74 ;  /* 0x000c784a01007387 */ /* 0x000fe20000100800 */
[----:B------:R-:W-:-:S03]  /*ee20*/  LEA R21, P3, R6, R92, 0x1 ;  /* 0x0000005c06157211 */ /* 0x000fc600078608ff */
[----:B------:R-:W-:Y:S01]  /*ee30*/  STL [R1+0xc8c], R31 ;  /* 0x000c8c1f01007387 */ /* 0x000fe20000100800 */
[----:B------:R-:W-:-:S03]  /*ee40*/  LEA.HI.X.SX32 R8, R8, R93, 0x1, P5 ;  /* 0x0000005d08087211 */ /* 0x000fc600028f0eff */
[----:B------:R-:W-:Y:S01]  /*ee50*/  STL [R1+0xc80], R75 ;  /* 0x000c804b01007387 */ /* 0x000fe20000100800 */
[----:B------:R-:W-:-:S03]  /*ee60*/  LEA R20, P5, R4, R92, 0x1 ;  /* 0x0000005c04147211 */ /* 0x000fc600078a08ff */
[----:B------:R0:W-:Y:S04]  /*ee70*/  STL.64 [R1+0x1630], R74 ;  /* 0x0016304a01007387 */ /* 0x0001e80000100a00 */
[----:B------:R-:W-:Y:S01]  /*ee80*/  STL [R1+0xc94], R43 ;  /* 0x000c942b01007387 */ /* 0x000fe20000100800 */
[----:B------:R-:W-:-:S03]  /*ee90*/  LEA.HI.X.SX32 R6, R6, R93, 0x1, P3 ;  /* 0x0000005d06067211 */ /* 0x000fc600018f0eff */
[----:B------:R-:W-:Y:S01]  /*eea0*/  STL [R1+0xc88], R29 ;  /* 0x000c881d01007387 */ /* 0x000fe20000100800 */
[----:B------:R-:W-:-:S03]  /*eeb0*/  LEA R23, P3, R17, R92, 0x1 ;  /* 0x0000005c11177211 */ /* 0x000fc600078608ff */
[----:B------:R-:W-:Y:S01]  /*eec0*/  STL [R1+0xc9c], R45 ;  /* 0x000c9c2d01007387 */ /* 0x000fe20000100800 */
[----:B------:R-:W-:-:S03]  /*eed0*/  LEA.HI.X.SX32 R4, R4, R93, 0x1, P5 ;  /* 0x0000005d04047211 */ /* 0x000fc600028f0eff */
[----:B------:R-:W-:Y:S01]  /*eee0*/  STL [R1+0xc90], R41 ;  /* 0x000c902901007387 */ /* 0x000fe20000100800 */
[----:B------:R-:W-:-:S03]  /*eef0*/  ISETP.GE.AND P5, PT, R38, RZ, PT ;  /* 0x000000ff2600720c */ /* 0x000fc60003fa6270 */
[----:B------:R-:W-:Y:S01]  /*ef00*/  STL [R1+0xca4], R69 ;  /* 0x000ca44501007387 */ /* 0x000fe20000100800 */
[----:B------:R-:W-:-:S03]  /*ef10*/  IABS R16, R38 ;  /* 0x0000002600107213 */ /* 0x000fc60000000000 */
[----:B------:R-:W-:Y:S01]  /*ef20*/  STL [R1+0xc98], R44 ;  /* 0x000c982c01007387 */ /* 0x000fe20000100800 */
[----:B------:R-:W-:-:S03]  /*ef30*/  SEL R38, R79, R37, !P6 ;  /* 0x000000254f267207 */ /* 0x000fc60007000000 */
[----:B------:R-:W-:Y:S01]  /*ef40*/  STL [R1+0xcac], R19 ;  /* 0x000cac1301007387 */ /* 0x000fe20000100800 */
[----:B------:R-:W-:-:S03]  /*ef50*/  LEA.HI.X.SX32 R37, R17, R93, 0x1, P3 ;  /* 0x0000005d11257211 */ /* 0x000fc600018f0eff */
[----:B------:R-:W-:Y:S01]  /*ef60*/  STL [R1+0xca0], R46 ;  /* 0x000ca02e01007387 */ /* 0x000fe20000100800 */
[----:B------:R-:W-:-:S03]  /*ef70*/  LEA R22, P3, R12, R92, 0x1 ;  /* 0x0000005c0c167211 */ /* 0x000fc600078608ff */
[----:B------:R-:W-:Y:S04]  /*ef80*/  STL [R1+0xcb4], R36 ;  /* 0x000cb42401007387 */ /* 0x000fe80000100800 */
[----:B------:R-:W-:Y:S04]  /*ef90*/  STL [R1+0xca8], R48 ;  /* 0x000ca83001007387 */ /* 0x000fe80000100800 */
[----:B------:R-:W-:Y:S01]  /*efa0*/  STL [R1+0xcbc], R53 ;  /* 0x000cbc3501007387 */ /* 0x000fe20000100800 */
[----:B------:R-:W-:Y:S01]  /*efb0*/  IMAD R51, R38, UR45, RZ ;  /* 0x0000002d26337c24 */ /* 0x000fe2000f8e02ff */
[----:B------:R-:W-:Y:S01]  /*efc0*/  LEA.HI.X.SX32 R54, R12, R93, 0x1, P3 ;  /* 0x0000005d0c367211 */ /* 0x000fe200018f0eff */
[----:B------:R-:W-:Y:S01]  /*efd0*/  IMAD R50, R50, UR46, RZ ;  /* 0x0000002e32327c24 */ /* 0x000fe2000f8e02ff */
[----:B------:R-:W-:Y:S01]  /*efe0*/  STL [R1+0xcb0], R58 ;  /* 0x000cb03a01007387 */ /* 0x000fe20000100800 */
[C---:B------:R-:W-:Y:S01]  /*eff0*/  LEA R38, P3, R39.reuse, R92, 0x1 ;  /* 0x0000005c27267211 */ /* 0x040fe200078608ff */
[----:B----4-:R-:W-:Y:S01]  /*f000*/  IMAD.MOV.U32 R80, RZ, RZ, R16 ;  /* 0x000000ffff507224 */ /* 0x010fe200078e0010 */
[----:B------:R-:W-:Y:S01]  /*f010*/  IABS R17, R71 ;  /* 0x0000004700117213 */ /* 0x000fe20000000000 */
[----:B------:R-:W-:Y:S01]  /*f020*/  STL [R1+0xcc4], R40 ;  /* 0x000cc42801007387 */ /* 0x000fe20000100800 */
[----:B------:R-:W-:Y:S01]  /*f030*/  IABS R12, R10 ;  /* 0x0000000a000c7213 */ /* 0x000fe20000000000 */
[----:B------:R-:W4:Y:S02]  /*f040*/  LDCU UR45, c[0x0][0x3b0] ;  /* 0x00007600ff2d77ac */ /* 0x000f240008000800 */
[----:B------:R-:W-:Y:S01]  /*f050*/  STL [R1+0xcb8], R56 ;  /* 0x000cb83801007387 */ /* 0x000fe20000100800 */
[----:B0-----:R-:W-:Y:S01]  /*f060*/  PRMT R35, RZ, 0x7610, R35 ;  /* 0x00007610ff237816 */ /* 0x001fe20000000023 */
[----:B------:R-:W0:Y:S02]  /*f070*/  LDCU UR46, c[0x0][0x3b0] ;  /* 0x00007600ff2e77ac */ /* 0x000e240008000800 */
[----:B------:R-:W-:Y:S04]  /*f080*/  STL [R1+0xccc], R60 ;  /* 0x000ccc3c01007387 */ /* 0x000fe80000100800 */
[----:B------:R-:W-:Y:S01]  /*f090*/  STL [R1+0xcc0], R55 ;  /* 0x000cc03701007387 */ /* 0x000fe20000100800 */
[----:B------:R-:W-:-:S03]  /*f0a0*/  LEA.HI.X.SX32 R39, R39, R93, 0x1, P3 ;  /* 0x0000005d27277211 */ /* 0x000fc600018f0eff */
[----:B------:R-:W-:Y:S01]  /*f0b0*/  STL [R1+0xcd4], R42 ;  /* 0x000cd42a01007387 */ /* 0x000fe20000100800 */
[----:B------:R-:W-:-:S03]  /*f0c0*/  LEA R90, P3, R51, R92, 0x1 ;  /* 0x0000005c335a7211 */ /* 0x000fc600078608ff */
[----:B------:R-:W-:Y:S04]  /*f0d0*/  STL [R1+0xcc8], R3 ;  /* 0x000cc80301007387 */ /* 0x000fe80000100800 */
[----:B------:R-:W-:Y:S04]  /*f0e0*/  STL [R1+0xcdc], R25 ;  /* 0x000cdc1901007387 */ /* 0x000fe80000100800 */
        /* <DEDUP_REMOVED lines=22> */
[----:B------:R-:W2:Y:S04]  /*f250*/  LDL.LU R47, [R1+0x1650] ;  /* 0x00165000012f7983 */ /* 0x000ea80000300800 */
[----:B------:R-:W-:Y:S04]  /*f260*/  STL [R1+0xd10], R91 ;  /* 0x000d105b01007387 */ /* 0x000fe80000100800 */
[----:B------:R-:W-:Y:S04]  /*f270*/  STL [R1+0xd1c], R88 ;  /* 0x000d1c5801007387 */ /* 0x000fe80000100800 */
[----:B------:R-:W-:Y:S04]  /*f280*/  STL [R1+0xd18], R89 ;  /* 0x000d185901007387 */ /* 0x000fe80000100800 */
[----:B------:R-:W-:Y:S04]  /*f290*/  STL [R1+0xd24], R86 ;  /* 0x000d245601007387 */ /* 0x000fe80000100800 */
[----:B------:R-:W-:Y:S04]  /*f2a0*/  STL [R1+0xd20], R87 ;  /* 0x000d205701007387 */ /* 0x000fe80000100800 */
[----:B------:R-:W-:Y:S04]  /*f2b0*/  STL [R1+0xd2c], R77 ;  /* 0x000d2c4d01007387 */ /* 0x000fe80000100800 */
[----:B------:R-:W2:Y:S04]  /*f2c0*/  LDL.LU R83, [R1+0x810] ;  /* 0x0008100001537983 */ /* 0x000ea80000300800 */
[----:B------:R-:W2:Y:S04]  /*f2d0*/  LDL R66, [R1+0xba0] ;  /* 0x000ba00001427983 */ /* 0x000ea80000100800 */
[----:B------:R-:W3:Y:S01]  /*f2e0*/  LDL R67, [R1+0xba8] ;  /* 0x000ba80001437983 */ /* 0x000ee20000100800 */
[----:B------:R-:W-:-:S02]  /*f2f0*/  IMAD.MOV.U32 R75, RZ, RZ, R17 ;  /* 0x000000ffff4b7224 */ /* 0x000fc400078e0011 */
[----:B------:R-:W-:Y:S01]  /*f300*/  IMAD.MOV.U32 R74, RZ, RZ, R12 ;  /* 0x000000ffff4a7224 */ /* 0x000fe200078e000c */
[----:B------:R-:W-:Y:S01]  /*f310*/  LEA.HI.X.SX32 R78, R9, R93, 0x1, P3 ;  /* 0x0000005d094e7211 */ /* 0x000fe200018f0eff */
[C---:B------:R-:W-:Y:S01]  /*f320*/  IMAD.HI.U32 R11, R0.reuse, R75, RZ ;  /* 0x0000004b000b7227 */ /* 0x040fe200078e00ff */
[----:B------:R-:W-:Y:S01]  /*f330*/  PRMT R34, RZ, 0x7610, R34 ;  /* 0x00007610ff227816 */ /* 0x000fe20000000022 */
[----:B------:R-:W3:Y:S02]  /*f340*/  LDL R50, [R1+0xbb0] ;  /* 0x000bb00001327983 */ /* 0x000ee40000100800 */
[----:B------:R-:W-:Y:S01]  /*f350*/  IMAD.HI.U32 R9, R0, R74, RZ ;  /* 0x0000004a00097227 */ /* 0x000fe200078e00ff */
[----:B------:R-:W-:Y:S01]  /*f360*/  IADD3 R11, PT, PT, -R11, RZ, RZ ;  /* 0x000000ff0b0b7210 */ /* 0x000fe20007ffe1ff */
[----:B------:R-:W3:Y:S02]  /*f370*/  LDL R51, [R1+0xbb4] ;  /* 0x000bb40001337983 */ /* 0x000ee40000100800 */
[----:B------:R-:W-:-:S02]  /*f380*/  IMAD.MOV R9, RZ, RZ, -R9 ;  /* 0x000000ffff097224 */ /* 0x000fc400078e0a09 */
[C---:B------:R-:W-:Y:S02]  /*f390*/  IMAD R11, R2.reuse, R11, R75 ;  /* 0x0000000b020b7224 */ /* 0x040fe400078e024b */
[----:B------:R-:W-:Y:S02]  /*f3a0*/  IMAD R9, R2, R9, R74 ;  /* 0x0000000902097224 */ /* 0x000fe400078e024a */
[----:B------:R-:W-:Y:S02]  /*f3b0*/  @P0 IMAD.MOV.U32 R74, RZ, RZ, R73 ;  /* 0x000000ffff4a0224 */ /* 0x000fe400078e0049 */
[----:B------:R-:W-:Y:S01]  /*f3c0*/  IMAD R16, R16, UR14, RZ ;  /* 0x0000000e10107c24 */ /* 0x000fe2000f8e02ff */
[----:B------:R-:W-:Y:S01]  /*f3d0*/  STL [R1+0xd28], R78 ;  /* 0x000d284e01007387 */ /* 0x000fe20000100800 */
[----:B------:R-:W-:Y:S01]  /*f3e0*/  IMAD.HI.U32 R14, R0, R70, RZ ;  /* 0x00000046000e7227 */ /* 0x000fe200078e00ff */
[----:B------:R-:W-:Y:S01]  /*f3f0*/  PRMT R27, RZ, 0x7610, R27 ;  /* 0x00007610ff1b7816 */ /* 0x000fe2000000001b */
[----:B------:R-:W0:Y:S01]  /*f400*/  LDCU UR14, c[0x0][0x3b0] ;  /* 0x00007600ff0e77ac */ /* 0x000e220008000800 */
[----:B------:R-:W-:-:S04]  /*f410*/  LEA R65, P3, R16, R92, 0x1 ;  /* 0x0000005c10417211 */ /* 0x000fc800078608ff */
[----:B------:R-:W-:Y:S01]  /*f420*/  LEA.HI.X.SX32 R76, R16, R93, 0x1, P3 ;  /* 0x0000005d104c7211 */ /* 0x000fe200018f0eff */
[----:B------:R-:W-:Y:S04]  /*f430*/  STL [R1+0xd34], R65 ;  /* 0x000d344101007387 */ /* 0x000fe80000100800 */
[----:B------:R-:W4:Y:S01]  /*f440*/  LDL R16, [R1+0xbb8] ;  /* 0x000bb80001107983 */ /* 0x000f220000100800 */
[----:B--2---:R-:W-:Y:S01]  /*f450*/  @P0 IMAD.MOV.U32 R75, RZ, RZ, R66 ;  /* 0x000000ffff4b0224 */ /* 0x004fe200078e0042 */
[----:B------:R-:W-:Y:S01]  /*f460*/  LEA R62, P3, R64, R92, 0x1 ;  /* 0x0000005c403e7211 */ /* 0x000fe200078608ff */
[----:B------:R-:W-:Y:S01]  /*f470*/  IMAD.MOV R14, RZ, RZ, -R14 ;  /* 0x000000ffff0e7224 */ /* 0x000fe200078e0a0e */
[----:B------:R-:W2:Y:S04]  /*f480*/  LDL R17, [R1+0xbc0] ;  /* 0x000bc00001117983 */ /* 0x000ea80000100800 */
[----:B------:R0:W2:Y:S02]  /*f490*/  @P0 LDG.E.U16 R35, desc[UR20][R74.64] ;  /* 0x000000144a230981 */ /* 0x0000a4000c1e1500 */
[----:B0-----:R-:W-:-:S02]  /*f4a0*/  @P0 IMAD.MOV.U32 R74, RZ, RZ, R15 ;  /* 0x000000ffff4a0224 */ /* 0x001fc400078e000f */
[----:B---3--:R-:W-:-:S05]  /*f4b0*/  @P0 IMAD.MOV.U32 R75, RZ, RZ, R67 ;  /* 0x000000ffff4b0224 */ /* 0x008fca00078e0043 */
[----:B------:R-:W3:Y:S01]  /*f4c0*/  @P0 LDG.E.U16 R34, desc[UR20][R74.64] ;  /* 0x000000144a220981 */ /* 0x000ee2000c1e1500 */
[----:B------:R-:W-:Y:S01]  /*f4d0*/  LEA.HI.X.SX32 R64, R64, R93, 0x1, P3 ;  /* 0x0000005d40407211 */ /* 0x000fe200018f0eff */
[----:B------:R-:W-:Y:S01]  /*f4e0*/  IMAD R14, R2, R14, R70 ;  /* 0x0000000e020e7224 */ /* 0x000fe200078e0246 */
[----:B------:R-:W-:Y:S01]  /*f4f0*/  ISETP.GE.AND P3, PT, R71, RZ, PT ;  /* 0x000000ff4700720c */ /* 0x000fe20003f66270 */
[----:B------:R-:W-:Y:S04]  /*f500*/  STL [R1+0xd30], R76 ;  /* 0x000d304c01007387 */ /* 0x000fe80000100800 */
[----:B------:R-:W-:Y:S04]  /*f510*/  STL [R1+0xd3c], R62 ;  /* 0x000d3c3e01007387 */ /* 0x000fe80000100800 */
[----:B------:R-:W4:Y:S04]  /*f520*/  LDL R70, [R1+0xbc8] ;  /* 0x000bc80001467983 */ /* 0x000f280000100800 */
[----:B------:R-:W4:Y:S04]  /*f530*/  LDL R71, [R1+0xbcc] ;  /* 0x000bcc0001477983 */ /* 0x000f280000100800 */
[----:B------:R-:W-:Y:S04]  /*f540*/  STL [R1+0xd38], R64 ;  /* 0x000d384001007387 */ /* 0x000fe80000100800 */
[----:B------:R-:W4:Y:S04]  /*f550*/  LDL.LU R73, [R1+0x164c] ;  /* 0x00164c0001497983 */ /* 0x000f280000300800 */
[----:B------:R-:W4:Y:S04]  /*f560*/  LDL R66, [R1+0xbd0] ;  /* 0x000bd00001427983 */ /* 0x000f280000100800 */
[----:B------:R-:W4:Y:S04]  /*f570*/  LDL.LU R15, [R1+0x1648] ;  /* 0x00164800010f7983 */ /* 0x000f280000300800 */
[----:B---3--:R0:W-:Y:S04]  /*f580*/  STL [R1+0x854], R34 ;  /* 0x0008542201007387 */ /* 0x0081e80000100800 */
[----:B--2---:R2:W-:Y:S04]  /*f590*/  STL [R1+0x820], R35 ;  /* 0x0008202301007387 */ /* 0x0045e80000100800 */
[----:B------:R-:W3:Y:S01]  /*f5a0*/  LDL R67, [R1+0xbd8] ;  /* 0x000bd80001437983 */ /* 0x000ee20000100800 */
[----:B0-----:R-:W-:-:S02]  /*f5b0*/  @P0 IMAD.MOV.U32 R34, RZ, RZ, R51 ;  /* 0x000000ffff220224 */ /* 0x001fc400078e0033 */
[----:B--2---:R-:W-:-:S05]  /*f5c0*/  @P0 IMAD.MOV.U32 R35, RZ, RZ, R50 ;  /* 0x000000ffff230224 */ /* 0x004fca00078e0032 */
[----:B------:R0:W2:Y:S02]  /*f5d0*/  @P0 LDG.E.U16 R27, desc[UR20][R34.64] ;  /* 0x00000014221b0981 */ /* 0x0000a4000c1e1500 */
[----:B0-----:R-:W-:Y:S02]  /*f5e0*/  @P0 IMAD.MOV.U32 R34, RZ, RZ, R32 ;  /* 0x000000ffff220224 */ /* 0x001fe400078e0020 */
[----:B----4-:R-:W-:Y:S01]  /*f5f0*/  @P0 IMAD.MOV.U32 R35, RZ, RZ, R16 ;  /* 0x000000ffff230224 */ /* 0x010fe200078e0010 */
[----:B------:R-:W4:Y:S04]  /*f600*/  LDL.LU R32, [R1+0x1644] ;  /* 0x0016440001207983 */ /* 0x000f280000300800 */
[----:B------:R-:W2:Y:S01]  /*f610*/  @P0 LDG.E.U16 R63, desc[UR20][R34.64] ;  /* 0x00000014223f0981 */ /* 0x000ea2000c1e1500 */
[----:B------:R-:W-:Y:S01]  /*f620*/  PRMT R73, RZ, 0x7610, R73 ;  /* 0x00007610ff497816 */ /* 0x000fe20000000049 */
[----:B------:R-:W-:Y:S01]  /*f630*/  @P0 IMAD.MOV.U32 R16, RZ, RZ, R49 ;  /* 0x000000ffff100224 */ /* 0x000fe200078e0031 */
[----:B------:R-:W-:-:S04]  /*f640*/  PRMT R15, RZ, 0x7610, R15 ;  /* 0x00007610ff0f7816 */ /* 0x000fc8000000000f */
[----:B------:R0:W3:Y:S02]  /*f650*/  @P0 LDG.E.U16 R73, desc[UR20][R16.64] ;  /* 0x0000001410490981 */ /* 0x0000e4000c1e1500 */
[----:B0-----:R-:W-:Y:S02]  /*f660*/  @P0 IMAD.MOV.U32 R16, RZ, RZ, R71 ;  /* 0x000000ffff100224 */ /* 0x001fe400078e0047 */
[----:B------:R-:W-:-:S05]  /*f670*/  @P0 IMAD.MOV.U32 R17, RZ, RZ, R70 ;  /* 0x000000ffff110224 */ /* 0x000fca00078e0046 */
[----:B------:R-:W3:Y:S04]  /*f680*/  @P0 LDG.E.U16 R15, desc[UR20][R16.64] ;  /* 0x00000014100f0981 */ /* 0x000ee8000c1e1500 */
[----:B--2---:R-:W-:Y:S04]  /*f690*/  STL [R1+0x12f4], R63 ;  /* 0x0012f43f01007387 */ /* 0x004fe80000100800 */
[----:B------:R-:W2:Y:S04]  /*f6a0*/  LDL.LU R49, [R1+0x1640] ;  /* 0x0016400001317983 */ /* 0x000ea80000300800 */
[----:B------:R0:W-:Y:S04]  /*f6b0*/  STL [R1+0x894], R27 ;  /* 0x0008941b01007387 */ /* 0x0001e80000100800 */
[----:B------:R-:W2:Y:S01]  /*f6c0*/  LDL R81, [R1+0xbe4] ;  /* 0x000be40001517983 */ /* 0x000ea20000100800 */
[----:B----4-:R-:W-:Y:S01]  /*f6d0*/  PRMT R32, RZ, 0x7610, R32 ;  /* 0x00007610ff207816 */ /* 0x010fe20000000020 */
[----:B------:R-:W-:Y:S01]  /*f6e0*/  @P0 IMAD.MOV.U32 R35, RZ, RZ, R66 ;  /* 0x000000ffff230224 */ /* 0x000fe200078e0042 */
[----:B------:R-:W-:Y:S01]  /*f6f0*/  @P0 MOV R34, R84 ;  /* 0x0000005400220202 */ /* 0x000fe20000000f00 */
[----:B------:R-:W-:Y:S01]  /*f700*/  @P0 IMAD.MOV.U32 R74, RZ, RZ, R33 ;  /* 0x000000ffff4a0224 */ /* 0x000fe200078e0021 */
[----:B------:R4:W-:Y:S04]  /*f710*/  STS.U16 [R47+UR4+0x8f00], R83 ;  /* 0x008f00532f007988 */ /* 0x0009e80008000404 */
[----:B0-----:R-:W2:Y:S01]  /*f720*/  LDL R27, [R1+0xbe0] ;  /* 0x000be000011b7983 */ /* 0x001ea20000100800 */
[----:B---3--:R-:W-:Y:S01]  /*f730*/  @P0 IMAD.MOV.U32 R75, RZ, RZ, R67 ;  /* 0x000000ffff4b0224 */ /* 0x008fe200078e0043 */
[----:B------:R-:W-:-:S02]  /*f740*/  PRMT R26, RZ, 0x7610, R26 ;  /* 0x00007610ff1a7816 */ /* 0x000fc4000000001a */
[----:B------:R-:W3:Y:S04]  /*f750*/  @P0 LDG.E.U16 R32, desc[UR20][R34.64] ;  /* 0x0000001422200981 */ /* 0x000ee8000c1e1500 */
[----:B------:R-:W3:Y:S04]  /*f760*/  LDL R82, [R1+0xbe8] ;  /* 0x000be80001527983 */ /* 0x000ee80000100800 */
[----:B----4-:R-:W4:Y:S04]  /*f770*/  LDL R83, [R1+0xbec] ;  /* 0x000bec0001537983 */ /* 0x010f280000100800 */
[----:B------:R-:W-:Y:S04]  /*f780*/  STL [R1+0x12f8], R73 ;  /* 0x0012f84901007387 */ /* 0x000fe80000100800 */
[----:B------:R-:W-:Y:S04]  /*f790*/  STL [R1+0x1450], R73 ;  /* 0x0014504901007387 */ /* 0x000fe80000100800 */
[----:B------:R-:W4:Y:S04]  /*f7a0*/  LDL R70, [R1+0xbf0] ;  /* 0x000bf00001467983 */ /* 0x000f280000100800 */
[----:B------:R-:W4:Y:S04]  /*f7b0*/  LDL R71, [R1+0xbf4] ;  /* 0x000bf40001477983 */ /* 0x000f280000100800 */
[----:B------:R-:W4:Y:S04]  /*f7c0*/  LDL R16, [R1+0xbf8] ;  /* 0x000bf80001107983 */ /* 0x000f280000100800 */
[----:B------:R-:W4:Y:S04]  /*f7d0*/  LDL R17, [R1+0xbfc] ;  /* 0x000bfc0001117983 */ /* 0x000f280000100800 */
[----:B------:R-:W4:Y:S04]  /*f7e0*/  LDL R50, [R1+0xc00] ;  /* 0x000c000001327983 */ /* 0x000f280000100800 */
[----:B------:R-:W4:Y:S04]  /*f7f0*/  LDL R51, [R1+0xc04] ;  /* 0x000c040001337983 */ /* 0x000f280000100800 */
[----:B------:R-:W-:Y:S04]  /*f800*/  STL [R1+0x12fc], R15 ;  /* 0x0012fc0f01007387 */ /* 0x000fe80000100800 */
[----:B------:R-:W4:Y:S01]  /*f810*/  LDL.LU R84, [R1+0x163c] ;  /* 0x00163c0001547983 */ /* 0x000f220000300800 */
[----:B------:R-:W-:-:S03]  /*f820*/  IMAD.HI.U32 R12, R0, R80, RZ ;  /* 0x00000050000c7227 */ /* 0x000fc600078e00ff */
[----:B------:R-:W4:Y:S01]  /*f830*/  LDL R34, [R1+0xc08] ;  /* 0x000c080001227983 */ /* 0x000f220000100800 */
[----:B--2---:R-:W-:-:S03]  /*f840*/  PRMT R49, RZ, 0x7610, R49 ;  /* 0x00007610ff317816 */ /* 0x004fc60000000031 */
[----:B------:R-:W2:Y:S04]  /*f850*/  LDL R35, [R1+0xc0c] ;  /* 0x000c0c0001237983 */ /* 0x000ea80000100800 */
[----:B------:R0:W2:Y:S02]  /*f860*/  @P0 LDG.E.U16 R49, desc[UR20][R74.64] ;  /* 0x000000144a310981 */ /* 0x0000a4000c1e1500 */
[----:B0-----:R-:W-:Y:S02]  /*f870*/  @P0 IMAD.MOV.U32 R74, RZ, RZ, R81 ;  /* 0x000000ffff4a0224 */ /* 0x001fe400078e0051 */
[----:B------:R-:W-:-:S05]  /*f880*/  @P0 IMAD.MOV.U32 R75, RZ, RZ, R27 ;  /* 0x000000ffff4b0224 */ /* 0x000fca00078e001b */
[----:B------:R-:W2:Y:S01]  /*f890*/  @P0 LDG.E.U16 R26, desc[UR20][R74.64] ;  /* 0x000000144a1a0981 */ /* 0x000ea2000c1e1500 */
[----:B------:R-:W-:-:S03]  /*f8a0*/  IMAD.MOV R12, RZ, RZ, -R12 ;  /* 0x000000ffff0c7224 */ /* 0x000fc600078e0a0c */
[----:B---3--:R-:W-:Y:S01]  /*f8b0*/  STL [R1+0x1300], R32 ;  /* 0x0013002001007387 */ /* 0x008fe20000100800 */
[----:B------:R-:W-:-:S03]  /*f8c0*/  IMAD R12, R2, R12, R80 ;  /* 0x0000000c020c7224 */ /* 0x000fc600078e0250 */
[----:B------:R-:W3:Y:S04]  /*f8d0*/  LDL.LU R33, [R1+0x1638] ;  /* 0x0016380001217983 */ /* 0x000ee80000300800 */
[----:B------:R-:W3:Y:S04]  /*f8e0*/  LDL R80, [R1+0xc10] ;  /* 0x000c100001507983 */ /* 0x000ee80000100800 */
[----:B------:R-:W3:Y:S04]  /*f8f0*/  LDL R66, [R1+0xc14] ;  /* 0x000c140001427983 */ /* 0x000ee80000100800 */
[----:B------:R-:W3:Y:S01]  /*f900*/  LDL R67, [R1+0xc18] ;  /* 0x000c180001437983 */ /* 0x000ee20000100800 */
[----:B------:R-:W-:Y:S01]  /*f910*/  @P0 IMAD.MOV.U32 R27, RZ, RZ, R82 ;  /* 0x000000ffff1b0224 */ /* 0x000fe200078e0052 */
[----:B----4-:R-:W-:-:S02]  /*f920*/  PRMT R84, RZ, 0x7610, R84 ;  /* 0x00007610ff547816 */ /* 0x010fc40000000054 */
[----:B--2---:R-:W-:Y:S04]  /*f930*/  STL [R1+0x1304], R49 ;  /* 0x0013043101007387 */ /* 0x004fe80000100800 */
[----:B------:R-:W-:Y:S04]  /*f940*/  STL [R1+0x145c], R49 ;  /* 0x00145c3101007387 */ /* 0x000fe80000100800 */
[----:B------:R-:W2:Y:S04]  /*f950*/  LDL.LU.64 R74, [R1+0x1630] ;  /* 0x00163000014a7983 */ /* 0x000ea80000300a00 */
[----:B------:R-:W4:Y:S04]  /*f960*/  LDL R81, [R1+0xc20] ;  /* 0x000c200001517983 */ /* 0x000f280000100800 */
[----:B------:R0:W-:Y:S01]  /*f970*/  STL [R1+0x7fc], R26 ;  /* 0x0007fc1a01007387 */ /* 0x0001e20000100800 */
[----:B------:R-:W-:-:S03]  /*f980*/  @P0 LOP3.LUT R71, R71, R70, RZ, 0x3c, !PT ;  /* 0x0000004647470212 */ /* 0x000fc600078e3cff */
[----:B------:R-:W2:Y:S01]  /*f990*/  LDL R82, [R1+0xc28] ;  /* 0x000c280001527983 */ /* 0x000ea20000100800 */
[----:B0-----:R-:W-:Y:S01]  /*f9a0*/  @P0 IMAD.MOV.U32 R26, RZ, RZ, R83 ;  /* 0x000000ffff1a0224 */ /* 0x001fe200078e0053 */
[C---:B------:R-:W-:Y:S02]  /*f9b0*/  @P0 LOP3.LUT R70, R71.reuse, R70, RZ, 0x3c, !PT ;  /* 0x0000004647460212 */ /* 0x040fe400078e3cff */
[----:B------:R-:W2:Y:S04]  /*f9c0*/  LDL R83, [R1+0xc2c] ;  /* 0x000c2c0001537983 */ /* 0x000ea80000100800 */
[----:B------:R-:W2:Y:S01]  /*f9d0*/  @P0 LDG.E.U16 R84, desc[UR20][R26.64] ;  /* 0x000000141a540981 */ /* 0x000ea2000c1e1500 */
[----:B---3--:R-:W-:Y:S02]  /*f9e0*/  PRMT R33, RZ, 0x7610, R33 ;  /* 0x00007610ff217816 */ /* 0x008fe40000000021 */
[----:B------:R-:W-:-:S05]  /*f9f0*/  @P0 LOP3.LUT R71, R71, R70, RZ, 0x3c, !PT ;  /* 0x0000004647470212 */ /* 0x000fca00078e3cff */
[----:B------:R-:W3:Y:S04]  /*fa00*/  @P0 LDG.E.U16 R33, desc[UR20][R70.64] ;  /* 0x0000001446210981 */ /* 0x000ee8000c1e1500 */
[----:B------:R-:W3:Y:S04]  /*fa10*/  LDL.LU.64 R26, [R1+0x1628] ;  /* 0x00162800011a7983 */ /* 0x000ee80000300a00 */
[----:B--2---:R0:W-:Y:S04]  /*fa20*/  STL [R1+0x848], R84 ;  /* 0x0008485401007387 */ /* 0x0041e80000100800 */
[----:B0-----:R-:W2:Y:S01]  /*fa30*/  LDL.LU R84, [R1+0x1620] ;  /* 0x0016200001547983 */ /* 0x001ea20000300800 */
[----:B------:R-:W-:-:S03]  /*fa40*/  @P0 LOP3.LUT R17, R17, R16, RZ, 0x3c, !PT ;  /* 0x0000001011110212 */ /* 0x000fc600078e3cff */
[----:B------:R-:W4:Y:S01]  /*fa50*/  LDL.LU.64 R70, [R1+0x1618] ;  /* 0x0016180001467983 */ /* 0x000f220000300a00 */
[----:B------:R-:W-:-:S04]  /*fa60*/  @P0 LOP3.LUT R16, R17, R16, RZ, 0x3c, !PT ;  /* 0x0000001011100212 */ /* 0x000fc800078e3cff */
[----:B------:R-:W-:Y:S01]  /*fa70*/  @P0 LOP3.LUT R17, R17, R16, RZ, 0x3c, !PT ;  /* 0x0000001011110212 */ /* 0x000fe200078e3cff */
[----:B---3--:R0:W-:Y:S04]  /*fa80*/  STL [R1+0x884], R33 ;  /* 0x0008842101007387 */ /* 0x0081e80000100800 */
[----:B0-----:R-:W3:Y:S01]  /*fa90*/  LDL.LU R33, [R1+0x1610] ;  /* 0x0016100001217983 */ /* 0x001ee20000300800 */
[----:B--2---:R-:W-:-:S06]  /*faa0*/  PRMT R84, RZ, 0x7610, R84 ;  /* 0x00007610ff547816 */ /* 0x004fcc0000000054 */
[----:B------:R-:W2:Y:S04]  /*fab0*/  @P0 LDG.E.U16 R84, desc[UR20][R16.64] ;  /* 0x0000001410540981 */ /* 0x000ea8000c1e1500 */
[----:B------:R-:W2:Y:S01]  /*fac0*/  LDL.LU.64 R16, [R1+0x1608] ;  /* 0x0016080001107983 */ /* 0x000ea20000300a00 */
[----:B------:R-:W-:Y:S02]  /*fad0*/  @P0 LOP3.LUT R51, R51, R50, RZ, 0x3c, !PT ;  /* 0x0000003233330212 */ /* 0x000fe400078e3cff */
[----:B------:R-:W-:Y:S02]  /*fae0*/  @P0 LOP3.LUT R35, R35, R34, RZ, 0x3c, !PT ;  /* 0x0000002223230212 */ /* 0x000fe400078e3cff */
[----:B------:R-:W-:Y:S02]  /*faf0*/  @P0 LOP3.LUT R50, R51, R50, RZ, 0x3c, !PT ;  /* 0x0000003233320212 */ /* 0x000fe400078e3cff */
[----:B------:R-:W-:-:S02]  /*fb00*/  @P0 LOP3.LUT R34, R35, R34, RZ, 0x3c, !PT ;  /* 0x0000002223220212 */ /* 0x000fc400078e3cff */
[----:B----4-:R-:W-:Y:S02]  /*fb10*/  PRMT R70, RZ, 0x7610, R70 ;  /* 0x00007610ff467816 */ /* 0x010fe40000000046 */
[----:B------:R-:W-:Y:S02]  /*fb20*/  @P0 LOP3.LUT R51, R51, R50, RZ, 0x3c, !PT ;  /* 0x0000003233330212 */ /* 0x000fe400078e3cff */
[----:B------:R-:W-:Y:S02]  /*fb30*/  @P0 LOP3.LUT R35, R35, R34, RZ, 0x3c, !PT ;  /* 0x0000002223230212 */ /* 0x000fe400078e3cff */
[----:B---3--:R-:W-:Y:S01]  /*fb40*/  PRMT R33, RZ, 0x7610, R33 ;  /* 0x00007610ff217816 */ /* 0x008fe20000000021 */
[----:B------:R-:W3:Y:S04]  /*fb50*/  @P0 LDG.E.U16 R70, desc[UR20][R50.64] ;  /* 0x0000001432460981 */ /* 0x000ee8000c1e1500 */
[----:B--2---:R-:W-:Y:S04]  /*fb60*/  STL [R1+0x130c], R84 ;  /* 0x00130c5401007387 */ /* 0x004fe80000100800 */
[----:B------:R-:W2:Y:S01]  /*fb70*/  LDL.LU.64 R50, [R1+0x1600] ;  /* 0x0016000001327983 */ /* 0x000ea20000300a00 */
[----:B------:R-:W-:-:S06]  /*fb80*/  PRMT R16, RZ, 0x7610, R16 ;  /* 0x00007610ff107816 */ /* 0x000fcc0000000010 */
[----:B------:R0:W4:Y:S02]  /*fb90*/  @P0 LDG.E.U16 R16, desc[UR20][R34.64] ;  /* 0x0000001422100981 */ /* 0x000124000c1e1500 */
[----:B0-----:R-:W-:Y:S02]  /*fba0*/  @P0 IMAD.MOV.U32 R34, RZ, RZ, R66 ;  /* 0x000000ffff220224 */ /* 0x001fe400078e0042 */
[----:B------:R-:W-:-:S05]  /*fbb0*/  @P0 IMAD.MOV.U32 R35, RZ, RZ, R80 ;  /* 0x000000ffff230224 */ /* 0x000fca00078e0050 */
[----:B------:R-:W4:Y:S01]  /*fbc0*/  @P0 LDG.E.U16 R33, desc[UR20][R34.64] ;  /* 0x0000001422210981 */ /* 0x000f22000c1e1500 */
[----:B------:R-:W-:-:S03]  /*fbd0*/  @P0 IMAD.MOV.U32 R66, RZ, RZ, R85 ;  /* 0x000000ffff420224 */ /* 0x000fc600078e0055 */
[----:B---3--:R-:W-:Y:S01]  /*fbe0*/  STL [R1+0x1314], R70 ;  /* 0x0013144601007387 */ /* 0x008fe20000100800 */
[----:B--2---:R-:W-:-:S06]  /*fbf0*/  PRMT R50, RZ, 0x7610, R50 ;  /* 0x00007610ff327816 */ /* 0x004fcc0000000032 */
[----:B------:R0:W2:Y:S04]  /*fc00*/  @P0 LDG.E.U16 R50, desc[UR20][R66.64] ;  /* 0x0000001442320981 */ /* 0x0000a8000c1e1500 */
[----:B----4-:R-:W-:Y:S04]  /*fc10*/  STL [R1+0x1318], R16 ;  /* 0x0013181001007387 */ /* 0x010fe80000100800 */
[----:B------:R-:W-:Y:S04]  /*fc20*/  STL [R1+0x1468], R16 ;  /* 0x0014681001007387 */ /* 0x000fe80000100800 */
[----:B------:R-:W3:Y:S04]  /*fc30*/  LDL.LU.64 R34, [R1+0x15f8] ;  /* 0x0015f80001227983 */ /* 0x000ee80000300a00 */
[----:B------:R-:W-:Y:S04]  /*fc40*/  STL [R1+0x1320], R33 ;  /* 0x0013202101007387 */ /* 0x000fe80000100800 */
[----:B------:R-:W4:Y:S04]  /*fc50*/  LDL.LU R85, [R1+0x15f0] ;  /* 0x0015f00001557983 */ /* 0x000f280000300800 */
[----:B------:R-:W0:Y:S01]  /*fc60*/  LDL.LU.64 R66, [R1+0x15e8] ;  /* 0x0015e80001427983 */ /* 0x000e220000300a00 */
[----:B------:R-:W-:-:S04]  /*fc70*/  @P0 LOP3.LUT R83, R83, R82, RZ, 0x3c, !PT ;  /* 0x0000005253530212 */ /* 0x000fc800078e3cff */
[----:B------:R-:W-:-:S04]  /*fc80*/  @P0 LOP3.LUT R82, R83, R82, RZ, 0x3c, !PT ;  /* 0x0000005253520212 */ /* 0x000fc800078e3cff */
[----:B------:R-:W-:Y:S02]  /*fc90*/  @P0 LOP3.LUT R83, R83, R82, RZ, 0x3c, !PT ;  /* 0x0000005253530212 */ /* 0x000fe400078e3cff */
[----:B0-----:R-:W-:Y:S02]  /*fca0*/  PRMT R67, RZ, 0x7610, R67 ;  /* 0x00007610ff437816 */ /* 0x001fe40000000043 */
[----:B------:R-:W-:-:S04]  /*fcb0*/  PRMT R66, RZ, 0x7610, R66 ;  /* 0x00007610ff427816 */ /* 0x000fc80000000042 */
[----:B------:R0:W3:Y:S02]  /*fcc0*/  @P0 LDG.E.U16 R67, desc[UR20][R82.64] ;  /* 0x0000001452430981 */ /* 0x0000e4000c1e1500 */
[----:B0-----:R-:W-:Y:S01]  /*fcd0*/  @P0 IMAD.MOV.U32 R82, RZ, RZ, R17 ;  /* 0x000000ffff520224 */ /* 0x001fe200078e0011 */
[----:B------:R-:W-:-:S05]  /*fce0*/  @P0 MOV R83, R61 ;  /* 0x0000003d00530202 */ /* 0x000fca0000000f00 */
[----:B------:R-:W3:Y:S01]  /*fcf0*/  @P0 LDG.E.U16 R66, desc[UR20][R82.64] ;  /* 0x0000001452420981 */ /* 0x000ee2000c1e1500 */
[----:B------:R-:W-:Y:S01]  /*fd00*/  PRMT R73, RZ, 0x7610, R73 ;  /* 0x00007610ff497816 */ /* 0x000fe20000000049 */
[----:B------:R-:W-:Y:S02]  /*fd10*/  @P0 IMAD.MOV.U32 R80, RZ, RZ, R71 ;  /* 0x000000ffff500224 */ /* 0x000fe400078e0047 */
[----:B--2---:R-:W-:Y:S04]  /*fd20*/  STL [R1+0x1324], R50 ;  /* 0x0013243201007387 */ /* 0x004fe80000100800 */
[----:B------:R-:W-:Y:S04]  /*fd30*/  STL [R1+0x1470], R50 ;  /* 0x0014703201007387 */ /* 0x000fe80000100800 */
[----:B------:R-:W2:Y:S04]  /*fd40*/  LDL.LU R71, [R1+0x15e0] ;  /* 0x0015e00001477983 */ /* 0x000ea80000300800 */
[----:B------:R-:W2:Y:S01]  /*fd50*/  @P0 LDG.E.U16 R73, desc[UR20][R80.64] ;  /* 0x0000001450490981 */ /* 0x000ea2000c1e1500 */
[----:B----4-:R-:W-:-:S03]  /*fd60*/  PRMT R85, RZ, 0x7610, R85 ;  /* 0x00007610ff557816 */ /* 0x010fc60000000055 */
[----:B------:R-:W4:Y:S04]  /*fd70*/  LDL.LU.64 R80, [R1+0x15d8] ;  /* 0x0015d80001507983 */ /* 0x000f280000300a00 */
[----:B------:R-:W2:Y:S04]  /*fd80*/  LDL.LU R61, [R1+0x15d4] ;  /* 0x0015d400013d7983 */ /* 0x000ea80000300800 */
[----:B------:R-:W4:Y:S04]  /*fd90*/  LDL.LU R17, [R1+0x15d0] ;  /* 0x0015d00001117983 */ /* 0x000f280000300800 */
[----:B------:R-:W4:Y:S04]  /*fda0*/  LDL.LU.64 R82, [R1+0x15c8] ;  /* 0x0015c80001527983 */ /* 0x000f280000300a00 */
[----:B---3--:R0:W-:Y:S04]  /*fdb0*/  STL [R1+0x870], R66 ;  /* 0x0008704201007387 */ /* 0x0081e80000100800 */
[----:B------:R3:W-:Y:S01]  /*fdc0*/  STL [R1+0x834], R67 ;  /* 0x0008344301007387 */ /* 0x0007e20000100800 */
[----:B0-----:R-:W-:-:S02]  /*fdd0*/  @P0 IMAD.MOV.U32 R66, RZ, RZ, R34 ;  /* 0x000000ffff420224 */ /* 0x001fc400078e0022 */
[----:B---3--:R-:W-:Y:S02]  /*fde0*/  @P0 IMAD.MOV.U32 R67, RZ, RZ, R72 ;  /* 0x000000ffff430224 */ /* 0x008fe400078e0048 */
[----:B------:R-:W3:Y:S04]  /*fdf0*/  LDL.LU R72, [R1+0x15c4] ;  /* 0x0015c40001487983 */ /* 0x000ee80000300800 */
[----:B------:R-:W3:Y:S04]  /*fe00*/  @P0 LDG.E.U16 R85, desc[UR20][R66.64] ;  /* 0x0000001442550981 */ /* 0x000ee8000c1e1500 */
[----:B------:R-:W4:Y:S04]  /*fe10*/  LDL.LU R34, [R1+0x15c0] ;  /* 0x0015c00001227983 */ /* 0x000f280000300800 */
[----:B------:R-:W4:Y:S01]  /*fe20*/  LDL.LU.64 R66, [R1+0x15b8] ;  /* 0x0015b80001427983 */ /* 0x000f220000300a00 */
[----:B--2---:R-:W-:Y:S01]  /*fe30*/  PRMT R71, RZ, 0x7610, R71 ;  /* 0x00007610ff477816 */ /* 0x004fe20000000047 */
[----:B------:R-:W-:-:S02]  /*fe40*/  @P0 IMAD.MOV.U32 R84, RZ, RZ, R7 ;  /* 0x000000ffff540224 */ /* 0x000fc400078e0007 */
[----:B---3--:R0:W-:Y:S02]  /*fe50*/  STL [R1+0x132c], R85 ;  /* 0x00132c5501007387 */ /* 0x0081e40000100800 */
[----:B0-----:R-:W-:Y:S02]  /*fe60*/  @P0 IMAD.MOV.U32 R85, RZ, RZ, R51 ;  /* 0x000000ffff550224 */ /* 0x001fe400078e0033 */
[----:B------:R-:W2:Y:S01]  /*fe70*/  LDL.LU R51, [R1+0x15b4] ;  /* 0x0015b40001337983 */ /* 0x000ea20000300800 */
[----:B----4-:R-:W-:-:S03]  /*fe80*/  PRMT R17, RZ, 0x7610, R17 ;  /* 0x00007610ff117816 */ /* 0x010fc60000000011 */
[----:B------:R0:W3:Y:S01]  /*fe90*/  @P0 LDG.E.U16 R71, desc[UR20][R84.64] ;  /* 0x0000001454470981 */ /* 0x0000e2000c1e1500 */
[----:B------:R-:W-:Y:S02]  /*fea0*/  PRMT R34, RZ, 0x7610, R34 ;  /* 0x00007610ff227816 */ /* 0x000fe40000000022 */
[----:B------:R-:W-:Y:S01]  /*feb0*/  PRMT R70, RZ, 0x7610, R70 ;  /* 0x00007610ff467816 */ /* 0x000fe20000000046 */
[----:B------:R-:W4:Y:S01]  /*fec0*/  LDL.LU R7, [R1+0x15b0] ;  /* 0x0015b00001077983 */ /* 0x000f220000300800 */
[----:B0-----:R-:W-:Y:S02]  /*fed0*/  @P0 IMAD.MOV.U32 R84, RZ, RZ, R13 ;  /* 0x000000ffff540224 */ /* 0x001fe400078e000d */
[----:B------:R-:W-:-:S05]  /*fee0*/  @P0 IMAD.MOV.U32 R85, RZ, RZ, R24 ;  /* 0x000000ffff550224 */ /* 0x000fca00078e0018 */
[----:B------:R0:W3:Y:S02]  /*fef0*/  @P0 LDG.E.U16 R17, desc[UR20][R84.64] ;  /* 0x0000001454110981 */ /* 0x0000e4000c1e1500 */
[----:B0-----:R-:W-:Y:S02]  /*ff00*/  @P0 IMAD.MOV.U32 R84, RZ, RZ, R83 ;  /* 0x000000ffff540224 */ /* 0x001fe400078e0053 */
[----:B------:R-:W-:-:S05]  /*ff10*/  @P0 IMAD.MOV.U32 R85, RZ, RZ, R67 ;  /* 0x000000ffff550224 */ /* 0x000fca00078e0043 */
[----:B------:R0:W4:Y:S02]  /*ff20*/  @P0 LDG.E.U16 R34, desc[UR20][R84.64] ;  /* 0x0000001454220981 */ /* 0x000124000c1e1500 */
[----:B0-----:R-:W-:Y:S02]  /*ff30*/  @P0 IMAD.MOV.U32 R84, RZ, RZ, R81 ;  /* 0x000000ffff540224 */ /* 0x001fe400078e0051 */
[----:B------:R-:W-:Y:S01]  /*ff40*/  @P0 IMAD.MOV.U32 R85, RZ, RZ, R82 ;  /* 0x000000ffff550224 */ /* 0x000fe200078e0052 */
[----:B--2---:R-:W-:-:S06]  /*ff50*/  PRMT R51, RZ, 0x7610, R51 ;  /* 0x00007610ff337816 */ /* 0x004fcc0000000033 */
[----:B------:R0:W2:Y:S02]  /*ff60*/  @P0 LDG.E.U16 R51, desc[UR20][R84.64] ;  /* 0x0000001454330981 */ /* 0x0000a4000c1e1500 */
[----:B0-----:R-:W-:Y:S02]  /*ff70*/  @P0 IMAD.MOV.U32 R84, RZ, RZ, R68 ;  /* 0x000000ffff540224 */ /* 0x001fe400078e0044 */
[----:B------:R-:W-:-:S05]  /*ff80*/  @P0 IMAD.MOV.U32 R85, RZ, RZ, R80 ;  /* 0x000000ffff550224 */ /* 0x000fca00078e0050 */
[----:B------:R-:W2:Y:S04]  /*ff90*/  @P0 LDG.E.U16 R70, desc[UR20][R84.64] ;  /* 0x0000001454460981 */ /* 0x000ea8000c1e1500 */
[----:B---3--:R-:W-:Y:S04]  /*ffa0*/  STL [R1+0x1330], R71 ;  /* 0x0013304701007387 */ /* 0x008fe80000100800 */
[----:B------:R0:W-:Y:S04]  /*ffb0*/  STL [R1+0x1478], R71 ;  /* 0x0014784701007387 */ /* 0x0001e80000100800 */
[----:B------:R-:W3:Y:S04]  /*ffc0*/  LDL.LU R24, [R1+0x15ac] ;  /* 0x0015ac0001187983 */ /* 0x000ee80000300800 */
[----:B------:R-:W3:Y:S04]  /*ffd0*/  LDL.LU R13, [R1+0x15a8] ;  /* 0x0015a800010d7983 */ /* 0x000ee80000300800 */
[----:B------:R-:W-:Y:S04]  /*ffe0*/  STL [R1+0x1338], R17 ;  /* 0x0013381101007387 */ /* 0x000fe80000100800 */
[----:B------:R-:W-:Y:S04]  /*fff0*/  STL [R1+0x7f4], R73 ;  /* 0x0007f44901007387 */ /* 0x000fe80000100800 */
[----:B------:R-:W3:Y:S04]  /*10000*/  LDL.LU R67, [R1+0x15a4] ;  /* 0x0015a40001437983 */ /* 0x000ee80000300800 */
[----:B------:R-:W3:Y:S04]  /*10010*/  LDL.LU R83, [R1+0x15a0] ;  /* 0x0015a00001537983 */ /* 0x000ee80000300800 */
[----:B----4-:R-:W-:Y:S04]  /*10020*/  STL [R1+0x133c], R34 ;  /* 0x00133c2201007387 */ /* 0x010fe80000100800 */
[----:B------:R-:W4:Y:S04]  /*10030*/  LDL.LU R82, [R1+0x159c] ;  /* 0x00159c0001527983 */ /* 0x000f280000300800 */
[----:B------:R-:W3:Y:S01]  /*10040*/  LDL.LU R81, [R1+0x1598] ;  /* 0x0015980001517983 */ /* 0x000ee20000300800 */
[----:B------:R-:W-:Y:S01]  /*10050*/  PRMT R63, RZ, 0x7610, R63 ;  /* 0x00007610ff3f7816 */ /* 0x000fe2000000003f */
[----:B0-----:R-:W-:-:S02]  /*10060*/  @P0 IMAD.MOV.U32 R71, RZ, RZ, R26 ;  /* 0x000000ffff470224 */ /* 0x001fc400078e001a */
[----:B--2---:R0:W-:Y:S04]  /*10070*/  STL [R1+0x1344], R51 ;  /* 0x0013443301007387 */ /* 0x0041e80000100800 */
[----:B------:R-:W2:Y:S04]  /*10080*/  LDL.LU R80, [R1+0x1594] ;  /* 0x0015940001507983 */ /* 0x000ea80000300800 */
[----:B------:R-:W2:Y:S01]  /*10090*/  LDL.LU R68, [R1+0x1590] ;  /* 0x0015900001447983 */ /* 0x000ea20000300800 */
[----:B0-----:R-:W-:-:S03]  /*100a0*/  PRMT R51, RZ, 0x7610, R51 ;  /* 0x00007610ff337816 */ /* 0x001fc60000000033 */
[----:B------:R0:W-:Y:S04]  /*100b0*/  STL [R1+0x7e0], R70 ;  /* 0x0007e04601007387 */ /* 0x0001e80000100800 */
[----:B------:R-:W3:Y:S01]  /*100c0*/  LDL.LU R26, [R1+0x158c] ;  /* 0x00158c00011a7983 */ /* 0x000ee20000300800 */
[----:B0-----:R-:W-:-:S03]  /*100d0*/  @P0 MOV R70, R18 ;  /* 0x0000001200460202 */ /* 0x001fc60000000f00 */
[----:B------:R-:W3:Y:S04]  /*100e0*/  LDL.LU R18, [R1+0x1588] ;  /* 0x0015880001127983 */ /* 0x000ee80000300800 */
[----:B------:R0:W4:Y:S02]  /*100f0*/  @P0 LDG.E.U16 R63, desc[UR20][R70.64] ;  /* 0x00000014463f0981 */ /* 0x000124000c1e1500 */
[----:B0-----:R-:W-:Y:S02]  /*10100*/  @P0 IMAD.MOV.U32 R70, RZ, RZ, R35 ;  /* 0x000000ffff460224 */ /* 0x001fe400078e0023 */
[----:B------:R-:W-:Y:S02]  /*10110*/  @P0 IMAD.MOV.U32 R71, RZ, RZ, R27 ;  /* 0x000000ffff470224 */ /* 0x000fe400078e001b */
[----:B------:R-:W4:Y:S04]  /*10120*/  LDL.LU R27, [R1+0x1584] ;  /* 0x00158400011b7983 */ /* 0x000f280000300800 */
[----:B------:R-:W4:Y:S04]  /*10130*/  LDL.LU R35, [R1+0x1580] ;  /* 0x0015800001237983 */ /* 0x000f280000300800 */
[----:B------:R0:W4:Y:S02]  /*10140*/  @P0 LDG.E.U16 R51, desc[UR20][R70.64] ;  /* 0x0000001446330981 */ /* 0x000124000c1e1500 */
[----:B0-----:R-:W-:-:S02]  /*10150*/  @P0 IMAD.MOV.U32 R71, RZ, RZ, R74 ;  /* 0x000000ffff470224 */ /* 0x001fc400078e004a */
[----:B------:R-:W-:Y:S01]  /*10160*/  @P0 IMAD.MOV.U32 R70, RZ, RZ, R52 ;  /* 0x000000ffff460224 */ /* 0x000fe200078e0034 */
[----:B------:R-:W4:Y:S04]  /*10170*/  LDL.LU R74, [R1+0x157c] ;  /* 0x00157c00014a7983 */ /* 0x000f280000300800 */
[----:B------:R-:W4:Y:S01]  /*10180*/  LDL.LU R52, [R1+0x1578] ;  /* 0x0015780001347983 */ /* 0x000f220000300800 */
[----:B------:R-:W-:-:S06]  /*10190*/  PRMT R66, RZ, 0x7610, R66 ;  /* 0x00007610ff427816 */ /* 0x000fcc0000000042 */
[----:B------:R0:W4:Y:S02]  /*101a0*/  @P0 LDG.E.U16 R66, desc[UR20][R70.64] ;  /* 0x0000001446420981 */ /* 0x000124000c1e1500 */
[----:B0-----:R-:W-:Y:S02]  /*101b0*/  @P0 IMAD.MOV.U32 R70, RZ, RZ, R28 ;  /* 0x000000ffff460224 */ /* 0x001fe400078e001c */
[----:B------:R-:W-:Y:S01]  /*101c0*/  @P0 IMAD.MOV.U32 R71, RZ, RZ, R75 ;  /* 0x000000ffff470224 */ /* 0x000fe200078e004b */
[----:B------:R-:W-:Y:S02]  /*101d0*/  PRMT R50, RZ, 0x7610, R50 ;  /* 0x00007610ff327816 */ /* 0x000fe40000000032 */
[----:B--2---:R-:W-:-:S06]  /*101e0*/  PRMT R68, RZ, 0x7610, R68 ;  /* 0x00007610ff447816 */ /* 0x004fcc0000000044 */
[----:B------:R0:W2:Y:S02]  /*101f0*/  @P0 LDG.E.U16 R68, desc[UR20][R70.64] ;  /* 0x0000001446440981 */ /* 0x0000a4000c1e1500 */
[----:B0-----:R-:W-:Y:S02]  /*10200*/  @P0 IMAD.MOV.U32 R70, RZ, RZ, R31 ;  /* 0x000000ffff460224 */ /* 0x001fe400078e001f */
[----:B------:R-:W-:Y:S01]  /*10210*/  @P0 IMAD.MOV.U32 R71, RZ, RZ, R29 ;  /* 0x000000ffff470224 */ /* 0x000fe200078e001d */
[----:B---3--:R-:W-:-:S06]  /*10220*/  PRMT R18, RZ, 0x7610, R18 ;  /* 0x00007610ff127816 */ /* 0x008fcc0000000012 */
[----:B------:R0:W3:Y:S02]  /*10230*/  @P0 LDG.E.U16 R18, desc[UR20][R70.64] ;  /* 0x0000001446120981 */ /* 0x0000e4000c1e1500 */
[----:B0-----:R-:W-:Y:S02]  /*10240*/  @P0 IMAD.MOV.U32 R70, RZ, RZ, R43 ;  /* 0x000000ffff460224 */ /* 0x001fe400078e002b */
[----:B------:R-:W-:Y:S01]  /*10250*/  @P0 IMAD.MOV.U32 R71, RZ, RZ, R41 ;  /* 0x000000ffff470224 */ /* 0x000fe200078e0029 */
[----:B----4-:R-:W-:-:S06]  /*10260*/  PRMT R35, RZ, 0x7610, R35 ;  /* 0x00007610ff237816 */ /* 0x010fcc0000000023 */
[----:B------:R0:W4:Y:S02]  /*10270*/  @P0 LDG.E.U16 R35, desc[UR20][R70.64] ;  /* 0x0000001446230981 */ /* 0x000124000c1e1500 */
[----:B0-----:R-:W-:Y:S01]  /*10280*/  @P0 IMAD.MOV.U32 R70, RZ, RZ, R45 ;  /* 0x000000ffff460224 */ /* 0x001fe200078e002d */
[----:B------:R-:W-:Y:S02]  /*10290*/  @P0 MOV R71, R44 ;  /* 0x0000002c00470202 */ /* 0x000fe40000000f00 */
[----:B------:R-:W-:-:S06]  /*102a0*/  PRMT R52, RZ, 0x7610, R52 ;  /* 0x00007610ff347816 */ /* 0x000fcc0000000034 */
[----:B------:R0:W4:Y:S02]  /*102b0*/  @P0 LDG.E.U16 R52, desc[UR20][R70.64] ;  /* 0x0000001446340981 */ /* 0x000124000c1e1500 */
[----:B0-----:R-:W-:Y:S02]  /*102c0*/  @P0 IMAD.MOV.U32 R70, RZ, RZ, R69 ;  /* 0x000000ffff460224 */ /* 0x001fe400078e0045 */
[----:B------:R-:W-:-:S05]  /*102d0*/  @P0 IMAD.MOV.U32 R71, RZ, RZ, R46 ;  /* 0x000000ffff470224 */ /* 0x000fca00078e002e */
[----:B------:R-:W4:Y:S04]  /*102e0*/  @P0 LDG.E.U16 R50, desc[UR20][R70.64] ;  /* 0x0000001446320981 */ /* 0x000f28000c1e1500 */
[----:B------:R-:W-:Y:S04]  /*102f0*/  STL [R1+0x1348], R66 ;  /* 0x0013484201007387 */ /* 0x000fe80000100800 */
[----:B------:R-:W4:Y:S04]  /*10300*/  LDL.LU R75, [R1+0x1574] ;  /* 0x00157400014b7983 */ /* 0x000f280000300800 */
[----:B------:R-:W4:Y:S01]  /*10310*/  LDL.LU R28, [R1+0x1570] ;  /* 0x00157000011c7983 */ /* 0x000f220000300800 */
[----:B------:R-:W-:-:S03]  /*10320*/  PRMT R49, RZ, 0x7610, R49 ;  /* 0x00007610ff317816 */ /* 0x000fc60000000031 */
[----:B--2---:R-:W-:Y:S04]  /*10330*/  STL [R1+0x1350], R68 ;  /* 0x0013504401007387 */ /* 0x004fe80000100800 */
[----:B------:R-:W2:Y:S04]  /*10340*/  LDL.LU R29, [R1+0x156c] ;  /* 0x00156c00011d7983 */ /* 0x000ea80000300800 */
[----:B------:R-:W2:Y:S04]  /*10350*/  LDL.LU R31, [R1+0x1568] ;  /* 0x00156800011f7983 */ /* 0x000ea80000300800 */
[----:B---3--:R-:W-:Y:S04]  /*10360*/  STL [R1+0x1354], R18 ;  /* 0x0013541201007387 */ /* 0x008fe80000100800 */
[----:B------:R-:W3:Y:S04]  /*10370*/  LDL.LU R41, [R1+0x1564] ;  /* 0x0015640001297983 */ /* 0x000ee80000300800 */
[----:B------:R-:W2:Y:S04]  /*10380*/  LDL.LU R43, [R1+0x1560] ;  /* 0x00156000012b7983 */ /* 0x000ea80000300800 */
[----:B----4-:R-:W-:Y:S04]  /*10390*/  STL [R1+0x135c], R35 ;  /* 0x00135c2301007387 */ /* 0x010fe80000100800 */
[----:B------:R-:W-:Y:S04]  /*103a0*/  STL [R1+0x824], R63 ;  /* 0x0008243f01007387 */ /* 0x000fe80000100800 */
[----:B------:R-:W4:Y:S04]  /*103b0*/  LDL.LU R44, [R1+0x155c] ;  /* 0x00155c00012c7983 */ /* 0x000f280000300800 */
[----:B------:R-:W2:Y:S04]  /*103c0*/  LDL.LU R45, [R1+0x1558] ;  /* 0x00155800012d7983 */ /* 0x000ea80000300800 */
[----:B------:R-:W-:Y:S04]  /*103d0*/  STL [R1+0x1360], R52 ;  /* 0x0013603401007387 */ /* 0x000fe80000100800 */
[----:B------:R0:W-:Y:S04]  /*103e0*/  STL [R1+0x85c], R51 ;  /* 0x00085c3301007387 */ /* 0x0001e80000100800 */
[----:B------:R-:W2:Y:S04]  /*103f0*/  LDL.LU R46, [R1+0x1554] ;  /* 0x00155400012e7983 */ /* 0x000ea80000300800 */
[----:B------:R-:W2:Y:S01]  /*10400*/  LDL.LU R69, [R1+0x1550] ;  /* 0x0015500001457983 */ /* 0x000ea20000300800 */
[----:B0-----:R-:W-:-:S03]  /*10410*/  @P0 IMAD.MOV.U32 R51, RZ, RZ, R48 ;  /* 0x000000ffff330224 */ /* 0x001fc600078e0030 */
[----:B------:R0:W-:Y:S04]  /*10420*/  STL [R1+0x7d4], R50 ;  /* 0x0007d43201007387 */ /* 0x0001e80000100800 */
[----:B------:R-:W3:Y:S01]  /*10430*/  LDL.LU R48, [R1+0x154c] ;  /* 0x00154c0001307983 */ /* 0x000ee20000300800 */
[----:B------:R-:W-:Y:S01]  /*10440*/  PRMT R35, RZ, 0x7610, R35 ;  /* 0x00007610ff237816 */ /* 0x000fe20000000023 */
[----:B0-----:R-:W-:Y:S02]  /*10450*/  @P0 IMAD.MOV.U32 R50, RZ, RZ, R19 ;  /* 0x000000ffff320224 */ /* 0x001fe400078e0013 */
[----:B------:R-:W3:Y:S04]  /*10460*/  LDL.LU R19, [R1+0x1548] ;  /* 0x0015480001137983 */ /* 0x000ee80000300800 */
[----:B------:R0:W4:Y:S02]  /*10470*/  @P0 LDG.E.U16 R49, desc[UR20][R50.64] ;  /* 0x0000001432310981 */ /* 0x000124000c1e1500 */
[----:B0-----:R-:W-:-:S02]  /*10480*/  @P0 IMAD.MOV.U32 R50, RZ, RZ, R36 ;  /* 0x000000ffff320224 */ /* 0x001fc400078e0024 */
        /* <DEDUP_REMOVED lines=13> */
[----:B------:R-:W-:Y:S02]  /*10560*/  PRMT R32, RZ, 0x7610, R32 ;  /* 0x00007610ff207816 */ /* 0x000fe40000000020 */
[----:B--2---:R-:W-:-:S06]  /*10570*/  PRMT R69, RZ, 0x7610, R69 ;  /* 0x00007610ff457816 */ /* 0x004fcc0000000045 */
[----:B------:R0:W2:Y:S02]  /*10580*/  @P0 LDG.E.U16 R69, desc[UR20][R50.64] ;  /* 0x0000001432450981 */ /* 0x0000a4000c1e1500 */
[----:B0-----:R-:W-:Y:S01]  /*10590*/  @P0 IMAD.MOV.U32 R50, RZ, RZ, R60 ;  /* 0x000000ffff320224 */ /* 0x001fe200078e003c */
[----:B---3--:R-:W-:Y:S01]  /*105a0*/  PRMT R19, RZ, 0x7610, R19 ;  /* 0x00007610ff137816 */ /* 0x008fe20000000013 */
[----:B------:R-:W-:-:S05]  /*105b0*/  @P0 IMAD.MOV.U32 R51, RZ, RZ, R3 ;  /* 0x000000ffff330224 */ /* 0x000fca00078e0003 */
[----:B------:R0:W3:Y:S02]  /*105c0*/  @P0 LDG.E.U16 R19, desc[UR20][R50.64] ;  /* 0x0000001432130981 */ /* 0x0000e4000c1e1500 */
[----:B0-----:R-:W-:Y:S01]  /*105d0*/  @P0 MOV R50, R42 ;  /* 0x0000002a00320202 */ /* 0x001fe20000000f00 */
[----:B------:R-:W-:Y:S01]  /*105e0*/  @P0 IMAD.MOV.U32 R51, RZ, RZ, R59 ;  /* 0x000000ffff330224 */ /* 0x000fe200078e003b */
[----:B----4-:R-:W-:-:S06]  /*105f0*/  PRMT R36, RZ, 0x7610, R36 ;  /* 0x00007610ff247816 */ /* 0x010fcc0000000024 */
[----:B------:R0:W4:Y:S02]  /*10600*/  @P0 LDG.E.U16 R36, desc[UR20][R50.64] ;  /* 0x0000001432240981 */ /* 0x000124000c1e1500 */
[----:B0-----:R-:W-:Y:S02]  /*10610*/  @P0 IMAD.MOV.U32 R50, RZ, RZ, R25 ;  /* 0x000000ffff320224 */ /* 0x001fe400078e0019 */
[----:B------:R-:W-:Y:S01]  /*10620*/  @P0 IMAD.MOV.U32 R51, RZ, RZ, R8 ;  /* 0x000000ffff330224 */ /* 0x000fe200078e0008 */
[----:B------:R-:W-:-:S06]  /*10630*/  PRMT R53, RZ, 0x7610, R53 ;  /* 0x00007610ff357816 */ /* 0x000fcc0000000035 */
[----:B------:R0:W4:Y:S02]  /*10640*/  @P0 LDG.E.U16 R53, desc[UR20][R50.64] ;  /* 0x0000001432350981 */ /* 0x000124000c1e1500 */
[----:B0-----:R-:W-:Y:S02]  /*10650*/  @P0 IMAD.MOV.U32 R50, RZ, RZ, R5 ;  /* 0x000000ffff320224 */ /* 0x001fe400078e0005 */
[----:B------:R-:W-:-:S05]  /*10660*/  @P0 IMAD.MOV.U32 R51, RZ, RZ, R30 ;  /* 0x000000ffff330224 */ /* 0x000fca00078e001e */
[----:B------:R0:W4:Y:S02]  /*10670*/  @P0 LDG.E.U16 R33, desc[UR20][R50.64] ;  /* 0x0000001432210981 */ /* 0x000124000c1e1500 */
[----:B0-----:R-:W-:Y:S02]  /*10680*/  @P0 IMAD.MOV.U32 R50, RZ, RZ, R20 ;  /* 0x000000ffff320224 */ /* 0x001fe400078e0014 */
[----:B------:R-:W-:-:S05]  /*10690*/  @P0 IMAD.MOV.U32 R51, RZ, RZ, R4 ;  /* 0x000000ffff330224 */ /* 0x000fca00078e0004 */
[----:B------:R-:W4:Y:S04]  /*106a0*/  @P0 LDG.E.U16 R32, desc[UR20][R50.64] ;  /* 0x0000001432200981 */ /* 0x000f28000c1e1500 */
[----:B------:R-:W-:Y:S04]  /*106b0*/  STL [R1+0x1368], R67 ;  /* 0x0013684301007387 */ /* 0x000fe80000100800 */
[----:B------:R-:W4:Y:S04]  /*106c0*/  LDL.LU R55, [R1+0x1534] ;  /* 0x0015340001377983 */ /* 0x000f280000300800 */
[----:B------:R-:W4:Y:S01]  /*106d0*/  LDL.LU R40, [R1+0x1530] ;  /* 0x0015300001287983 */ /* 0x000f220000300800 */
[----:B------:R-:W-:-:S02]  /*106e0*/  PRMT R52, RZ, 0x7610, R52 ;  /* 0x00007610ff347816 */ /* 0x000fc40000000034 */
[----:B------:R-:W-:Y:S01]  /*106f0*/  PRMT R82, RZ, 0x7610, R82 ;  /* 0x00007610ff527816 */ /* 0x000fe20000000052 */
        /* <DEDUP_REMOVED lines=11> */
[----:B------:R-:W-:Y:S04]  /*107b0*/  STL [R1+0x850], R35 ;  /* 0x0008502301007387 */ /* 0x000fe80000100800 */
[----:B------:R-:W2:Y:S04]  /*107c0*/  LDL.LU R30, [R1+0x1514] ;  /* 0x00151400011e7983 */ /* 0x000ea80000300800 */
[----:B------:R-:W3:Y:S04]  /*107d0*/  LDL.LU R5, [R1+0x1510] ;  /* 0x0015100001057983 */ /* 0x000ee80000300800 */
[----:B------:R-:W3:Y:S04]  /*107e0*/  LDL.LU R4, [R1+0x150c] ;  /* 0x00150c0001047983 */ /* 0x000ee80000300800 */
[----:B------:R-:W3:Y:S04]  /*107f0*/  LDL.LU R20, [R1+0x1508] ;  /* 0x0015080001147983 */ /* 0x000ee80000300800 */
[----:B------:R0:W-:Y:S04]  /*10800*/  STL [R1+0x7f8], R32 ;  /* 0x0007f82001007387 */ /* 0x0001e80000100800 */
[----:B------:R1:W-:Y:S01]  /*10810*/  STL [R1+0x7c8], R33 ;  /* 0x0007c82101007387 */ /* 0x0003e20000100800 */
[----:B0-----:R-:W-:-:S02]  /*10820*/  @P0 IMAD.MOV.U32 R32, RZ, RZ, R21 ;  /* 0x000000ffff200224 */ /* 0x001fc400078e0015 */
[----:B-1----:R-:W-:Y:S02]  /*10830*/  @P0 IMAD.MOV.U32 R33, RZ, RZ, R6 ;  /* 0x000000ffff210224 */ /* 0x002fe400078e0006 */
[----:B------:R-:W4:Y:S04]  /*10840*/  LDL.LU R6, [R1+0x1504] ;  /* 0x0015040001067983 */ /* 0x000f280000300800 */
[----:B------:R0:W4:Y:S04]  /*10850*/  @P0 LDG.E.U16 R52, desc[UR20][R32.64] ;  /* 0x0000001420340981 */ /* 0x000128000c1e1500 */
[----:B------:R-:W4:Y:S01]  /*10860*/  LDL.LU R21, [R1+0x1500] ;  /* 0x0015000001157983 */ /* 0x000f220000300800 */
[----:B0-----:R-:W-:-:S02]  /*10870*/  @P0 IMAD.MOV.U32 R32, RZ, RZ, R23 ;  /* 0x000000ffff200224 */ /* 0x001fc400078e0017 */
[----:B------:R-:W-:-:S05]  /*10880*/  @P0 IMAD.MOV.U32 R33, RZ, RZ, R37 ;  /* 0x000000ffff210224 */ /* 0x000fca00078e0025 */
[----:B------:R0:W4:Y:S02]  /*10890*/  @P0 LDG.E.U16 R82, desc[UR20][R32.64] ;  /* 0x0000001420520981 */ /* 0x000124000c1e1500 */
[----:B0-----:R-:W-:Y:S01]  /*108a0*/  @P0 IMAD.MOV.U32 R32, RZ, RZ, R22 ;  /* 0x000000ffff200224 */ /* 0x001fe200078e0016 */
[----:B------:R-:W-:Y:S02]  /*108b0*/  @P0 MOV R33, R54 ;  /* 0x0000003600210202 */ /* 0x000fe40000000f00 */
[----:B--2---:R-:W-:-:S06]  /*108c0*/  PRMT R30, RZ, 0x7610, R30 ;  /* 0x00007610ff1e7816 */ /* 0x004fcc000000001e */
[----:B------:R0:W2:Y:S01]  /*108d0*/  @P0 LDG.E.U16 R30, desc[UR20][R32.64] ;  /* 0x00000014201e0981 */ /* 0x0000a2000c1e1500 */
[----:B---3--:R-:W-:Y:S01]  /*108e0*/  PRMT R20, RZ, 0x7610, R20 ;  /* 0x00007610ff147816 */ /* 0x008fe20000000014 */
[----:B0-----:R-:W-:Y:S02]  /*108f0*/  @P0 IMAD.MOV.U32 R32, RZ, RZ, R38 ;  /* 0x000000ffff200224 */ /* 0x001fe400078e0026 */
[----:B------:R-:W-:-:S05]  /*10900*/  @P0 IMAD.MOV.U32 R33, RZ, RZ, R39 ;  /* 0x000000ffff210224 */ /* 0x000fca00078e0027 */
[----:B------:R0:W3:Y:S04]  /*10910*/  @P0 LDG.E.U16 R20, desc[UR20][R32.64] ;  /* 0x0000001420140981 */ /* 0x0000e8000c1e1500 */
[----:B----4-:R-:W-:Y:S04]  /*10920*/  STL [R1+0x1390], R52 ;  /* 0x0013903401007387 */ /* 0x010fe80000100800 */
[----:B------:R-:W4:Y:S04]  /*10930*/  LDL.LU R37, [R1+0x14fc] ;  /* 0x0014fc0001257983 */ /* 0x000f280000300800 */
[----:B------:R-:W4:Y:S04]  /*10940*/  LDL.LU R23, [R1+0x14f8] ;  /* 0x0014f80001177983 */ /* 0x000f280000300800 */
[----:B------:R-:W-:Y:S04]  /*10950*/  STL [R1+0x1398], R82 ;  /* 0x0013985201007387 */ /* 0x000fe80000100800 */
[----:B------:R-:W4:Y:S01]  /*10960*/  LDL.LU R54, [R1+0x14f4] ;  /* 0x0014f40001367983 */ /* 0x000f220000300800 */
[----:B0-----:R-:W-:-:S02]  /*10970*/  @P0 IMAD.MOV.U32 R32, RZ, RZ, R90 ;  /* 0x000000ffff200224 */ /* 0x001fc400078e005a */
[----:B------:R-:W-:Y:S01]  /*10980*/  @P0 IMAD.MOV.U32 R33, RZ, RZ, R91 ;  /* 0x000000ffff210224 */ /* 0x000fe200078e005b */
[----:B------:R-:W4:Y:S01]  /*10990*/  LDL.LU R22, [R1+0x14f0] ;  /* 0x0014f00001167983 */ /* 0x000f220000300800 */
[----:B------:R-:W-:Y:S02]  /*109a0*/  PRMT R16, RZ, 0x7610, R16 ;  /* 0x00007610ff107816 */ /* 0x000fe40000000010 */
[----:B------:R-:W-:Y:S02]  /*109b0*/  PRMT R18, RZ, 0x7610, R18 ;  /* 0x00007610ff127816 */ /* 0x000fe40000000012 */
[----:B------:R-:W-:Y:S01]  /*109c0*/  PRMT R83, RZ, 0x7610, R83 ;  /* 0x00007610ff537816 */ /* 0x000fe20000000053 */
[----:B--2---:R-:W-:Y:S04]  /*109d0*/  STL [R1+0x139c], R30 ;  /* 0x00139c1e01007387 */ /* 0x004fe80000100800 */
[----:B------:R-:W-:Y:S04]  /*109e0*/  STL [R1+0x1488], R30 ;  /* 0x0014881e01007387 */ /* 0x000fe80000100800 */
[----:B------:R-:W2:Y:S04]  /*109f0*/  LDL.LU R39, [R1+0x14ec] ;  /* 0x0014ec0001277983 */ /* 0x000ea80000300800 */
[----:B------:R-:W2:Y:S04]  /*10a00*/  LDL.LU R38, [R1+0x14e8] ;  /* 0x0014e80001267983 */ /* 0x000ea80000300800 */
[----:B---3--:R0:W-:Y:S02]  /*10a10*/  STL [R1+0x13a4], R20 ;  /* 0x0013a41401007387 */ /* 0x0081e40000100800 */
[----:B0-----:R-:W-:-:S02]  /*10a20*/  PRMT R20, RZ, 0x7610, R20 ;  /* 0x00007610ff147816 */ /* 0x001fc40000000014 */
[----:B----4-:R-:W-:-:S06]  /*10a30*/  PRMT R37, RZ, 0x7610, R37 ;  /* 0x00007610ff257816 */ /* 0x010fcc0000000025 */
[----:B------:R0:W3:Y:S02]  /*10a40*/  @P0 LDG.E.U16 R37, desc[UR20][R32.64] ;  /* 0x0000001420250981 */ /* 0x0000e4000c1e1500 */
[----:B0-----:R-:W-:Y:S01]  /*10a50*/  @P0 IMAD.MOV.U32 R32, RZ, RZ, R88 ;  /* 0x000000ffff200224 */ /* 0x001fe200078e0058 */
[----:B------:R-:W-:Y:S01]  /*10a60*/  PRMT R54, RZ, 0x7610, R54 ;  /* 0x00007610ff367816 */ /* 0x000fe20000000036 */
[----:B------:R-:W-:-:S05]  /*10a70*/  @P0 IMAD.MOV.U32 R33, RZ, RZ, R89 ;  /* 0x000000ffff210224 */ /* 0x000fca00078e0059 */
[----:B------:R0:W4:Y:S02]  /*10a80*/  @P0 LDG.E.U16 R54, desc[UR20][R32.64] ;  /* 0x0000001420360981 */ /* 0x000124000c1e1500 */
[----:B0-----:R-:W-:Y:S02]  /*10a90*/  @P0 IMAD.MOV.U32 R32, RZ, RZ, R86 ;  /* 0x000000ffff200224 */ /* 0x001fe400078e0056 */
[----:B------:R-:W-:-:S05]  /*10aa0*/  @P0 IMAD.MOV.U32 R33, RZ, RZ, R87 ;  /* 0x000000ffff210224 */ /* 0x000fca00078e0057 */
[----:B------:R0:W2:Y:S02]  /*10ab0*/  @P0 LDG.E.U16 R20, desc[UR20][R32.64] ;  /* 0x0000001420140981 */ /* 0x0000a4000c1e1500 */
[----:B0-----:R-:W-:Y:S02]  /*10ac0*/  @P0 IMAD.MOV.U32 R32, RZ, RZ, R77 ;  /* 0x000000ffff200224 */ /* 0x001fe400078e004d */
[----:B------:R-:W-:-:S05]  /*10ad0*/  @P0 IMAD.MOV.U32 R33, RZ, RZ, R78 ;  /* 0x000000ffff210224 */ /* 0x000fca00078e004e */
[----:B------:R0:W2:Y:S02]  /*10ae0*/  @P0 LDG.E.U16 R16, desc[UR20][R32.64] ;  /* 0x0000001420100981 */ /* 0x0000a4000c1e1500 */
[----:B0-----:R-:W-:Y:S02]  /*10af0*/  @P0 IMAD.MOV.U32 R32, RZ, RZ, R65 ;  /* 0x000000ffff200224 */ /* 0x001fe400078e0041 */
[----:B------:R-:W-:-:S05]  /*10b00*/  @P0 IMAD.MOV.U32 R33, RZ, RZ, R76 ;  /* 0x000000ffff210224 */ /* 0x000fca00078e004c */
[----:B------:R0:W2:Y:S02]  /*10b10*/  @P0 LDG.E.U16 R18, desc[UR20][R32.64] ;  /* 0x0000001420120981 */ /* 0x0000a4000c1e1500 */
[----:B0-----:R-:W-:Y:S01]  /*10b20*/  @P0 MOV R32, R62 ;  /* 0x0000003e00200202 */ /* 0x001fe20000000f00 */
[----:B------:R-:W-:-:S05]  /*10b30*/  @P0 IMAD.MOV.U32 R33, RZ, RZ, R64 ;  /* 0x000000ffff210224 */ /* 0x000fca00078e0040 */
[----:B------:R0:W2:Y:S01]  /*10b40*/  @P0 LDG.E.U16 R83, desc[UR20][R32.64] ;  /* 0x0000001420530981 */ /* 0x0000a2000c1e1500 */
[----:B------:R-:W-:Y:S01]  /*10b50*/  @!P4 IMAD.MOV R7, RZ, RZ, -R7 ;  /* 0x000000ffff07c224 */ /* 0x000fe200078e0a07 */
[----:B------:R-:W-:Y:S02]  /*10b60*/  PRMT R4, RZ, 0x7610, R4 ;  /* 0x00007610ff047816 */ /* 0x000fe40000000004 */
[----:B------:R-:W-:-:S05]  /*10b70*/  SEL R30, R79, R56, !P6 ;  /* 0x000000384f1e7207 */ /* 0x000fca0007000000 */
[----:B0-----:R-:W-:Y:S01]  /*10b80*/  IMAD R32, R30, UR10, RZ ;  /* 0x0000000a1e207c24 */ /* 0x001fe2000f8e02ff */
[----:B------:R-:W-:Y:S01]  /*10b90*/  PRMT R21, RZ, 0x7610, R21 ;  /* 0x00007610ff157816 */ /* 0x000fe20000000015 */
[----:B------:R-:W0:Y:S01]  /*10ba0*/  LDCU UR10, c[0x0][0x3b0] ;  /* 0x00007600ff0a77ac */ /* 0x000e220008000800 */
[----:B---3--:R-:W-:Y:S04]  /*10bb0*/  STL [R1+0x13a8], R37 ;  /* 0x0013a82501007387 */ /* 0x008fe80000100800 */
[----:B------:R-:W-:Y:S04]  /*10bc0*/  STL [R1+0x1490], R37 ;  /* 0x0014902501007387 */ /* 0x000fe80000100800 */
[----:B----4-:R-:W-:Y:S04]  /*10bd0*/  STL [R1+0x13b0], R54 ;  /* 0x0013b03601007387 */ /* 0x010fe80000100800 */
[----:B--2---:R-:W-:Y:S04]  /*10be0*/  STL [R1+0x13b4], R18 ;  /* 0x0013b41201007387 */ /* 0x004fe80000100800 */
[----:B------:R1:W-:Y:S04]  /*10bf0*/  STL [R1+0x1498], R18 ;  /* 0x0014981201007387 */ /* 0x0003e80000100800 */
[----:B------:R2:W-:Y:S01]  /*10c00*/  STL [R1+0x7ec], R16 ;  /* 0x0007ec1001007387 */ /* 0x0005e20000100800 */
[----:B-1----:R-:W-:-:S02]  /*10c10*/  SEL R18, R79, R55, !P6 ;  /* 0x000000374f127207 */ /* 0x002fc40007000000 */
[----:B--2---:R-:W-:-:S03]  /*10c20*/  SEL R16, R79, R40, !P6 ;  /* 0x000000284f107207 */ /* 0x004fc60007000000 */
[----:B------:R-:W-:Y:S01]  /*10c30*/  IMAD R33, R18, UR9, RZ ;  /* 0x0000000912217c24 */ /* 0x000fe2000f8e02ff */
[----:B------:R-:W2:Y:S01]  /*10c40*/  LDL.LU R40, [R1+0x14e4] ;  /* 0x0014e40001287983 */ /* 0x000ea20000300800 */
[----:B------:R-:W-:Y:S01]  /*10c50*/  PRMT R38, RZ, 0x7610, R38 ;  /* 0x00007610ff267816 */ /* 0x000fe20000000026 */
[----:B------:R-:W1:Y:S01]  /*10c60*/  LDCU UR9, c[0x0][0x3b0] ;  /* 0x00007600ff0977ac */ /* 0x000e620008000800 */
[----:B------:R-:W-:Y:S01]  /*10c70*/  IMAD R16, R16, UR7, RZ ;  /* 0x0000000710107c24 */ /* 0x000fe2000f8e02ff */
[----:B------:R-:W-:Y:S01]  /*10c80*/  STL [R1+0x13bc], R83 ;  /* 0x0013bc5301007387 */ /* 0x000fe20000100800 */
[----:B------:R-:W3:Y:S03]  /*10c90*/  LDCU UR7, c[0x0][0x3b0] ;  /* 0x00007600ff0777ac */ /* 0x000ee60008000800 */
[C---:B------:R-:W-:Y:S01]  /*10ca0*/  LEA R18, P4, R16.reuse, R92, 0x1 ;  /* 0x0000005c10127211 */ /* 0x040fe200078808ff */
[----:B------:R-:W4:Y:S03]  /*10cb0*/  LDL.LU R55, [R1+0x14e0] ;  /* 0x0014e00001377983 */ /* 0x000f260000300800 */
[----:B------:R-:W-:Y:S01]  /*10cc0*/  LEA.HI.X.SX32 R35, R16, R93, 0x1, P4 ;  /* 0x0000005d10237211 */ /* 0x000fe200020f0eff */
[----:B------:R-:W2:Y:S01]  /*10cd0*/  LDL.LU R56, [R1+0x14dc] ;  /* 0x0014dc0001387983 */ /* 0x000ea20000300800 */
[----:B------:R-:W-:Y:S01]  /*10ce0*/  SEL R16, R79, R48, !P6 ;  /* 0x000000304f107207 */ /* 0x000fe20007000000 */
[----:B------:R-:W-:-:S02]  /*10cf0*/  @P0 IMAD.MOV.U32 R48, RZ, RZ, R18 ;  /* 0x000000ffff300224 */ /* 0x000fc400078e0012 */
[----:B------:R-:W-:Y:S01]  /*10d00*/  @P0 IMAD.MOV.U32 R49, RZ, RZ, R35 ;  /* 0x000000ffff310224 */ /* 0x000fe200078e0023 */
[----:B------:R-:W-:-:S04]  /*10d10*/  LEA R30, P4, R33, R92, 0x1 ;  /* 0x0000005c211e7211 */ /* 0x000fc800078808ff */
[----:B------:R-:W2:Y:S01]  /*10d20*/  @P0 LDG.E.U16 R4, desc[UR20][R48.64] ;  /* 0x0000001430040981 */ /* 0x000ea2000c1e1500 */
[----:B------:R-:W-:-:S03]  /*10d30*/  LEA.HI.X.SX32 R36, R33, R93, 0x1, P4 ;  /* 0x0000005d21247211 */ /* 0x000fc600020f0eff */
[----:B------:R-:W-:Y:S04]  /*10d40*/  STL [R1+0x7c4], R20 ;  /* 0x0007c41401007387 */ /* 0x000fe80000100800 */
[----:B------:R-:W-:Y:S01]  /*10d50*/  STL [R1+0xd44], R18 ;  /* 0x000d441201007387 */ /* 0x000fe20000100800 */
[----:B------:R-:W-:-:S03]  /*10d60*/  @P0 IMAD.MOV.U32 R37, RZ, RZ, R36 ;  /* 0x000000ffff250224 */ /* 0x000fc600078e0024 */
[----:B------:R-:W-:Y:S04]  /*10d70*/  STL [R1+0xd40], R35 ;  /* 0x000d402301007387 */ /* 0x000fe80000100800 */
[----:B------:R-:W-:Y:S04]  /*10d80*/  STL [R1+0xd4c], R30 ;  /* 0x000d4c1e01007387 */ /* 0x000fe80000100800 */
[----:B------:R0:W-:Y:S02]  /*10d90*/  STL [R1+0xd48], R36 ;  /* 0x000d482401007387 */ /* 0x0001e40000100800 */
[----:B0-----:R-:W-:-:S05]  /*10da0*/  @P0 IMAD.MOV.U32 R36, RZ, RZ, R30 ;  /* 0x000000ffff240224 */ /* 0x001fca00078e001e */
[----:B------:R0:W2:Y:S01]  /*10db0*/  @P0 LDG.E.U16 R21, desc[UR20][R36.64] ;  /* 0x0000001424150981 */ /* 0x0000a2000c1e1500 */
[----:B------:R-:W-:Y:S02]  /*10dc0*/  SEL R20, R79, R58, !P6 ;  /* 0x0000003a4f147207 */ /* 0x000fe40007000000 */
[----:B------:R-:W-:-:S03]  /*10dd0*/  LEA R33, P4, R32, R92, 0x1 ;  /* 0x0000005c20217211 */ /* 0x000fc600078808ff */
[----:B------:R-:W-:Y:S01]  /*10de0*/  IMAD R20, R20, UR11, RZ ;  /* 0x0000000b14147c24 */ /* 0x000fe2000f8e02ff */
[----:B------:R-:W-:Y:S01]  /*10df0*/  LEA.HI.X.SX32 R35, R32, R93, 0x1, P4 ;  /* 0x0000005d20237211 */ /* 0x000fe200020f0eff */
[----:B---3--:R-:W-:Y:S01]  /*10e00*/  IMAD R16, R16, UR7, RZ ;  /* 0x0000000710107c24 */ /* 0x008fe2000f8e02ff */
[----:B------:R-:W-:Y:S01]  /*10e10*/  PRMT R19, RZ, 0x7610, R19 ;  /* 0x00007610ff137816 */ /* 0x000fe20000000013 */
[----:B0-----:R-:W-:Y:S01]  /*10e20*/  @P0 IMAD.MOV.U32 R36, RZ, RZ, R33 ;  /* 0x000000ffff240224 */ /* 0x001fe200078e0021 */
[----:B----4-:R-:W-:Y:S01]  /*10e30*/  PRMT R55, RZ, 0x7610, R55 ;  /* 0x00007610ff377816 */ /* 0x010fe20000000037 */
[----:B------:R-:W-:Y:S01]  /*10e40*/  @P0 IMAD.MOV.U32 R37, RZ, RZ, R35 ;  /* 0x000000ffff250224 */ /* 0x000fe200078e0023 */
[----:B------:R-:W-:Y:S01]  /*10e50*/  SEL R18, R79, R46, !P6 ;  /* 0x0000002e4f127207 */ /* 0x000fe20007000000 */
[----:B------:R-:W0:Y:S03]  /*10e60*/  LDCU UR7, c[0x0][0x3b0] ;  /* 0x00007600ff0777ac */ /* 0x000e260008000800 */
[----:B------:R-:W3:Y:S04]  /*10e70*/  @P0 LDG.E.U16 R38, desc[UR20][R36.64] ;  /* 0x0000001424260981 */ /* 0x000ee8000c1e1500 */
[----:B--2---:R-:W-:Y:S01]  /*10e80*/  STL [R1+0x13c0], R4 ;  /* 0x0013c00401007387 */ /* 0x004fe20000100800 */
[----:B------:R-:W-:Y:S01]  /*10e90*/  PRMT R15, RZ, 0x7610, R15 ;  /* 0x00007610ff0f7816 */ /* 0x000fe2000000000f */
[----:B------:R-:W2:Y:S02]  /*10ea0*/  LDCU UR11, c[0x0][0x3b0] ;  /* 0x00007600ff0b77ac */ /* 0x000ea40008000800 */
[----:B------:R-:W-:Y:S04]  /*10eb0*/  STL [R1+0xd54], R33 ;  /* 0x000d542101007387 */ /* 0x000fe80000100800 */
[----:B------:R4:W-:Y:S02]  /*10ec0*/  STL [R1+0x149c], R4 ;  /* 0x00149c0401007387 */ /* 0x0009e40000100800 */
[----:B----4-:R-:W-:-:S04]  /*10ed0*/  LEA R4, P4, R20, R92, 0x1 ;  /* 0x0000005c14047211 */ /* 0x010fc800078808ff */
[-C--:B------:R-:W-:Y:S02]  /*10ee0*/  LEA.HI.X.SX32 R32, R20, R93.reuse, 0x1, P4 ;  /* 0x0000005d14207211 */ /* 0x080fe400020f0eff */
[C---:B------:R-:W-:Y:S01]  /*10ef0*/  LEA R20, P4, R16.reuse, R92, 0x1 ;  /* 0x0000005c10147211 */ /* 0x040fe200078808ff */
[----:B------:R-:W-:Y:S03]  /*10f00*/  STL [R1+0xd50], R35 ;  /* 0x000d502301007387 */ /* 0x000fe60000100800 */
[----:B------:R-:W-:Y:S01]  /*10f10*/  LEA.HI.X.SX32 R30, R16, R93, 0x1, P4 ;  /* 0x0000005d101e7211 */ /* 0x000fe200020f0eff */
[----:B------:R-:W-:Y:S01]  /*10f20*/  STL [R1+0xd5c], R4 ;  /* 0x000d5c0401007387 */ /* 0x000fe20000100800 */
[----:B------:R-:W-:-:S03]  /*10f30*/  @P0 IMAD.MOV.U32 R33, RZ, RZ, R32 ;  /* 0x000000ffff210224 */ /* 0x000fc600078e0020 */
[----:B------:R4:W-:Y:S04]  /*10f40*/  STL [R1+0xd58], R32 ;  /* 0x000d582001007387 */ /* 0x0009e80000100800 */
[----:B------:R0:W-:Y:S01]  /*10f50*/  STL [R1+0x13c8], R21 ;  /* 0x0013c81501007387 */ /* 0x0001e20000100800 */
[----:B----4-:R-:W-:Y:S02]  /*10f60*/  @P0 IMAD.MOV.U32 R32, RZ, RZ, R4 ;  /* 0x000000ffff200224 */ /* 0x010fe400078e0004 */
[----:B0-----:R-:W-:-:S03]  /*10f70*/  @P0 IMAD.MOV.U32 R21, RZ, RZ, R30 ;  /* 0x000000ffff150224 */ /* 0x001fc600078e001e */
[----:B------:R-:W4:Y:S04]  /*10f80*/  @P0 LDG.E.U16 R55, desc[UR20][R32.64] ;  /* 0x0000001420370981 */ /* 0x000f28000c1e1500 */
[----:B------:R-:W2:Y:S01]  /*10f90*/  @P0 LDG.E.U16 R19, desc[UR20][R20.64] ;  /* 0x0000001414130981 */ /* 0x000ea2000c1e1500 */
[----:B-1----:R-:W-:Y:S01]  /*10fa0*/  IMAD R18, R18, UR9, RZ ;  /* 0x0000000912127c24 */ /* 0x002fe2000f8e02ff */
[----:B------:R-:W0:Y:S04]  /*10fb0*/  LDCU UR9, c[0x0][0x3b0] ;  /* 0x00007600ff0977ac */ /* 0x000e280008000800 */
[C---:B------:R-:W-:Y:S01]  /*10fc0*/  LEA R16, P4, R18.reuse, R92, 0x1 ;  /* 0x0000005c12107211 */ /* 0x040fe200078808ff */
[----:B------:R-:W-:Y:S03]  /*10fd0*/  STL [R1+0xd64], R20 ;  /* 0x000d641401007387 */ /* 0x000fe60000100800 */
[----:B------:R-:W-:Y:S01]  /*10fe0*/  LEA.HI.X.SX32 R18, R18, R93, 0x1, P4 ;  /* 0x0000005d12127211 */ /* 0x000fe200020f0eff */
[----:B------:R-:W-:Y:S04]  /*10ff0*/  STL [R1+0xd60], R30 ;  /* 0x000d601e01007387 */ /* 0x000fe80000100800 */
[----:B---3--:R-:W-:Y:S04]  /*11000*/  STL [R1+0x13cc], R38 ;  /* 0x0013cc2601007387 */ /* 0x008fe80000100800 */
[----:B------:R-:W-:Y:S04]  /*11010*/  STL [R1+0xd6c], R16 ;  /* 0x000d6c1001007387 */ /* 0x000fe80000100800 */
[----:B------:R-:W-:Y:S04]  /*11020*/  STL [R1+0x14a0], R38 ;  /* 0x0014a02601007387 */ /* 0x000fe80000100800 */
[----:B------:R-:W-:Y:S04]  /*11030*/  STL [R1+0xd68], R18 ;  /* 0x000d681201007387 */ /* 0x000fe80000100800 */
[----:B----4-:R-:W-:Y:S04]  /*11040*/  STL [R1+0x13d4], R55 ;  /* 0x0013d43701007387 */ /* 0x010fe80000100800 */
[----:B--2---:R1:W-:Y:S02]  /*11050*/  STL [R1+0x7bc], R19 ;  /* 0x0007bc1301007387 */ /* 0x0043e40000100800 */
[----:B-1----:R-:W-:Y:S01]  /*11060*/  @P0 IMAD.MOV.U32 R19, RZ, RZ, R18 ;  /* 0x000000ffff130224 */ /* 0x002fe200078e0012 */
[----:B------:R-:W-:-:S05]  /*11070*/  @P0 MOV R18, R16 ;  /* 0x0000001000120202 */ /* 0x000fca0000000f00 */
[----:B------:R1:W2:Y:S01]  /*11080*/  @P0 LDG.E.U16 R15, desc[UR20][R18.64] ;  /* 0x00000014120f0981 */ /* 0x0002a2000c1e1500 */
[----:B------:R-:W-:Y:S02]  /*11090*/  ISETP.GT.U32.AND P4, PT, R2, R14, PT ;  /* 0x0000000e0200720c */ /* 0x000fe40003f84070 */
[----:B------:R-:W-:-:S05]  /*110a0*/  SEL R4, R79, R45, !P6 ;  /* 0x0000002d4f047207 */ /* 0x000fca0007000000 */
[----:B------:R-:W-:Y:S01]  /*110b0*/  IMAD R4, R4, UR7, RZ ;  /* 0x0000000704047c24 */ /* 0x000fe2000f8e02ff */
[----:B------:R-:W-:Y:S01]  /*110c0*/  PRMT R66, RZ, 0x7610, R66 ;  /* 0x00007610ff427816 */ /* 0x000fe20000000042 */
[----:B------:R-:W3:Y:S01]  /*110d0*/  LDCU UR7, c[0x0][0x3b0] ;  /* 0x00007600ff0777ac */ /* 0x000ee20008000800 */
[----:B-1----:R-:W-:-:S03]  /*110e0*/  SEL R19, R79, R43, !P6 ;  /* 0x0000002b4f137207 */ /* 0x002fc60007000000 */
[----:B------:R-:W-:Y:S02]  /*110f0*/  @!P4 IMAD.IADD R14, R14, 0x1, -R2 ;  /* 0x000000010e0ec824 */ /* 0x000fe400078e0a02 */
[----:B------:R-:W-:Y:S01]  /*11100*/  IMAD R20, R19, UR10, RZ ;  /* 0x0000000a13147c24 */ /* 0x000fe2000f8e02ff */
[----:B------:R-:W-:Y:S01]  /*11110*/  PRMT R80, RZ, 0x7610, R80 ;  /* 0x00007610ff507816 */ /* 0x000fe20000000050 */
[----:B------:R-:W1:Y:S01]  /*11120*/  LDCU UR10, c[0x0][0x3b0] ;  /* 0x00007600ff0a77ac */ /* 0x000e620008000800 */
[----:B------:R-:W-:Y:S01]  /*11130*/  PRMT R5, RZ, 0x7610, R5 ;  /* 0x00007610ff057816 */ /* 0x000fe20000000005 */
[----:B--2---:R2:W-:Y:S02]  /*11140*/  STL [R1+0x7cc], R15 ;  /* 0x0007cc0f01007387 */ /* 0x0045e40000100800 */
[----:B--2---:R-:W-:-:S05]  /*11150*/  SEL R15, R79, R44, !P6 ;  /* 0x0000002c4f0f7207 */ /* 0x004fca0007000000 */
[----:B0-----:R-:W-:Y:S01]  /*11160*/  IMAD R18, R15, UR9, RZ ;  /* 0x000000090f127c24 */ /* 0x001fe2000f8e02ff */
[CC--:B------:R-:W-:Y:S01]  /*11170*/  LEA R15, P4, R4.reuse, R92.reuse, 0x1 ;  /* 0x0000005c040f7211 */ /* 0x0c0fe200078808ff */
[----:B------:R-:W0:Y:S03]  /*11180*/  LDCU UR9, c[0x0][0x3b0] ;  /* 0x00007600ff0977ac */ /* 0x000e260008000800 */
[-C--:B------:R-:W-:Y:S02]  /*11190*/  LEA.HI.X.SX32 R21, R4, R93.reuse, 0x1, P4 ;  /* 0x0000005d04157211 */ /* 0x080fe400020f0eff */
[CC--:B------:R-:W-:Y:S01]  /*111a0*/  LEA R19, P4, R18.reuse, R92.reuse, 0x1 ;  /* 0x0000005c12137211 */ /* 0x0c0fe200078808ff */
[----:B------:R2:W-:Y:S03]  /*111b0*/  STL [R1+0xd74], R15 ;  /* 0x000d740f01007387 */ /* 0x0005e60000100800 */
[----:B------:R-:W-:Y:S01]  /*111c0*/  LEA.HI.X.SX32 R30, R18, R93, 0x1, P4 ;  /* 0x0000005d121e7211 */ /* 0x000fe200020f0eff */
[----:B------:R-:W-:Y:S01]  /*111d0*/  STL [R1+0xd70], R21 ;  /* 0x000d701501007387 */ /* 0x000fe20000100800 */
[----:B------:R-:W-:Y:S01]  /*111e0*/  LEA R18, P4, R20, R92, 0x1 ;  /* 0x0000005c14127211 */ /* 0x000fe200078808ff */
[----:B------:R-:W-:Y:S01]  /*111f0*/  @P0 IMAD.MOV.U32 R32, RZ, RZ, R15 ;  /* 0x000000ffff200224 */ /* 0x000fe200078e000f */
[C---:B------:R-:W-:Y:S01]  /*11200*/  SEL R4, R79.reuse, R31, !P6 ;  /* 0x0000001f4f047207 */ /* 0x040fe20007000000 */
[----:B------:R-:W-:Y:S01]  /*11210*/  @P0 IMAD.MOV.U32 R33, RZ, RZ, R21 ;  /* 0x000000ffff210224 */ /* 0x000fe200078e0015 */
[----:B------:R-:W-:Y:S01]  /*11220*/  STL [R1+0xd7c], R19 ;  /* 0x000d7c1301007387 */ /* 0x000fe20000100800 */
[----:B------:R-:W-:Y:S01]  /*11230*/  @P0 IMAD.MOV.U32 R31, RZ, RZ, R30 ;  /* 0x000000ffff1f0224 */ /* 0x000fe200078e001e */
[----:B--2---:R-:W-:-:S02]  /*11240*/  SEL R15, R79, R29, !P6 ;  /* 0x0000001d4f0f7207 */ /* 0x004fc40007000000 */
[----:B------:R2:W-:Y:S01]  /*11250*/  STL [R1+0xd78], R30 ;  /* 0x000d781e01007387 */ /* 0x0005e20000100800 */
[----:B------:R-:W-:-:S03]  /*11260*/  LEA.HI.X.SX32 R29, R20, R93, 0x1, P4 ;  /* 0x0000005d141d7211 */ /* 0x000fc600020f0eff */
[----:B------:R-:W4:Y:S01]  /*11270*/  @P0 LDG.E.U16 R66, desc[UR20][R32.64] ;  /* 0x0000001420420981 */ /* 0x000f22000c1e1500 */
[----:B--2---:R-:W-:-:S05]  /*11280*/  @P0 IMAD.MOV.U32 R30, RZ, RZ, R19 ;  /* 0x000000ffff1e0224 */ /* 0x004fca00078e0013 */
[----:B------:R2:W4:Y:S02]  /*11290*/  @P0 LDG.E.U16 R80, desc[UR20][R30.64] ;  /* 0x000000141e500981 */ /* 0x000524000c1e1500 */
[----:B--2---:R-:W-:Y:S02]  /*112a0*/  @P0 IMAD.MOV.U32 R30, RZ, RZ, R18 ;  /* 0x000000ffff1e0224 */ /* 0x004fe400078e0012 */
[----:B------:R-:W-:-:S05]  /*112b0*/  @P0 IMAD.MOV.U32 R31, RZ, RZ, R29 ;  /* 0x000000ffff1f0224 */ /* 0x000fca00078e001d */
[----:B------:R-:W2:Y:S01]  /*112c0*/  @P0 LDG.E.U16 R5, desc[UR20][R30.64] ;  /* 0x000000141e050981 */ /* 0x000ea2000c1e1500 */
[----:B------:R-:W-:-:S05]  /*112d0*/  SEL R16, R79, R41, !P6 ;  /* 0x000000294f107207 */ /* 0x000fca0007000000 */
[----:B------:R-:W-:Y:S01]  /*112e0*/  IMAD R16, R16, UR11, RZ ;  /* 0x0000000b10107c24 */ /* 0x000fe2000f8e02ff */
[----:B------:R-:W-:Y:S01]  /*112f0*/  PRMT R22, RZ, 0x7610, R22 ;  /* 0x00007610ff167816 */ /* 0x000fe20000000016 */
[----:B---3--:R-:W-:Y:S01]  /*11300*/  IMAD R4, R4, UR7, RZ ;  /* 0x0000000704047c24 */ /* 0x008fe2000f8e02ff */
[----:B------:R-:W3:Y:S02]  /*11310*/  LDCU UR7, c[0x0][0x3b0] ;  /* 0x00007600ff0777ac */ /* 0x000ee40008000800 */
[CC--:B------:R-:W-:Y:S01]  /*11320*/  LEA R20, P4, R16.reuse, R92.reuse, 0x1 ;  /* 0x0000005c10147211 */ /* 0x0c0fe200078808ff */
[----:B0-----:R-:W-:Y:S01]  /*11330*/  IMAD R15, R15, UR9, RZ ;  /* 0x000000090f0f7c24 */ /* 0x001fe2000f8e02ff */
[----:B------:R-:W-:Y:S01]  /*11340*/  PRMT R56, RZ, 0x7610, R56 ;  /* 0x00007610ff387816 */ /* 0x000fe20000000038 */
[----:B------:R-:W0:Y:S01]  /*11350*/  LDCU UR9, c[0x0][0x3b0] ;  /* 0x00007600ff0977ac */ /* 0x000e220008000800 */
[----:B------:R-:W-:Y:S02]  /*11360*/  LEA.HI.X.SX32 R21, R16, R93, 0x1, P4 ;  /* 0x0000005d10157211 */ /* 0x000fe400020f0eff */
[----:B------:R-:W-:-:S02]  /*11370*/  LEA R16, P4, R4, R92, 0x1 ;  /* 0x0000005c04107211 */ /* 0x000fc400078808ff */
[----:B------:R-:W-:Y:S01]  /*11380*/  PRMT R39, RZ, 0x7610, R39 ;  /* 0x00007610ff277816 */ /* 0x000fe20000000027 */
[----:B------:R0:W3:Y:S01]  /*11390*/  @P0 LDG.E.U16 R22, desc[UR20][R20.64] ;  /* 0x0000001414160981 */ /* 0x0000e2000c1e1500 */
[----:B------:R-:W-:Y:S02]  /*113a0*/  LEA.HI.X.SX32 R19, R4, R93, 0x1, P4 ;  /* 0x0000005d04137211 */ /* 0x000fe400020f0eff */
[----:B------:R-:W-:Y:S02]  /*113b0*/  PRMT R17, RZ, 0x7610, R17 ;  /* 0x00007610ff117816 */ /* 0x000fe40000000011 */
[----:B------:R-:W-:Y:S02]  /*113c0*/  PRMT R34, RZ, 0x7610, R34 ;  /* 0x00007610ff227816 */ /* 0x000fe40000000022 */
[----:B------:R-:W-:Y:S02]  /*113d0*/  SEL R13, R79, R13, !P6 ;  /* 0x0000000d4f0d7207 */ /* 0x000fe40007000000 */
[----:B------:R-:W-:-:S02]  /*113e0*/  PRMT R81, RZ, 0x7610, R81 ;  /* 0x00007610ff517816 */ /* 0x000fc40000000051 */
[----:B------:R-:W-:Y:S02]  /*113f0*/  PRMT R6, RZ, 0x7610, R6 ;  /* 0x00007610ff067816 */ /* 0x000fe40000000006 */
[----:B------:R-:W-:Y:S01]  /*11400*/  PRMT R23, RZ, 0x7610, R23 ;  /* 0x00007610ff177816 */ /* 0x000fe20000000017 */
[----:B------:R-:W-:Y:S01]  /*11410*/  VIADD R38, R57, 0x74 ;  /* 0x0000007439267836 */ /* 0x000fe20000000000 */
[----:B------:R-:W-:Y:S01]  /*11420*/  LEA R4, P4, R15, R92, 0x1 ;  /* 0x0000005c0f047211 */ /* 0x000fe200078808ff */
[----:B------:R-:W-:Y:S01]  /*11430*/  IMAD.MOV.U32 R76, RZ, RZ, R25 ;  /* 0x000000ffff4c7224 */ /* 0x000fe200078e0019 */
[----:B------:R-:W-:Y:S01]  /*11440*/  MOV R77, R8 ;  /* 0x00000008004d7202 */ /* 0x000fe20000000f00 */
[----:B----4-:R-:W-:Y:S01]  /*11450*/  STL [R1+0x13d8], R66 ;  /* 0x0013d84201007387 */ /* 0x010fe20000100800 */
[C---:B------:R-:W-:Y:S02]  /*11460*/  VIADD R68, R57.reuse, 0x7b ;  /* 0x0000007b39447836 */ /* 0x040fe40000000000 */
[----:B------:R-:W-:Y:S01]  /*11470*/  VIADD R67, R57, 0x7c ;  /* 0x0000007c39437836 */ /* 0x000fe20000000000 */
[----:B------:R4:W-:Y:S01]  /*11480*/  STL [R1+0xd84], R18 ;  /* 0x000d841201007387 */ /* 0x0009e20000100800 */
[----:B------:R-:W-:Y:S01]  /*11490*/  PRMT R40, RZ, 0x7610, R40 ;  /* 0x00007610ff287816 */ /* 0x000fe20000000028 */
[----:B------:R-:W0:Y:S02]  /*114a0*/  LDCU UR11, c[0x0][0x3b0] ;  /* 0x00007600ff0b77ac */ /* 0x000e240008000800 */
[----:B------:R-:W-:Y:S04]  /*114b0*/  STL [R1+0x14a8], R66 ;  /* 0x0014a84201007387 */ /* 0x000fe80000100800 */
[----:B------:R-:W-:Y:S01]  /*114c0*/  STL [R1+0xd80], R29 ;  /* 0x000d801d01007387 */ /* 0x000fe20000100800 */
[----:B----4-:R-:W-:-:S03]  /*114d0*/  LEA.HI.X.SX32 R18, R15, R93, 0x1, P4 ;  /* 0x0000005d0f127211 */ /* 0x010fc600020f0eff */
[----:B------:R-:W-:Y:S01]  /*114e0*/  STL [R1+0xd8c], R20 ;  /* 0x000d8c1401007387 */ /* 0x000fe20000100800 */
[----:B------:R-:W-:-:S03]  /*114f0*/  ISETP.GT.U32.AND P4, PT, R2, R14, PT ;  /* 0x0000000e0200720c */ /* 0x000fc60003f84070 */
[----:B------:R0:W-:Y:S01]  /*11500*/  STL [R1+0xd88], R21 ;  /* 0x000d881501007387 */ /* 0x0001e20000100800 */
[----:B------:R-:W-:-:S03]  /*11510*/  SEL R15, R79, R28, !P6 ;  /* 0x0000001c4f0f7207 */ /* 0x000fc60007000000 */
[----:B------:R3:W-:Y:S04]  /*11520*/  STL [R1+0xd94], R16 ;  /* 0x000d941001007387 */ /* 0x0007e80000100800 */
[----:B------:R-:W-:Y:S01]  /*11530*/  STL [R1+0x13e0], R80 ;  /* 0x0013e05001007387 */ /* 0x000fe20000100800 */
[----:B0-----:R-:W-:-:S03]  /*11540*/  @P0 IMAD.MOV.U32 R21, RZ, RZ, R19 ;  /* 0x000000ffff150224 */ /* 0x001fc600078e0013 */
[----:B------:R0:W-:Y:S01]  /*11550*/  STL [R1+0xd90], R19 ;  /* 0x000d901301007387 */ /* 0x0001e20000100800 */
[----:B------:R-:W-:-:S03]  /*11560*/  @P0 IMAD.MOV.U32 R20, RZ, RZ, R16 ;  /* 0x000000ffff140224 */ /* 0x000fc600078e0010 */
[----:B--2---:R-:W-:Y:S01]  /*11570*/  STL [R1+0x13e4], R5 ;  /* 0x0013e40501007387 */ /* 0x004fe20000100800 */
[----:B---3--:R-:W-:-:S03]  /*11580*/  IMAD R16, R15, UR7, RZ ;  /* 0x000000070f107c24 */ /* 0x008fc6000f8e02ff */
[----:B------:R-:W-:Y:S01]  /*11590*/  STL [R1+0xd9c], R4 ;  /* 0x000d9c0401007387 */ /* 0x000fe20000100800 */
[----:B0-----:R-:W-:Y:S02]  /*115a0*/  @P0 IMAD.MOV.U32 R19, RZ, RZ, R18 ;  /* 0x000000ffff130224 */ /* 0x001fe400078e0012 */
[----:B------:R-:W-:Y:S01]  /*115b0*/  @!P4 IMAD.IADD R14, R14, 0x1, -R2 ;  /* 0x000000010e0ec824 */ /* 0x000fe200078e0a02 */
[----:B------:R0:W-:Y:S04]  /*115c0*/  STL [R1+0xd98], R18 ;  /* 0x000d981201007387 */ /* 0x0001e80000100800 */
[----:B------:R-:W2:Y:S01]  /*115d0*/  @P0 LDG.E.U16 R39, desc[UR20][R20.64] ;  /* 0x0000001414270981 */ /* 0x000ea2000c1e1500 */
[----:B------:R-:W-:Y:S01]  /*115e0*/  SEL R15, R79, R27, !P6 ;  /* 0x0000001b4f0f7207 */ /* 0x000fe20007000000 */
[----:B------:R-:W3:Y:S01]  /*115f0*/  LDCU UR7, c[0x0][0x3b0] ;  /* 0x00007600ff0777ac */ /* 0x000ee20008000800 */
[----:B0-----:R-:W-:-:S05]  /*11600*/  @P0 IMAD.MOV.U32 R18, RZ, RZ, R4 ;  /* 0x000000ffff120224 */ /* 0x001fca00078e0004 */
[----:B------:R0:W4:Y:S02]  /*11610*/  @P0 LDG.E.U16 R56, desc[UR20][R18.64] ;  /* 0x0000001412380981 */ /* 0x000124000c1e1500 */
[----:B0-----:R-:W-:-:S04]  /*11620*/  LEA R18, P4, R16, R92, 0x1 ;  /* 0x0000005c10127211 */ /* 0x001fc800078808ff */
[----:B------:R-:W-:-:S05]  /*11630*/  LEA.HI.X.SX32 R19, R16, R93, 0x1, P4 ;  /* 0x0000005d10137211 */ /* 0x000fca00020f0eff */
[----:B------:R-:W3:Y:S01]  /*11640*/  @P0 LDG.E.U16 R17, desc[UR20][R18.64] ;  /* 0x0000001412110981 */ /* 0x000ee2000c1e1500 */
[----:B------:R-:W-:Y:S01]  /*11650*/  SEL R4, R79, R26, !P6 ;  /* 0x0000001a4f047207 */ /* 0x000fe20007000000 */
[----:B------:R-:W-:Y:S01]  /*11660*/  IMAD R15, R15, UR9, RZ ;  /* 0x000000090f0f7c24 */ /* 0x000fe2000f8e02ff */
[----:B------:R-:W-:Y:S01]  /*11670*/  PRMT R5, RZ, 0x7610, R5 ;  /* 0x00007610ff057816 */ /* 0x000fe20000000005 */
[----:B------:R-:W-:Y:S01]  /*11680*/  STL [R1+0x13ec], R22 ;  /* 0x0013ec1601007387 */ /* 0x000fe20000100800 */
[----:B------:R-:W0:Y:S01]  /*11690*/  LDCU UR9, c[0x0][0x3b0] ;  /* 0x00007600ff0977ac */ /* 0x000e220008000800 */
[----:B-1----:R-:W-:Y:S01]  /*116a0*/  IMAD R16, R4, UR10, RZ ;  /* 0x0000000a04107c24 */ /* 0x002fe2000f8e02ff */
[----:B------:R-:W-:Y:S01]  /*116b0*/  LEA R4, P4, R15, R92, 0x1 ;  /* 0x0000005c0f047211 */ /* 0x000fe200078808ff */
[----:B------:R-:W-:Y:S01]  /*116c0*/  IMAD.MOV.U32 R69, RZ, RZ, R14 ;  /* 0x000000ffff457224 */ /* 0x000fe200078e000e */
[----:B------:R-:W1:Y:S01]  /*116d0*/  LDCU UR10, c[0x0][0x3b0] ;  /* 0x00007600ff0a77ac */ /* 0x000e620008000800 */
[----:B--2---:R-:W-:Y:S04]  /*116e0*/  STL [R1+0x13f4], R39 ;  /* 0x0013f42701007387 */ /* 0x004fe80000100800 */
[----:B----4-:R-:W-:Y:S04]  /*116f0*/  STL [R1+0x13fc], R56 ;  /* 0x0013fc3801007387 */ /* 0x010fe80000100800 */
[----:B------:R2:W-:Y:S04]  /*11700*/  STL [R1+0xda4], R18 ;  /* 0x000da41201007387 */ /* 0x0005e80000100800 */
[----:B------:R-:W-:Y:S04]  /*11710*/  STL [R1+0xda0], R19 ;  /* 0x000da01301007387 */ /* 0x000fe80000100800 */
[----:B------:R-:W-:Y:S04]  /*11720*/  STL [R1+0xdac], R4 ;  /* 0x000dac0401007387 */ /* 0x000fe80000100800 */
[----:B---3--:R3:W-:Y:S01]  /*11730*/  STL [R1+0x7b8], R17 ;  /* 0x0007b81101007387 */ /* 0x0087e20000100800 */
[----:B--2---:R-:W-:-:S02]  /*11740*/  @P0 MOV R18, R4 ;  /* 0x0000000400120202 */ /* 0x004fc40000000f00 */
[----:B---3--:R-:W-:Y:S02]  /*11750*/  LEA.HI.X.SX32 R17, R15, R93, 0x1, P4 ;  /* 0x0000005d0f117211 */ /* 0x008fe400020f0eff */
[----:B------:R-:W-:-:S03]  /*11760*/  LEA R15, P4, R16, R92, 0x1 ;  /* 0x0000005c100f7211 */ /* 0x000fc600078808ff */
[----:B------:R-:W-:Y:S01]  /*11770*/  @P0 IMAD.MOV.U32 R19, RZ, RZ, R17 ;  /* 0x000000ffff130224 */ /* 0x000fe200078e0011 */
[----:B------:R-:W-:Y:S01]  /*11780*/  LEA.HI.X.SX32 R16, R16, R93, 0x1, P4 ;  /* 0x0000005d10107211 */ /* 0x000fe200020f0eff */
[----:B------:R2:W-:Y:S04]  /*11790*/  STL [R1+0xda8], R17 ;  /* 0x000da81101007387 */ /* 0x0005e80000100800 */
[----:B------:R-:W3:Y:S04]  /*117a0*/  @P0 LDG.E.U16 R5, desc[UR20][R18.64] ;  /* 0x0000001412050981 */ /* 0x000ee8000c1e1500 */
[----:B------:R-:W-:Y:S01]  /*117b0*/  STL [R1+0xdb4], R15 ;  /* 0x000db40f01007387 */ /* 0x000fe20000100800 */
[----:B--2---:R-:W-:-:S03]  /*117c0*/  @P0 IMAD.MOV.U32 R17, RZ, RZ, R16 ;  /* 0x000000ffff110224 */ /* 0x004fc600078e0010 */
[----:B------:R2:W-:Y:S02]  /*117d0*/  STL [R1+0xdb0], R16 ;  /* 0x000db01001007387 */ /* 0x0005e40000100800 */
[----:B--2---:R-:W-:-:S05]  /*117e0*/  @P0 IMAD.MOV.U32 R16, RZ, RZ, R15 ;  /* 0x000000ffff100224 */ /* 0x004fca00078e000f */
[----:B------:R-:W2:Y:S01]  /*117f0*/  @P0 LDG.E.U16 R34, desc[UR20][R16.64] ;  /* 0x0000001410220981 */ /* 0x000ea2000c1e1500 */
[----:B------:R-:W-:Y:S02]  /*11800*/  ISETP.GT.U32.AND P4, PT, R2, R12, PT ;  /* 0x0000000c0200720c */ /* 0x000fe40003f84070 */
[----:B------:R-:W-:Y:S01]  /*11810*/  SEL R4, R79, R24, !P6 ;  /* 0x000000184f047207 */ /* 0x000fe20007000000 */
[----:B------:R-:W-:Y:S01]  /*11820*/  IMAD R13, R13, UR7, RZ ;  /* 0x000000070d0d7c24 */ /* 0x000fe2000f8e02ff */
[----:B------:R-:W4:Y:S01]  /*11830*/  LDCU UR7, c[0x0][0x3b0] ;  /* 0x00007600ff0777ac */ /* 0x000f220008000800 */
[----:B------:R-:W-:-:S03]  /*11840*/  @!P2 IMAD.MOV R69, RZ, RZ, -R69 ;  /* 0x000000ffff45a224 */ /* 0x000fc600078e0a45 */
[----:B------:R-:W-:-:S05]  /*11850*/  LEA R14, P2, R13, R92, 0x1 ;  /* 0x0000005c0d0e7211 */ /* 0x000fca00078408ff */
[----:B------:R-:W-:Y:S01]  /*11860*/  @!P4 IMAD.IADD R12, R12, 0x1, -R2 ;  /* 0x000000010c0cc824 */ /* 0x000fe200078e0a02 */
[----:B------:R-:W-:-:S05]  /*11870*/  LEA.HI.X.SX32 R15, R13, R93, 0x1, P2 ;  /* 0x0000005d0d0f7211 */ /* 0x000fca00010f0eff */
[----:B------:R0:W4:Y:S04]  /*11880*/  @P0 LDG.E.U16 R81, desc[UR20][R14.64] ;  /* 0x000000140e510981 */ /* 0x000128000c1e1500 */
[----:B---3--:R0:W-:Y:S02]  /*11890*/  STL [R1+0x1404], R5 ;  /* 0x0014040501007387 */ /* 0x0081e40000100800 */
[----:B0-----:R-:W-:Y:S01]  /*118a0*/  IMAD R5, R4, UR9, RZ ;  /* 0x0000000904057c24 */ /* 0x001fe2000f8e02ff */
[----:B------:R-:W-:Y:S01]  /*118b0*/  SEL R4, R79, R7, !P6 ;  /* 0x000000074f047207 */ /* 0x000fe20007000000 */
[C---:B------:R-:W-:Y:S01]  /*118c0*/  VIADD R20, R57.reuse, 0x6d ;  /* 0x0000006d39147836 */ /* 0x040fe20000000000 */
[----:B------:R-:W-:Y:S01]  /*118d0*/  ISETP.GT.U32.AND P2, PT, R2, R12, PT ;  /* 0x0000000c0200720c */ /* 0x000fe20003f44070 */
[----:B------:R-:W-:Y:S01]  /*118e0*/  VIADD R25, R57, 0x75 ;  /* 0x0000007539197836 */ /* 0x000fe20000000000 */
[----:B------:R-:W-:Y:S01]  /*118f0*/  LEA R7, P4, R5, R92, 0x1 ;  /* 0x0000005c05077211 */ /* 0x000fe200078808ff */
[----:B------:R-:W-:-:S02]  /*11900*/  VIADD R8, R57, 0x78 ;  /* 0x0000007839087836 */ /* 0x000fc40000000000 */
[----:B------:R-:W-:Y:S01]  /*11910*/  IMAD.MOV.U32 R78, RZ, RZ, R76 ;  /* 0x000000ffff4e7224 */ /* 0x000fe200078e004c */
[----:B------:R-:W-:Y:S01]  /*11920*/  LEA.HI.X.SX32 R13, R5, R93, 0x1, P4 ;  /* 0x0000005d050d7211 */ /* 0x000fe200020f0eff */
[----:B--2---:R-:W-:Y:S01]  /*11930*/  STL [R1+0x140c], R34 ;  /* 0x00140c2201007387 */ /* 0x004fe20000100800 */
[----:B------:R-:W-:Y:S01]  /*11940*/  SEL R69, R79, R69, !P6 ;  /* 0x000000454f457207 */ /* 0x000fe20007000000 */
[----:B------:R-:W0:Y:S02]  /*11950*/  LDCU UR9, c[0x0][0x3b0] ;  /* 0x00007600ff0977ac */ /* 0x000e240008000800 */
[----:B------:R2:W-:Y:S04]  /*11960*/  STL [R1+0xdbc], R14 ;  /* 0x000dbc0e01007387 */ /* 0x0005e80000100800 */
[----:B------:R-:W-:Y:S04]  /*11970*/  STL [R1+0xdc4], R7 ;  /* 0x000dc40701007387 */ /* 0x000fe80000100800 */
[----:B------:R3:W-:Y:S01]  /*11980*/  STL [R1+0xdb8], R15 ;  /* 0x000db80f01007387 */ /* 0x0007e20000100800 */
[----:B--2---:R-:W-:-:S02]  /*11990*/  @P0 IMAD.MOV.U32 R14, RZ, RZ, R7 ;  /* 0x000000ffff0e0224 */ /* 0x004fc400078e0007 */
[----:B---3--:R-:W-:-:S05]  /*119a0*/  @P0 IMAD.MOV.U32 R15, RZ, RZ, R13 ;  /* 0x000000ffff0f0224 */ /* 0x008fca00078e000d */
[----:B------:R2:W3:Y:S01]  /*119b0*/  @P0 LDG.E.U16 R6, desc[UR20][R14.64] ;  /* 0x000000140e060981 */ /* 0x0004e2000c1e1500 */
[----:B-1----:R-:W-:Y:S01]  /*119c0*/  IMAD R4, R4, UR10, RZ ;  /* 0x0000000a04047c24 */ /* 0x002fe2000f8e02ff */
[----:B------:R-:W-:Y:S02]  /*119d0*/  @!P2 IADD3 R12, PT, PT, R12, -R2, RZ ;  /* 0x800000020c0ca210 */ /* 0x000fe40007ffe0ff */
[----:B------:R1:W-:Y:S01]  /*119e0*/  STL [R1+0xdc0], R13 ;  /* 0x000dc00d01007387 */ /* 0x0003e20000100800 */
[----:B------:R-:W-:Y:S01]  /*119f0*/  VIADD R7, R57, 0x4b ;  /* 0x0000004b39077836 */ /* 0x000fe20000000000 */
[C---:B------:R-:W-:Y:S01]  /*11a00*/  LEA R5, P4, R4.reuse, R92, 0x1 ;  /* 0x0000005c04057211 */ /* 0x040fe200078808ff */
[----:B------:R-:W-:Y:S01]  /*11a10*/  IMAD.MOV.U32 R76, RZ, RZ, R42 ;  /* 0x000000ffff4c7224 */ /* 0x000fe200078e002a */
[----:B------:R-:W-:Y:S01]  /*11a20*/  STS.U16 [R47+UR4+0x1300], R78 ;  /* 0x0013004e2f007988 */ /* 0x000fe20008000404 */
[----:B------:R-:W0:Y:S01]  /*11a30*/  LDCU UR10, c[0x0][0x3b0] ;  /* 0x00007600ff0a77ac */ /* 0x000e220008000800 */
[----:B-1----:R-:W-:Y:S01]  /*11a40*/  LEA.HI.X.SX32 R13, R4, R93, 0x1, P4 ;  /* 0x0000005d040d7211 */ /* 0x002fe200020f0eff */
[----:B--2---:R-:W-:-:S04]  /*11a50*/  @P0 IMAD.MOV.U32 R14, RZ, RZ, R5 ;  /* 0x000000ffff0e0224 */ /* 0x004fc800078e0005 */
[----:B------:R-:W-:-:S05]  /*11a60*/  @P0 IMAD.MOV.U32 R15, RZ, RZ, R13 ;  /* 0x000000ffff0f0224 */ /* 0x000fca00078e000d */
[----:B------:R-:W2:Y:S01]  /*11a70*/  @P0 LDG.E.U16 R23, desc[UR20][R14.64] ;  /* 0x000000140e170981 */ /* 0x000ea2000c1e1500 */
[----:B------:R-:W-:Y:S01]  /*11a80*/  ISETP.GT.U32.AND P4, PT, R2, R11, PT ;  /* 0x0000000b0200720c */ /* 0x000fe20003f84070 */
[----:B------:R-:W-:Y:S02]  /*11a90*/  VIADD R4, R57, 0x4a ;  /* 0x0000004a39047836 */ /* 0x000fe40000000000 */
[----:B----4-:R-:W-:Y:S04]  /*11aa0*/  STL [R1+0x1414], R81 ;  /* 0x0014145101007387 */ /* 0x010fe80000100800 */
[----:B------:R1:W-:Y:S01]  /*11ab0*/  STL [R1+0xdcc], R5 ;  /* 0x000dcc0501007387 */ /* 0x0003e20000100800 */
[----:B------:R-:W-:-:S05]  /*11ac0*/  IMAD.MOV.U32 R65, RZ, RZ, R12 ;  /* 0x000000ffff417224 */ /* 0x000fca00078e000c */
[----:B------:R-:W-:Y:S01]  /*11ad0*/  @!P4 IMAD.IADD R11, R11, 0x1, -R2 ;  /* 0x000000010b0bc824 */ /* 0x000fe200078e0a02 */
[----:B------:R-:W-:Y:S01]  /*11ae0*/  ISETP.GT.U32.AND P2, PT, R2, R9, PT ;  /* 0x000000090200720c */ /* 0x000fe20003f44070 */
[----:B------:R-:W-:Y:S01]  /*11af0*/  @!P5 IMAD.MOV R65, RZ, RZ, -R65 ;  /* 0x000000ffff41d224 */ /* 0x000fe200078e0a41 */
[----:B------:R-:W-:Y:S02]  /*11b00*/  ISETP.GE.AND P4, PT, R10, RZ, PT ;  /* 0x000000ff0a00720c */ /* 0x000fe40003f86270 */
[----:B------:R-:W-:Y:S02]  /*11b10*/  ISETP.GT.U32.AND P5, PT, R2, R11, PT ;  /* 0x0000000b0200720c */ /* 0x000fe40003fa4070 */
[----:B-1----:R-:W-:-:S07]  /*11b20*/  IABS R5, R7 ;  /* 0x0000000700057213 */ /* 0x002fce0000000000 */
[----:B------:R-:W-:-:S04]  /*11b30*/  @!P2 IMAD.IADD R9, R9, 0x1, -R2 ;  /* 0x000000010909a824 */ /* 0x000fc800078e0a02 */
[----:B------:R-:W-:Y:S01]  /*11b40*/  @!P5 IMAD.IADD R11, R11, 0x1, -R2 ;  /* 0x000000010b0bd824 */ /* 0x000fe200078e0a02 */
[----:B------:R-:W-:-:S03]  /*11b50*/  ISETP.GT.U32.AND P2, PT, R2, R9, PT ;  /* 0x000000090200720c */ /* 0x000fc60003f44070 */
[----:B------:R-:W-:-:S05]  /*11b60*/  IMAD.MOV.U32 R16, RZ, RZ, R11 ;  /* 0x000000ffff107224 */ /* 0x000fca00078e000b */
[----:B------:R-:W-:-:S05]  /*11b70*/  @!P3 IADD3 R16, PT, PT, -R16, RZ, RZ ;  /* 0x000000ff1010b210 */ /* 0x000fca0007ffe1ff */
[----:B------:R-:W-:Y:S01]  /*11b80*/  @!P2 IMAD.IADD R9, R9, 0x1, -R2 ;  /* 0x000000010909a824 */ /* 0x000fe200078e0a02 */
[----:B------:R-:W-:-:S03]  /*11b90*/  ISETP.GE.AND P2, PT, R4, RZ, PT ;  /* 0x000000ff0400720c */ /* 0x000fc60003f46270 */
[----:B------:R-:W-:Y:S01]  /*11ba0*/  @!P4 IMAD.MOV R9, RZ, RZ, -R9 ;  /* 0x000000ffff09c224 */ /* 0x000fe200078e0a09 */
[----:B------:R-:W-:Y:S01]  /*11bb0*/  ISETP.GE.AND P4, PT, R7, RZ, PT ;  /* 0x000000ff0700720c */ /* 0x000fe20003f86270 */
[----:B------:R-:W-:Y:S01]  /*11bc0*/  VIADD R7, R57, 0x4d ;  /* 0x0000004d39077836 */ /* 0x000fe20000000000 */
[----:B---3--:R1:W-:Y:S02]  /*11bd0*/  STL [R1+0x141c], R6 ;  /* 0x00141c0601007387 */ /* 0x0083e40000100800 */
[----:B-1----:R-:W-:-:S05]  /*11be0*/  IABS R6, R4 ;  /* 0x0000000400067213 */ /* 0x002fca0000000000 */
[----:B------:R-:W-:-:S04]  /*11bf0*/  IMAD.MOV.U32 R12, RZ, RZ, R6 ;  /* 0x000000ffff0c7224 */ /* 0x000fc800078e0006 */
[----:B------:R-:W-:-:S04]  /*11c00*/  IMAD.HI.U32 R10, R0, R12, RZ ;  /* 0x0000000c000a7227 */ /* 0x000fc800078e00ff */
[----:B------:R-:W-:Y:S02]  /*11c10*/  IMAD.MOV R10, RZ, RZ, -R10 ;  /* 0x000000ffff0a7224 */ /* 0x000fe400078e0a0a */
[----:B------:R-:W-:Y:S02]  /*11c20*/  IMAD.MOV.U32 R6, RZ, RZ, R5 ;  /* 0x000000ffff067224 */ /* 0x000fe400078e0005 */
[----:B------:R-:W-:Y:S02]  /*11c30*/  IMAD R10, R2, R10, R12 ;  /* 0x0000000a020a7224 */ /* 0x000fe400078e020c */
[----:B------:R-:W-:-:S03]  /*11c40*/  IMAD.HI.U32 R5, R0, R6, RZ ;  /* 0x0000000600057227 */ /* 0x000fc600078e00ff */
[----:B------:R-:W-:Y:S01]  /*11c50*/  ISETP.GT.U32.AND P5, PT, R2, R10, PT ;  /* 0x0000000a0200720c */ /* 0x000fe20003fa4070 */
[----:B------:R-:W-:-:S04]  /*11c60*/  IMAD.MOV R5, RZ, RZ, -R5 ;  /* 0x000000ffff057224 */ /* 0x000fc800078e0a05 */
[----:B------:R-:W-:Y:S02]  /*11c70*/  IMAD R6, R2, R5, R6 ;  /* 0x0000000502067224 */ /* 0x000fe400078e0206 */
[----:B------:R-:W-:-:S03]  /*11c80*/  VIADD R12, R57, 0x4c ;  /* 0x0000004c390c7836 */ /* 0x000fc60000000000 */
[----:B------:R-:W-:Y:S02]  /*11c90*/  ISETP.GT.U32.AND P3, PT, R2, R6, PT ;  /* 0x000000060200720c */ /* 0x000fe40003f64070 */
[----:B------:R-:W-:Y:S01]  /*11ca0*/  IABS R5, R12 ;  /* 0x0000000c00057213 */ /* 0x000fe20000000000 */
[----:B------:R-:W-:-:S04]  /*11cb0*/  @!P5 IMAD.IADD R10, R10, 0x1, -R2 ;  /* 0x000000010a0ad824 */ /* 0x000fc800078e0a02 */
[----:B------:R-:W-:Y:S01]  /*11cc0*/  IMAD.HI.U32 R4, R0, R5, RZ ;  /* 0x0000000500047227 */ /* 0x000fe200078e00ff */
[----:B------:R-:W-:-:S03]  /*11cd0*/  ISETP.GT.U32.AND P5, PT, R2, R10, PT ;  /* 0x0000000a0200720c */ /* 0x000fc60003fa4070 */
[----:B------:R-:W-:Y:S02]  /*11ce0*/  IMAD.MOV R4, RZ, RZ, -R4 ;  /* 0x000000ffff047224 */ /* 0x000fe400078e0a04 */
[----:B------:R-:W-:Y:S02]  /*11cf0*/  @!P3 IMAD.IADD R6, R6, 0x1, -R2 ;  /* 0x000000010606b824 */ /* 0x000fe400078e0a02 */
[----:B------:R-:W-:-:S03]  /*11d00*/  IMAD R5, R2, R4, R5 ;  /* 0x0000000402057224 */ /* 0x000fc600078e0205 */
[----:B------:R-:W-:-:S03]  /*11d10*/  ISETP.GT.U32.AND P3, PT, R2, R6, PT ;  /* 0x000000060200720c */ /* 0x000fc60003f64070 */
[----:B------:R-:W-:Y:S01]  /*11d20*/  @!P5 IMAD.IADD R10, R10, 0x1, -R2 ;  /* 0x000000010a0ad824 */ /* 0x000fe200078e0a02 */
[----:B------:R-:W-:Y:S02]  /*11d30*/  ISETP.GT.U32.AND P5, PT, R2, R5, PT ;  /* 0x000000050200720c */ /* 0x000fe40003fa4070 */
[----:B------:R-:W-:Y:S01]  /*11d40*/  IABS R4, R7 ;  /* 0x0000000700047213 */ /* 0x000fe20000000000 */
[----:B------:R-:W-:Y:S04]  /*11d50*/  STL [R1+0xdc8], R13 ;  /* 0x000dc80d01007387 */ /* 0x000fe80000100800 */
[----:B------:R-:W-:Y:S02]  /*11d60*/  IMAD.MOV.U32 R11, RZ, RZ, R4 ;  /* 0x000000ffff0b7224 */ /* 0x000fe400078e0004 */
[----:B------:R-:W-:Y:S01]  /*11d70*/  @!P3 IMAD.IADD R6, R6, 0x1, -R2 ;  /* 0x000000010606b824 */ /* 0x000fe200078e0a02 */
[----:B--2---:R1:W-:Y:S01]  /*11d80*/  STL [R1+0x1424], R23 ;  /* 0x0014241701007387 */ /* 0x0043e20000100800 */
[----:B------:R-:W-:-:S04]  /*11d90*/  IMAD.HI.U32 R4, R0, R11, RZ ;  /* 0x0000000b00047227 */ /* 0x000fc800078e00ff */
[----:B------:R-:W-:Y:S02]  /*11da0*/  @!P5 IMAD.IADD R5, R5, 0x1, -R2 ;  /* 0x000000010505d824 */ /* 0x000fe400078e0a02 */
[----:B------:R-:W-:Y:S02]  /*11db0*/  IMAD.MOV R4, RZ, RZ, -R4 ;  /* 0x000000ffff047224 */ /* 0x000fe400078e0a04 */
[----:B-1----:R-:W-:Y:S02]  /*11dc0*/  IMAD.MOV.U32 R23, RZ, RZ, R6 ;  /* 0x000000ffff177224 */ /* 0x002fe400078e0006 */
[----:B------:R-:W-:Y:S02]  /*11dd0*/  VIADD R6, R57, 0x4e ;  /* 0x0000004e39067836 */ /* 0x000fe40000000000 */
[----:B------:R-:W-:Y:S01]  /*11de0*/  @!P4 IMAD.MOV R23, RZ, RZ, -R23 ;  /* 0x000000ffff17c224 */ /* 0x000fe200078e0a17 */
[----:B------:R-:W-:Y:S01]  /*11df0*/  ISETP.GE.AND P4, PT, R7, RZ, PT ;  /* 0x000000ff0700720c */ /* 0x000fe20003f86270 */
[----:B------:R-:W-:Y:S01]  /*11e00*/  IMAD.MOV.U32 R26, RZ, RZ, R10 ;  /* 0x000000ffff1a7224 */ /* 0x000fe200078e000a */
[C---:B------:R-:W-:Y:S01]  /*11e10*/  ISETP.GT.U32.AND P5, PT, R2.reuse, R5, PT ;  /* 0x000000050200720c */ /* 0x040fe20003fa4070 */
[----:B------:R-:W-:Y:S01]  /*11e20*/  IMAD R4, R2, R4, R11 ;  /* 0x0000000402047224 */ /* 0x000fe200078e020b */
[----:B------:R-:W-:-:S02]  /*11e30*/  IABS R7, R6 ;  /* 0x0000000600077213 */ /* 0x000fc40000000000 */
[----:B------:R-:W-:Y:S02]  /*11e40*/  @!P2 IADD3 R26, PT, PT, -R26, RZ, RZ ;  /* 0x000000ff1a1aa210 */ /* 0x000fe40007ffe1ff */
[----:B------:R-:W-:Y:S01]  /*11e50*/  ISETP.GT.U32.AND P2, PT, R2, R4, PT ;  /* 0x000000040200720c */ /* 0x000fe20003f44070 */
[----:B------:R-:W-:Y:S01]  /*11e60*/  IMAD.MOV.U32 R11, RZ, RZ, R7 ;  /* 0x000000ffff0b7224 */ /* 0x000fe200078e0007 */
[----:B------:R-:W-:-:S03]  /*11e70*/  ISETP.GE.AND P3, PT, R12, RZ, PT ;  /* 0x000000ff0c00720c */ /* 0x000fc60003f66270 */
[----:B------:R-:W-:-:S04]  /*11e80*/  IMAD.HI.U32 R7, R0, R11, RZ ;  /* 0x0000000b00077227 */ /* 0x000fc800078e00ff */
[--C-:B------:R-:W-:Y:S02]  /*11e90*/  @!P5 IMAD.IADD R5, R5, 0x1, -R2.reuse ;  /* 0x000000010505d824 */ /* 0x100fe400078e0a02 */
[----:B------:R-:W-:Y:S02]  /*11ea0*/  IMAD.MOV R7, RZ, RZ, -R7 ;  /* 0x000000ffff077224 */ /* 0x000fe400078e0a07 */
[----:B------:R-:W-:Y:S02]  /*11eb0*/  IMAD.MOV.U32 R22, RZ, RZ, R5 ;  /* 0x000000ffff167224 */ /* 0x000fe400078e0005 */
[----:B------:R-:W-:Y:S02]  /*11ec0*/  IMAD R7, R2, R7, R11 ;  /* 0x0000000702077224 */ /* 0x000fe400078e020b */
[----:B------:R-:W-:Y:S02]  /*11ed0*/  @!P2 IMAD.IADD R4, R4, 0x1, -R2 ;  /* 0x000000010404a824 */ /* 0x000fe400078e0a02 */
[----:B------:R-:W-:Y:S01]  /*11ee0*/  @!P3 IMAD.MOV R22, RZ, RZ, -R22 ;  /* 0x000000ffff16b224 */ /* 0x000fe200078e0a16 */
[C---:B------:R-:W-:Y:S01]  /*11ef0*/  ISETP.GT.U32.AND P3, PT, R2.reuse, R7, PT ;  /* 0x000000070200720c */ /* 0x040fe20003f64070 */
[----:B------:R-:W-:Y:S01]  /*11f00*/  VIADD R10, R57, 0x4f ;  /* 0x0000004f390a7836 */ /* 0x000fe20000000000 */
[----:B------:R-:W-:-:S02]  /*11f10*/  ISETP.GT.U32.AND P2, PT, R2, R4, PT ;  /* 0x000000040200720c */ /* 0x000fc40003f44070 */
[----:B------:R-:W-:Y:S02]  /*11f20*/  ISETP.GE.AND P5, PT, R6, RZ, PT ;  /* 0x000000ff0600720c */ /* 0x000fe40003fa6270 */
[----:B------:R-:W-:-:S05]  /*11f30*/  IABS R6, R10 ;  /* 0x0000000a00067213 */ /* 0x000fca0000000000 */
[----:B------:R-:W-:Y:S02]  /*11f40*/  IMAD.HI.U32 R5, R0, R6, RZ ;  /* 0x0000000600057227 */ /* 0x000fe400078e00ff */
[----:B------:R-:W-:Y:S02]  /*11f50*/  @!P3 IADD3 R7, PT, PT, R7, -R2, RZ ;  /* 0x800000020707b210 */ /* 0x000fe40007ffe0ff */
[----:B------:R-:W-:Y:S01]  /*11f60*/  @!P2 IMAD.IADD R4, R4, 0x1, -R2 ;  /* 0x000000010404a824 */ /* 0x000fe200078e0a02 */
[----:B------:R-:W-:Y:S01]  /*11f70*/  ISETP.GE.AND P2, PT, R10, RZ, PT ;  /* 0x000000ff0a00720c */ /* 0x000fe20003f46270 */
[----:B------:R-:W-:Y:S01]  /*11f80*/  IMAD.MOV R5, RZ, RZ, -R5 ;  /* 0x000000ffff057224 */ /* 0x000fe200078e0a05 */
[C---:B------:R-:W-:Y:S01]  /*11f90*/  ISETP.GT.U32.AND P3, PT, R2.reuse, R7, PT ;  /* 0x000000070200720c */ /* 0x040fe20003f64070 */
[----:B------:R-:W-:Y:S02]  /*11fa0*/  VIADD R10, R57, 0x50 ;  /* 0x00000050390a7836 */ /* 0x000fe40000000000 */
[----:B------:R-:W-:-:S02]  /*11fb0*/  IMAD R6, R2, R5, R6 ;  /* 0x0000000502067224 */ /* 0x000fc400078e0206 */
[----:B------:R-:W-:Y:S01]  /*11fc0*/  IMAD.MOV.U32 R49, RZ, RZ, R4 ;  /* 0x000000ffff317224 */ /* 0x000fe200078e0004 */
[----:B------:R-:W-:-:S03]  /*11fd0*/  IABS R5, R10 ;  /* 0x0000000a00057213 */ /* 0x000fc60000000000 */
[----:B------:R-:W-:Y:S01]  /*11fe0*/  @!P4 IMAD.MOV R49, RZ, RZ, -R49 ;  /* 0x000000ffff31c224 */ /* 0x000fe200078e0a31 */
[----:B------:R-:W-:Y:S01]  /*11ff0*/  ISETP.GT.U32.AND P4, PT, R2, R6, PT ;  /* 0x000000060200720c */ /* 0x000fe20003f84070 */
[----:B------:R-:W-:-:S04]  /*12000*/  IMAD.HI.U32 R4, R0, R5, RZ ;  /* 0x0000000500047227 */ /* 0x000fc800078e00ff */
[----:B------:R-:W-:Y:S02]  /*12010*/  IMAD.MOV R4, RZ, RZ, -R4 ;  /* 0x000000ffff047224 */ /* 0x000fe400078e0a04 */
[--C-:B------:R-:W-:Y:S01]  /*12020*/  @!P3 IMAD.IADD R7, R7, 0x1, -R2.reuse ;  /* 0x000000010707b824 */ /* 0x100fe200078e0a02 */
[----:B------:R-:W-:Y:S01]  /*12030*/  ISETP.GE.AND P3, PT, R10, RZ, PT ;  /* 0x000000ff0a00720c */ /* 0x000fe20003f66270 */
[C---:B------:R-:W-:Y:S02]  /*12040*/  IMAD R5, R2.reuse, R4, R5 ;  /* 0x0000000402057224 */ /* 0x040fe400078e0205 */
[----:B------:R-:W-:Y:S02]  /*12050*/  IMAD.MOV.U32 R35, RZ, RZ, R7 ;  /* 0x000000ffff237224 */ /* 0x000fe400078e0007 */
[----:B------:R-:W-:Y:S02]  /*12060*/  VIADD R10, R57, 0x51 ;  /* 0x00000051390a7836 */ /* 0x000fe40000000000 */
[----:B------:R-:W-:Y:S01]  /*12070*/  @!P5 IMAD.MOV R35, RZ, RZ, -R35 ;  /* 0x000000ffff23d224 */ /* 0x000fe200078e0a23 */
[----:B------:R-:W-:Y:S01]  /*12080*/  ISETP.GT.U32.AND P5, PT, R2, R5, PT ;  /* 0x000000050200720c */ /* 0x000fe20003fa4070 */
[----:B------:R-:W-:Y:S01]  /*12090*/  @!P4 IMAD.IADD R6, R6, 0x1, -R2 ;  /* 0x000000010606c824 */ /* 0x000fe200078e0a02 */
[----:B------:R-:W-:-:S04]  /*120a0*/  IABS R4, R10 ;  /* 0x0000000a00047213 */ /* 0x000fc80000000000 */
[----:B------:R-:W-:Y:S01]  /*120b0*/  ISETP.GT.U32.AND P4, PT, R2, R6, PT ;  /* 0x000000060200720c */ /* 0x000fe20003f84070 */
[----:B------:R-:W-:-:S04]  /*120c0*/  IMAD.MOV.U32 R7, RZ, RZ, R4 ;  /* 0x000000ffff077224 */ /* 0x000fc800078e0004 */
[----:B------:R-:W-:-:S04]  /*120d0*/  IMAD.HI.U32 R4, R0, R7, RZ ;  /* 0x0000000700047227 */ /* 0x000fc800078e00ff */
[----:B------:R-:W-:Y:S02]  /*120e0*/  @!P5 IMAD.IADD R5, R5, 0x1, -R2 ;  /* 0x000000010505d824 */ /* 0x000fe400078e0a02 */
[----:B------:R-:W-:Y:S02]  /*120f0*/  IMAD.MOV R4, RZ, RZ, -R4 ;  /* 0x000000ffff047224 */ /* 0x000fe400078e0a04 */
[----:B------:R-:W-:Y:S01]  /*12100*/  @!P4 IMAD.IADD R6, R6, 0x1, -R2 ;  /* 0x000000010606c824 */ /* 0x000fe200078e0a02 */
[C---:B------:R-:W-:Y:S01]  /*12110*/  ISETP.GT.U32.AND P5, PT, R2.reuse, R5, PT ;  /* 0x000000050200720c */ /* 0x040fe20003fa4070 */
[----:B------:R-:W-:Y:S02]  /*12120*/  IMAD R4, R2, R4, R7 ;  /* 0x0000000402047224 */ /* 0x000fe400078e0207 */
[----:B------:R-:W-:Y:S01]  /*12130*/  VIADD R7, R57, 0x52 ;  /* 0x0000005239077836 */ /* 0x000fe20000000000 */
[----:B------:R-:W-:-:S04]  /*12140*/  MOV R18, R6 ;  /* 0x0000000600127202 */ /* 0x000fc80000000f00 */
[----:B------:R-:W-:Y:S01]  /*12150*/  IABS R6, R7 ;  /* 0x0000000700067213 */ /* 0x000fe20000000000 */
[----:B------:R-:W-:Y:S01]  /*12160*/  @!P2 IMAD.MOV R18, RZ, RZ, -R18 ;  /* 0x000000ffff12a224 */ /* 0x000fe200078e0a12 */
[----:B------:R-:W-:-:S03]  /*12170*/  ISETP.GT.U32.AND P2, PT, R2, R4, PT ;  /* 0x000000040200720c */ /* 0x000fc60003f44070 */
[----:B------:R-:W-:Y:S02]  /*12180*/  IMAD.MOV.U32 R11, RZ, RZ, R6 ;  /* 0x000000ffff0b7224 */ /* 0x000fe400078e0006 */
[----:B------:R-:W-:Y:S01]  /*12190*/  @!P5 IMAD.IADD R5, R5, 0x1, -R2 ;  /* 0x000000010505d824 */ /* 0x000fe200078e0a02 */
[----:B------:R-:W-:Y:S01]  /*121a0*/  ISETP.GE.AND P5, PT, R7, RZ, PT ;  /* 0x000000ff0700720c */ /* 0x000fe20003fa6270 */
[----:B------:R-:W-:-:S04]  /*121b0*/  IMAD.HI.U32 R7, R0, R11, RZ ;  /* 0x0000000b00077227 */ /* 0x000fc800078e00ff */
[----:B------:R-:W-:Y:S02]  /*121c0*/  IMAD.MOV R7, RZ, RZ, -R7 ;  /* 0x000000ffff077224 */ /* 0x000fe400078e0a07 */
[----:B------:R-:W-:Y:S02]  /*121d0*/  IMAD.MOV.U32 R52, RZ, RZ, R5 ;  /* 0x000000ffff347224 */ /* 0x000fe400078e0005 */
[----:B------:R-:W-:Y:S02]  /*121e0*/  IMAD R7, R2, R7, R11 ;  /* 0x0000000702077224 */ /* 0x000fe400078e020b */
[----:B------:R-:W-:Y:S02]  /*121f0*/  @!P2 IMAD.IADD R4, R4, 0x1, -R2 ;  /* 0x000000010404a824 */ /* 0x000fe400078e0a02 */
[----:B------:R-:W-:Y:S01]  /*12200*/  @!P3 IMAD.MOV R52, RZ, RZ, -R52 ;  /* 0x000000ffff34b224 */ /* 0x000fe200078e0a34 */
[----:B------:R-:W-:Y:S02]  /*12210*/  ISETP.GT.U32.AND P3, PT, R2, R7, PT ;  /* 0x000000070200720c */ /* 0x000fe40003f64070 */
[----:B------:R-:W-:Y:S01]  /*12220*/  ISETP.GE.AND P4, PT, R10, RZ, PT ;  /* 0x000000ff0a00720c */ /* 0x000fe20003f86270 */
[----:B------:R-:W-:Y:S01]  /*12230*/  VIADD R10, R57, 0x53 ;  /* 0x00000053390a7836 */ /* 0x000fe20000000000 */
[----:B------:R-:W-:-:S04]  /*12240*/  ISETP.GT.U32.AND P2, PT, R2, R4, PT ;  /* 0x000000040200720c */ /* 0x000fc80003f44070 */
[----:B------:R-:W-:-:S05]  /*12250*/  IABS R6, R10 ;  /* 0x0000000a00067213 */ /* 0x000fca0000000000 */
[----:B------:R-:W-:Y:S01]  /*12260*/  IMAD.HI.U32 R5, R0, R6, RZ ;  /* 0x0000000600057227 */ /* 0x000fe200078e00ff */
[----:B------:R-:W-:-:S03]  /*12270*/  @!P3 IADD3 R7, PT, PT, R7, -R2, RZ ;  /* 0x800000020707b210 */ /* 0x000fc60007ffe0ff */
[----:B------:R-:W-:Y:S01]  /*12280*/  @!P2 IMAD.IADD R4, R4, 0x1, -R2 ;  /* 0x000000010404a824 */ /* 0x000fe200078e0a02 */
[----:B------:R-:W-:Y:S01]  /*12290*/  ISETP.GE.AND P2, PT, R10, RZ, PT ;  /* 0x000000ff0a00720c */ /* 0x000fe20003f46270 */
[----:B------:R-:W-:Y:S01]  /*122a0*/  IMAD.MOV R5, RZ, RZ, -R5 ;  /* 0x000000ffff057224 */ /* 0x000fe200078e0a05 */
[C---:B------:R-:W-:Y:S01]  /*122b0*/  ISETP.GT.U32.AND P3, PT, R2.reuse, R7, PT ;  /* 0x000000070200720c */ /* 0x040fe20003f64070 */
[----:B------:R-:W-:Y:S02]  /*122c0*/  VIADD R10, R57, 0x54 ;  /* 0x00000054390a7836 */ /* 0x000fe40000000000 */
[----:B------:R-:W-:Y:S02]  /*122d0*/  IMAD R6, R2, R5, R6 ;  /* 0x0000000502067224 */ /* 0x000fe400078e0206 */
        /* <DEDUP_REMOVED lines=8> */
[----:B------:R-:W-:Y:S02]  /*12360*/  IMAD R5, R2, R4, R5 ;  /* 0x0000000402057224 */ /* 0x000fe400078e0205 */
[----:B------:R-:W-:Y:S02]  /*12370*/  IMAD.MOV.U32 R10, RZ, RZ, R7 ;  /* 0x000000ffff0a7224 */ /* 0x000fe400078e0007 */
[----:B------:R-:W-:Y:S02]  /*12380*/  @!P4 IMAD.IADD R6, R6, 0x1, -R2 ;  /* 0x000000010606c824 */ /* 0x000fe400078e0a02 */
[----:B------:R-:W-:Y:S01]  /*12390*/  @!P5 IMAD.MOV R10, RZ, RZ, -R10 ;  /* 0x000000ffff0ad224 */ /* 0x000fe200078e0a0a */
[C---:B------:R-:W-:Y:S01]  /*123a0*/  ISETP.GT.U32.AND P5, PT, R2.reuse, R5, PT ;  /* 0x000000050200720c */ /* 0x040fe20003fa4070 */
[----:B------:R-:W-:Y:S01]  /*123b0*/  VIADD R11, R57, 0x55 ;  /* 0x00000055390b7836 */ /* 0x000fe20000000000 */
[----:B------:R-:W-:-:S04]  /*123c0*/  ISETP.GT.U32.AND P4, PT, R2, R6, PT ;  /* 0x000000060200720c */ /* 0x000fc80003f84070 */
[----:B------:R-:W-:-:S05]  /*123d0*/  IABS R4, R11 ;  /* 0x0000000b00047213 */ /* 0x000fca0000000000 */
[----:B------:R-:W-:Y:S02]  /*123e0*/  IMAD.MOV.U32 R7, RZ, RZ, R4 ;  /* 0x000000ffff077224 */ /* 0x000fe400078e0004 */
[----:B------:R-:W-:Y:S02]  /*123f0*/  @!P5 IMAD.IADD R5, R5, 0x1, -R2 ;  /* 0x000000010505d824 */ /* 0x000fe400078e0a02 */
[----:B------:R-:W-:-:S03]  /*12400*/  IMAD.HI.U32 R4, R0, R7, RZ ;  /* 0x0000000700047227 */ /* 0x000fc600078e00ff */
[----:B------:R-:W-:Y:S01]  /*12410*/  ISETP.GT.U32.AND P5, PT, R2, R5, PT ;  /* 0x000000050200720c */ /* 0x000fe20003fa4070 */
[----:B------:R-:W-:Y:S01]  /*12420*/  @!P4 IMAD.IADD R6, R6, 0x1, -R2 ;  /* 0x000000010606c824 */ /* 0x000fe200078e0a02 */
[----:B------:R-:W-:Y:S01]  /*12430*/  ISETP.GE.AND P4, PT, R11, RZ, PT ;  /* 0x000000ff0b00720c */ /* 0x000fe20003f86270 */
[----:B------:R-:W-:Y:S02]  /*12440*/  IMAD.MOV R4, RZ, RZ, -R4 ;  /* 0x000000ffff047224 */ /* 0x000fe400078e0a04 */
[----:B------:R-:W-:Y:S02]  /*12450*/  VIADD R11, R57, 0x56 ;  /* 0x00000056390b7836 */ /* 0x000fe40000000000 */
[----:B------:R-:W-:-:S03]  /*12460*/  IMAD R4, R2, R4, R7 ;  /* 0x0000000402047224 */ /* 0x000fc600078e0207 */
[----:B------:R-:W-:Y:S02]  /*12470*/  IABS R7, R11 ;  /* 0x0000000b00077213 */ /* 0x000fe40000000000 */
[----:B------:R-:W-:Y:S01]  /*12480*/  @!P2 IADD3 R6, PT, PT, -R6, RZ, RZ ;  /* 0x000000ff0606a210 */ /* 0x000fe20007ffe1ff */
[----:B------:R-:W-:Y:S01]  /*12490*/  @!P5 IMAD.IADD R5, R5, 0x1, -R2 ;  /* 0x000000010505d824 */ /* 0x000fe200078e0a02 */
[----:B------:R-:W-:Y:S01]  /*124a0*/  ISETP.GT.U32.AND P2, PT, R2, R4, PT ;  /* 0x000000040200720c */ /* 0x000fe20003f44070 */
[----:B------:R-:W-:Y:S01]  /*124b0*/  IMAD.MOV.U32 R13, RZ, RZ, R7 ;  /* 0x000000ffff0d7224 */ /* 0x000fe200078e0007 */
[----:B------:R-:W-:-:S03]  /*124c0*/  ISETP.GE.AND P5, PT, R11, RZ, PT ;  /* 0x000000ff0b00720c */ /* 0x000fc60003fa6270 */
[----:B------:R-:W-:-:S04]  /*124d0*/  IMAD.HI.U32 R11, R0, R13, RZ ;  /* 0x0000000d000b7227 */ /* 0x000fc800078e00ff */
[----:B------:R-:W-:Y:S02]  /*124e0*/  IMAD.MOV R11, RZ, RZ, -R11 ;  /* 0x000000ffff0b7224 */ /* 0x000fe400078e0a0b */
[----:B------:R-:W-:Y:S02]  /*124f0*/  IMAD.MOV.U32 R44, RZ, RZ, R5 ;  /* 0x000000ffff2c7224 */ /* 0x000fe400078e0005 */
[----:B------:R-:W-:Y:S02]  /*12500*/  IMAD R11, R2, R11, R13 ;  /* 0x0000000b020b7224 */ /* 0x000fe400078e020d */
[----:B------:R-:W-:Y:S02]  /*12510*/  @!P2 IMAD.IADD R4, R4, 0x1, -R2 ;  /* 0x000000010404a824 */ /* 0x000fe400078e0a02 */
[----:B------:R-:W-:Y:S01]  /*12520*/  @!P3 IMAD.MOV R44, RZ, RZ, -R44 ;  /* 0x000000ffff2cb224 */ /* 0x000fe200078e0a2c */
[C---:B------:R-:W-:Y:S01]  /*12530*/  ISETP.GT.U32.AND P3, PT, R2.reuse, R11, PT ;  /* 0x0000000b0200720c */ /* 0x040fe20003f64070 */
[----:B------:R-:W-:Y:S01]  /*12540*/  VIADD R12, R57, 0x57 ;  /* 0x00000057390c7836 */ /* 0x000fe20000000000 */
[----:B------:R-:W-:-:S04]  /*12550*/  ISETP.GT.U32.AND P2, PT, R2, R4, PT ;  /* 0x000000040200720c */ /* 0x000fc80003f44070 */
[----:B------:R-:W-:-:S05]  /*12560*/  IABS R7, R12 ;  /* 0x0000000c00077213 */ /* 0x000fca0000000000 */
[----:B------:R-:W-:-:S04]  /*12570*/  IMAD.HI.U32 R5, R0, R7, RZ ;  /* 0x0000000700057227 */ /* 0x000fc800078e00ff */
[--C-:B------:R-:W-:Y:S02]  /*12580*/  @!P3 IMAD.IADD R11, R11, 0x1, -R2.reuse ;  /* 0x000000010b0bb824 */ /* 0x100fe400078e0a02 */
[----:B------:R-:W-:Y:S01]  /*12590*/  @!P2 IMAD.IADD R4, R4, 0x1, -R2 ;  /* 0x000000010404a824 */ /* 0x000fe200078e0a02 */
[----:B------:R-:W-:Y:S01]  /*125a0*/  ISETP.GE.AND P2, PT, R12, RZ, PT ;  /* 0x000000ff0c00720c */ /* 0x000fe20003f46270 */
[----:B------:R-:W-:Y:S01]  /*125b0*/  IMAD.MOV R5, RZ, RZ, -R5 ;  /* 0x000000ffff057224 */ /* 0x000fe200078e0a05 */
[C---:B------:R-:W-:Y:S01]  /*125c0*/  ISETP.GT.U32.AND P3, PT, R2.reuse, R11, PT ;  /* 0x0000000b0200720c */ /* 0x040fe20003f64070 */
[----:B------:R-:W-:Y:S01]  /*125d0*/  VIADD R12, R57, 0x58 ;  /* 0x00000058390c7836 */ /* 0x000fe20000000000 */
[----:B------:R-:W-:Y:S01]  /*125e0*/  MOV R15, R4 ;  /* 0x00000004000f7202 */ /* 0x000fe20000000f00 */
[----:B------:R-:W-:-:S03]  /*125f0*/  IMAD R7, R2, R5, R7 ;  /* 0x0000000502077224 */ /* 0x000fc600078e0207 */
[----:B------:R-:W-:Y:S01]  /*12600*/  IABS R5, R12 ;  /* 0x0000000c00057213 */ /* 0x000fe20000000000 */
[----:B------:R-:W-:Y:S01]  /*12610*/  @!P4 IMAD.MOV R15, RZ, RZ, -R15 ;  /* 0x000000ffff0fc224 */ /* 0x000fe200078e0a0f */
[----:B------:R-:W-:-:S03]  /*12620*/  ISETP.GT.U32.AND P4, PT, R2, R7, PT ;  /* 0x000000070200720c */ /* 0x000fc60003f84070 */
        /* <DEDUP_REMOVED lines=19> */
[----:B------:R-:W-:Y:S02]  /*12760*/  VIADD R11, R57, 0x5a ;  /* 0x0000005a390b7836 */ /* 0x000fe40000000000 */
[----:B------:R-:W-:-:S03]  /*12770*/  IMAD.MOV.U32 R32, RZ, RZ, R7 ;  /* 0x000000ffff207224 */ /* 0x000fc600078e0007 */
[----:B------:R-:W-:Y:S02]  /*12780*/  IABS R7, R11 ;  /* 0x0000000b00077213 */ /* 0x000fe40000000000 */
[----:B------:R-:W-:Y:S02]  /*12790*/  @!P2 IADD3 R32, PT, PT, -R32, RZ, RZ ;  /* 0x000000ff2020a210 */ /* 0x000fe40007ffe1ff */
[----:B------:R-:W-:Y:S01]  /*127a0*/  ISETP.GT.U32.AND P2, PT, R2, R4, PT ;  /* 0x000000040200720c */ /* 0x000fe20003f44070 */
        /* <DEDUP_REMOVED lines=28> */
[--C-:B------:R-:W-:Y:S02]  /*12970*/  @!P3 IMAD.IADD R11, R11, 0x1, -R2.reuse ;  /* 0x000000010b0bb824 */ /* 0x100fe400078e0a02 */
[----:B------:R-:W-:Y:S02]  /*12980*/  IMAD R5, R2, R4, R5 ;  /* 0x0000000402057224 */ /* 0x000fe400078e0205 */
[----:B------:R-:W-:Y:S01]  /*12990*/  IMAD.MOV.U32 R28, RZ, RZ, R11 ;  /* 0x000000ffff1c7224 */ /* 0x000fe200078e000b */
[----:B------:R-:W-:Y:S01]  /*129a0*/  ISETP.GE.AND P3, PT, R12, RZ, PT ;  /* 0x000000ff0c00720c */ /* 0x000fe20003f66270 */
        /* <DEDUP_REMOVED lines=14> */
[----:B------:R-:W-:Y:S02]  /*12a90*/  IMAD R4, R2, R4, R11 ;  /* 0x0000000402047224 */ /* 0x000fe400078e020b */
[----:B------:R-:W-:Y:S01]  /*12aa0*/  IMAD.MOV.U32 R11, RZ, RZ, R7 ;  /* 0x000000ffff0b7224 */ /* 0x000fe200078e0007 */
[----:B------:R-:W-:-:S04]  /*12ab0*/  IABS R7, R12 ;  /* 0x0000000c00077213 */ /* 0x000fc80000000000 */
[----:B------:R-:W-:Y:S01]  /*12ac0*/  @!P2 IADD3 R11, PT, PT, -R11, RZ, RZ ;  /* 0x000000ff0b0ba210 */ /* 0x000fe20007ffe1ff */
[----:B------:R-:W-:Y:S01]  /*12ad0*/  IMAD.MOV.U32 R14, RZ, RZ, R7 ;  /* 0x000000ffff0e7224 */ /* 0x000fe200078e0007 */
[----:B------:R-:W-:Y:S01]  /*12ae0*/  ISETP.GT.U32.AND P2, PT, R2, R4, PT ;  /* 0x000000040200720c */ /* 0x000fe20003f44070 */
        /* <DEDUP_REMOVED lines=14> */
[----:B------:R-:W-:Y:S02]  /*12bd0*/  @!P2 IMAD.IADD R4, R4, 0x1, -R2 ;  /* 0x000000010404a824 */ /* 0x000fe400078e0a02 */
[----:B------:R-:W-:Y:S01]  /*12be0*/  IMAD.MOV R5, RZ, RZ, -R5 ;  /* 0x000000ffff057224 */ /* 0x000fe200078e0a05 */
[----:B------:R-:W-:Y:S01]  /*12bf0*/  ISETP.GE.AND P2, PT, R13, RZ, PT ;  /* 0x000000ff0d00720c */ /* 0x000fe20003f46270 */
[----:B------:R-:W-:Y:S01]  /*12c00*/  VIADD R13, R57, 0x60 ;  /* 0x00000060390d7836 */ /* 0x000fe20000000000 */
[C---:B------:R-:W-:Y:S01]  /*12c10*/  ISETP.GT.U32.AND P3, PT, R2.reuse, R12, PT ;  /* 0x0000000c0200720c */ /* 0x040fe20003f64070 */
[----:B------:R-:W-:Y:S01]  /*12c20*/  IMAD R7, R2, R5, R7 ;  /* 0x0000000502077224 */ /* 0x000fe200078e0207 */
[----:B------:R-:W-:Y:S02]  /*12c30*/  MOV R51, R4 ;  /* 0x0000000400337202 */ /* 0x000fe40000000f00 */
[----:B------:R-:W-:-:S03]  /*12c40*/  IABS R5, R13 ;  /* 0x0000000d00057213 */ /* 0x000fc60000000000 */
[----:B------:R-:W-:Y:S01]  /*12c50*/  @!P4 IMAD.MOV R51, RZ, RZ, -R51 ;  /* 0x000000ffff33c224 */ /* 0x000fe200078e0a33 */
[----:B------:R-:W-:Y:S01]  /*12c60*/  ISETP.GT.U32.AND P4, PT, R2, R7, PT ;  /* 0x000000070200720c */ /* 0x000fe20003f84070 */
[----:B------:R-:W-:-:S04]  /*12c70*/  IMAD.HI.U32 R4, R0, R5, RZ ;  /* 0x0000000500047227 */ /* 0x000fc800078e00ff */
[----:B------:R-:W-:Y:S01]  /*12c80*/  @!P3 IMAD.IADD R12, R12, 0x1, -R2 ;  /* 0x000000010c0cb824 */ /* 0x000fe200078e0a02 */
[----:B------:R-:W-:Y:S01]  /*12c90*/  ISETP.GE.AND P3, PT, R13, RZ, PT ;  /* 0x000000ff0d00720c */ /* 0x000fe20003f66270 */
[----:B------:R-:W-:Y:S02]  /*12ca0*/  IMAD.MOV R4, RZ, RZ, -R4 ;  /* 0x000000ffff047224 */ /* 0x000fe400078e0a04 */
[----:B------:R-:W-:Y:S02]  /*12cb0*/  VIADD R13, R57, 0x61 ;  /* 0x00000061390d7836 */ /* 0x000fe40000000000 */
[----:B------:R-:W-:Y:S02]  /*12cc0*/  IMAD R5, R2, R4, R5 ;  /* 0x0000000402057224 */ /* 0x000fe400078e0205 */
[----:B------:R-:W-:Y:S01]  /*12cd0*/  @!P4 IMAD.IADD R7, R7, 0x1, -R2 ;  /* 0x000000010707c824 */ /* 0x000fe200078e0a02 */
[----:B------:R-:W-:Y:S01]  /*12ce0*/  IABS R4, R13 ;  /* 0x0000000d00047213 */ /* 0x000fe20000000000 */
[----:B------:R-:W-:-:S03]  /*12cf0*/  IMAD.MOV.U32 R30, RZ, RZ, R12 ;  /* 0x000000ffff1e7224 */ /* 0x000fc600078e000c */
[C---:B------:R-:W-:Y:S01]  /*12d00*/  ISETP.GT.U32.AND P4, PT, R2.reuse, R7, PT ;  /* 0x000000070200720c */ /* 0x040fe20003f84070 */
[----:B------:R-:W-:Y:S01]  /*12d10*/  @!P5 IMAD.MOV R30, RZ, RZ, -R30 ;  /* 0x000000ffff1ed224 */ /* 0x000fe200078e0a1e */
[----:B------:R-:W-:Y:S01]  /*12d20*/  ISETP.GT.U32.AND P5, PT, R2, R5, PT ;  /* 0x000000050200720c */ /* 0x000fe20003fa4070 */
[----:B------:R-:W-:-:S04]  /*12d30*/  IMAD.MOV.U32 R12, RZ, RZ, R4 ;  /* 0x000000ffff0c7224 */ /* 0x000fc800078e0004 */
[----:B------:R-:W-:-:S04]  /*12d40*/  IMAD.HI.U32 R4, R0, R12, RZ ;  /* 0x0000000c00047227 */ /* 0x000fc800078e00ff */
[----:B------:R-:W-:Y:S02]  /*12d50*/  IMAD.MOV R4, RZ, RZ, -R4 ;  /* 0x000000ffff047224 */ /* 0x000fe400078e0a04 */
[----:B------:R-:W-:Y:S02]  /*12d60*/  @!P4 IMAD.IADD R7, R7, 0x1, -R2 ;  /* 0x000000010707c824 */ /* 0x000fe400078e0a02 */
[C---:B------:R-:W-:Y:S02]  /*12d70*/  IMAD R4, R2.reuse, R4, R12 ;  /* 0x0000000402047224 */ /* 0x040fe400078e020c */
[----:B------:R-:W-:Y:S02]  /*12d80*/  @!P5 IMAD.IADD R5, R5, 0x1, -R2 ;  /* 0x000000010505d824 */ /* 0x000fe400078e0a02 */
[----:B------:R-:W-:Y:S02]  /*12d90*/  VIADD R12, R57, 0x62 ;  /* 0x00000062390c7836 */ /* 0x000fe40000000000 */
[----:B------:R-:W-:Y:S01]  /*12da0*/  IMAD.MOV.U32 R46, RZ, RZ, R7 ;  /* 0x000000ffff2e7224 */ /* 0x000fe200078e0007 */
[----:B------:R-:W-:-:S02]  /*12db0*/  ISETP.GT.U32.AND P5, PT, R2, R5, PT ;  /* 0x000000050200720c */ /* 0x000fc40003fa4070 */
[----:B------:R-:W-:Y:S02]  /*12dc0*/  IABS R7, R12 ;  /* 0x0000000c00077213 */ /* 0x000fe40000000000 */
[----:B------:R-:W-:Y:S02]  /*12dd0*/  @!P2 IADD3 R46, PT, PT, -R46, RZ, RZ ;  /* 0x000000ff2e2ea210 */ /* 0x000fe40007ffe1ff */
[----:B------:R-:W-:Y:S01]  /*12de0*/  ISETP.GT.U32.AND P2, PT, R2, R4, PT ;  /* 0x000000040200720c */ /* 0x000fe20003f44070 */
[----:B------:R-:W-:Y:S01]  /*12df0*/  IMAD.MOV.U32 R14, RZ, RZ, R7 ;  /* 0x000000ffff0e7224 */ /* 0x000fe200078e0007 */
[----:B------:R-:W-:-:S03]  /*12e00*/  ISETP.GE.AND P4, PT, R13, RZ, PT ;  /* 0x000000ff0d00720c */ /* 0x000fc60003f86270 */
[----:B------:R-:W-:-:S04]  /*12e10*/  IMAD.HI.U32 R13, R0, R14, RZ ;  /* 0x0000000e000d7227 */ /* 0x000fc800078e00ff */
[----:B------:R-:W-:Y:S02]  /*12e20*/  @!P5 IMAD.IADD R5, R5, 0x1, -R2 ;  /* 0x000000010505d824 */ /* 0x000fe400078e0a02 */
[----:B------:R-:W-:Y:S02]  /*12e30*/  IMAD.MOV R13, RZ, RZ, -R13 ;  /* 0x000000ffff0d7224 */ /* 0x000fe400078e0a0d */
[----:B------:R-:W-:Y:S02]  /*12e40*/  IMAD.MOV.U32 R58, RZ, RZ, R5 ;  /* 0x000000ffff3a7224 */ /* 0x000fe400078e0005 */
[----:B------:R-:W-:Y:S02]  /*12e50*/  IMAD R13, R2, R13, R14 ;  /* 0x0000000d020d7224 */ /* 0x000fe400078e020e */
[----:B------:R-:W-:Y:S02]  /*12e60*/  @!P2 IMAD.IADD R4, R4, 0x1, -R2 ;  /* 0x000000010404a824 */ /* 0x000fe400078e0a02 */
[----:B------:R-:W-:Y:S01]  /*12e70*/  @!P3 IMAD.MOV R58, RZ, RZ, -R58 ;  /* 0x000000ffff3ab224 */ /* 0x000fe200078e0a3a */
[----:B------:R-:W-:-:S02]  /*12e80*/  ISETP.GT.U32.AND P3, PT, R2, R13, PT ;  /* 0x0000000d0200720c */ /* 0x000fc40003f64070 */
[----:B------:R-:W-:Y:S01]  /*12e90*/  ISETP.GE.AND P5, PT, R12, RZ, PT ;  /* 0x000000ff0c00720c */ /* 0x000fe20003fa6270 */
[----:B------:R-:W-:Y:S01]  /*12ea0*/  VIADD R12, R57, 0x63 ;  /* 0x00000063390c7836 */ /* 0x000fe20000000000 */
[----:B------:R-:W-:-:S04]  /*12eb0*/  ISETP.GT.U32.AND P2, PT, R2, R4, PT ;  /* 0x000000040200720c */ /* 0x000fc80003f44070 */
[----:B------:R-:W-:Y:S01]  /*12ec0*/  IABS R7, R12 ;  /* 0x0000000c00077213 */ /* 0x000fe20000000000 */
[----:B------:R-:W-:-:S04]  /*12ed0*/  VIADD R14, R57, 0x64 ;  /* 0x00000064390e7836 */ /* 0x000fc80000000000 */
[----:B------:R-:W-:-:S04]  /*12ee0*/  IMAD.HI.U32 R5, R0, R7, RZ ;  /* 0x0000000700057227 */ /* 0x000fc800078e00ff */
[--C-:B------:R-:W-:Y:S02]  /*12ef0*/  @!P3 IMAD.IADD R13, R13, 0x1, -R2.reuse ;  /* 0x000000010d0db824 */ /* 0x100fe400078e0a02 */
[----:B------:R-:W-:Y:S02]  /*12f00*/  @!P2 IMAD.IADD R4, R4, 0x1, -R2 ;  /* 0x000000010404a824 */ /* 0x000fe400078e0a02 */
[----:B------:R-:W-:Y:S01]  /*12f10*/  IMAD.MOV R5, RZ, RZ, -R5 ;  /* 0x000000ffff057224 */ /* 0x000fe200078e0a05 */
[----:B------:R-:W-:Y:S02]  /*12f20*/  ISETP.GT.U32.AND P3, PT, R2, R13, PT ;  /* 0x0000000d0200720c */ /* 0x000fe40003f64070 */
[----:B------:R-:W-:Y:S01]  /*12f30*/  ISETP.GE.AND P2, PT, R12, RZ, PT ;  /* 0x000000ff0c00720c */ /* 0x000fe20003f46270 */
[----:B------:R-:W-:Y:S01]  /*12f40*/  IMAD R7, R2, R5, R7 ;  /* 0x0000000502077224 */ /* 0x000fe200078e0207 */
[----:B------:R-:W-:Y:S02]  /*12f50*/  MOV R12, R4 ;  /* 0x00000004000c7202 */ /* 0x000fe40000000f00 */
        /* <DEDUP_REMOVED lines=9> */
[----:B------:R-:W-:Y:S02]  /*12ff0*/  VIADD R14, R57, 0x65 ;  /* 0x00000065390e7836 */ /* 0x000fe40000000000 */
[----:B------:R-:W-:-:S02]  /*13000*/  @!P4 IMAD.IADD R7, R7, 0x1, -R2 ;  /* 0x000000010707c824 */ /* 0x000fc400078e0a02 */
[----:B------:R-:W-:Y:S01]  /*13010*/  @!P5 IMAD.MOV R34, RZ, RZ, -R34 ;  /* 0x000000ffff22d224 */ /* 0x000fe200078e0a22 */
[C---:B------:R-:W-:Y:S02]  /*13020*/  ISETP.GT.U32.AND P5, PT, R2.reuse, R5, PT ;  /* 0x000000050200720c */ /* 0x040fe40003fa4070 */
[----:B------:R-:W-:Y:S02]  /*13030*/  IABS R4, R14 ;  /* 0x0000000e00047213 */ /* 0x000fe40000000000 */
[----:B------:R-:W-:-:S03]  /*13040*/  ISETP.GT.U32.AND P4, PT, R2, R7, PT ;  /* 0x000000070200720c */ /* 0x000fc60003f84070 */
        /* <DEDUP_REMOVED lines=18> */
[----:B------:R-:W-:Y:S02]  /*13170*/  @!P2 IMAD.IADD R4, R4, 0x1, -R2 ;  /* 0x000000010404a824 */ /* 0x000fe400078e0a02 */
[----:B------:R-:W-:Y:S01]  /*13180*/  IMAD R13, R2, R13, R17 ;  /* 0x0000000d020d7224 */ /* 0x000fe200078e0211 */
[----:B------:R-:W-:Y:S01]  /*13190*/  ISETP.GE.AND P4, PT, R14, RZ, PT ;  /* 0x000000ff0e00720c */ /* 0x000fe20003f86270 */
        /* <DEDUP_REMOVED lines=11> */
[----:B------:R-:W-:Y:S01]  /*13250*/  MOV R36, R4 ;  /* 0x0000000400247202 */ /* 0x000fe20000000f00 */
[C---:B------:R-:W-:Y:S01]  /*13260*/  IMAD R7, R2.reuse, R5, R7 ;  /* 0x0000000502077224 */ /* 0x040fe200078e0207 */
[C---:B------:R-:W-:Y:S02]  /*13270*/  ISETP.GT.U32.AND P3, PT, R2.reuse, R13, PT ;  /* 0x0000000d0200720c */ /* 0x040fe40003f64070 */
[----:B------:R-:W-:Y:S01]  /*13280*/  IABS R5, R14 ;  /* 0x0000000e00057213 */ /* 0x000fe20000000000 */
[----:B------:R-:W-:Y:S01]  /*13290*/  @!P4 IMAD.MOV R36, RZ, RZ, -R36 ;  /* 0x000000ffff24c224 */ /* 0x000fe200078e0a24 */
[----:B------:R-:W-:-:S03]  /*132a0*/  ISETP.GT.U32.AND P4, PT, R2, R7, PT ;  /* 0x000000070200720c */ /* 0x000fc60003f84070 */
        /* <DEDUP_REMOVED lines=19> */
[----:B------:R-:W-:Y:S02]  /*133e0*/  IMAD.MOV.U32 R62, RZ, RZ, R7 ;  /* 0x000000ffff3e7224 */ /* 0x000fe400078e0007 */
[----:B------:R-:W-:-:S03]  /*133f0*/  VIADD R13, R57, 0x6a ;  /* 0x0000006a390d7836 */ /* 0x000fc60000000000 */
[----:B------:R-:W-:Y:S02]  /*13400*/  @!P2 IADD3 R62, PT, PT, -R62, RZ, RZ ;  /* 0x000000ff3e3ea210 */ /* 0x000fe40007ffe1ff */
[----:B------:R-:W-:Y:S02]  /*13410*/  ISETP.GT.U32.AND P2, PT, R2, R4, PT ;  /* 0x000000040200720c */ /* 0x000fe40003f44070 */
[----:B------:R-:W-:Y:S01]  /*13420*/  IABS R7, R13 ;  /* 0x0000000d00077213 */ /* 0x000fe20000000000 */
[----:B------:R-:W-:Y:S01]  /*13430*/  @!P5 IMAD.IADD R5, R5, 0x1, -R2 ;  /* 0x000000010505d824 */ /* 0x000fe200078e0a02 */
[----:B------:R-:W-:-:S03]  /*13440*/  ISETP.GE.AND P5, PT, R13, RZ, PT ;  /* 0x000000ff0d00720c */ /* 0x000fc60003fa6270 */
[----:B------:R-:W-:-:S04]  /*13450*/  IMAD.MOV.U32 R19, RZ, RZ, R7 ;  /* 0x000000ffff137224 */ /* 0x000fc800078e0007 */
[----:B------:R-:W-:-:S04]  /*13460*/  IMAD.HI.U32 R13, R0, R19, RZ ;  /* 0x00000013000d7227 */ /* 0x000fc800078e00ff */
[----:B------:R-:W-:Y:S02]  /*13470*/  @!P2 IMAD.IADD R4, R4, 0x1, -R2 ;  /* 0x000000010404a824 */ /* 0x000fe400078e0a02 */
[----:B------:R-:W-:Y:S01]  /*13480*/  IMAD.MOV R13, RZ, RZ, -R13 ;  /* 0x000000ffff0d7224 */ /* 0x000fe200078e0a0d */
[----:B------:R-:W-:Y:S01]  /*13490*/  ISETP.GE.AND P4, PT, R14, RZ, PT ;  /* 0x000000ff0e00720c */ /* 0x000fe20003f86270 */
[----:B------:R-:W-:Y:S01]  /*134a0*/  IMAD.MOV.U32 R31, RZ, RZ, R5 ;  /* 0x000000ffff1f7224 */ /* 0x000fe200078e0005 */
[C---:B------:R-:W-:Y:S01]  /*134b0*/  ISETP.GT.U32.AND P2, PT, R2.reuse, R4, PT ;  /* 0x000000040200720c */ /* 0x040fe20003f44070 */
[C---:B------:R-:W-:Y:S02]  /*134c0*/  IMAD R13, R2.reuse, R13, R19 ;  /* 0x0000000d020d7224 */ /* 0x040fe400078e0213 */
[----:B------:R-:W-:Y:S02]  /*134d0*/  VIADD R14, R57, 0x6b ;  /* 0x0000006b390e7836 */ /* 0x000fe40000000000 */
[----:B------:R-:W-:Y:S01]  /*134e0*/  @!P3 IMAD.MOV R31, RZ, RZ, -R31 ;  /* 0x000000ffff1fb224 */ /* 0x000fe200078e0a1f */
[----:B------:R-:W-:-:S02]  /*134f0*/  ISETP.GT.U32.AND P3, PT, R2, R13, PT ;  /* 0x0000000d0200720c */ /* 0x000fc40003f64070 */
[----:B------:R-:W-:-:S05]  /*13500*/  IABS R7, R14 ;  /* 0x0000000e00077213 */ /* 0x000fca0000000000 */
[----:B------:R-:W-:-:S04]  /*13510*/  IMAD.HI.U32 R5, R0, R7, RZ ;  /* 0x0000000700057227 */ /* 0x000fc800078e00ff */
[--C-:B------:R-:W-:Y:S02]  /*13520*/  @!P2 IMAD.IADD R4, R4, 0x1, -R2.reuse ;  /* 0x000000010404a824 */ /* 0x100fe400078e0a02 */
[----:B------:R-:W-:Y:S01]  /*13530*/  IMAD.MOV R5, RZ, RZ, -R5 ;  /* 0x000000ffff057224 */ /* 0x000fe200078e0a05 */
[----:B------:R-:W-:Y:S01]  /*13540*/  ISETP.GE.AND P2, PT, R14, RZ, PT ;  /* 0x000000ff0e00720c */ /* 0x000fe20003f46270 */
[----:B------:R-:W-:Y:S01]  /*13550*/  VIADD R19, R57, 0x6c ;  /* 0x0000006c39137836 */ /* 0x000fe20000000000 */
[----:B------:R-:W-:Y:S01]  /*13560*/  MOV R14, R4 ;  /* 0x00000004000e7202 */ /* 0x000fe20000000f00 */
[----:B------:R-:W-:Y:S02]  /*13570*/  @!P3 IMAD.IADD R13, R13, 0x1, -R2 ;  /* 0x000000010d0db824 */ /* 0x000fe400078e0a02 */
[C---:B------:R-:W-:Y:S01]  /*13580*/  IMAD R5, R2.reuse, R5, R7 ;  /* 0x0000000502057224 */ /* 0x040fe200078e0207 */
[----:B------:R-:W-:Y:S01]  /*13590*/  IABS R7, R19 ;  /* 0x0000001300077213 */ /* 0x000fe20000000000 */
[----:B------:R-:W-:Y:S01]  /*135a0*/  @!P4 IMAD.MOV R14, RZ, RZ, -R14 ;  /* 0x000000ffff0ec224 */ /* 0x000fe200078e0a0e */
[----:B------:R-:W-:-:S02]  /*135b0*/  ISETP.GT.U32.AND P3, PT, R2, R13, PT ;  /* 0x0000000d0200720c */ /* 0x000fc40003f64070 */
[----:B------:R-:W-:Y:S01]  /*135c0*/  ISETP.GT.U32.AND P4, PT, R2, R5, PT ;  /* 0x000000050200720c */ /* 0x000fe20003f84070 */
[----:B------:R-:W-:-:S04]  /*135d0*/  IMAD.HI.U32 R4, R0, R7, RZ ;  /* 0x0000000700047227 */ /* 0x000fc800078e00ff */
[----:B------:R-:W-:-:S04]  /*135e0*/  IMAD.MOV R4, RZ, RZ, -R4 ;  /* 0x000000ffff047224 */ /* 0x000fc800078e0a04 */
[C---:B------:R-:W-:Y:S02]  /*135f0*/  IMAD R7, R2.reuse, R4, R7 ;  /* 0x0000000402077224 */ /* 0x040fe400078e0207 */
[--C-:B------:R-:W-:Y:S02]  /*13600*/  @!P3 IMAD.IADD R13, R13, 0x1, -R2.reuse ;  /* 0x000000010d0db824 */ /* 0x100fe400078e0a02 */
[----:B------:R-:W-:Y:S02]  /*13610*/  @!P4 IMAD.IADD R5, R5, 0x1, -R2 ;  /* 0x000000010505c824 */ /* 0x000fe400078e0a02 */
[----:B------:R-:W-:Y:S01]  /*13620*/  @!P5 IMAD.MOV R13, RZ, RZ, -R13 ;  /* 0x000000ffff0dd224 */ /* 0x000fe200078e0a0d */
[C---:B------:R-:W-:Y:S02]  /*13630*/  ISETP.GT.U32.AND P5, PT, R2.reuse, R7, PT ;  /* 0x000000070200720c */ /* 0x040fe40003fa4070 */
[----:B------:R-:W-:Y:S02]  /*13640*/  IABS R4, R20 ;  /* 0x0000001400047213 */ /* 0x000fe40000000000 */
[----:B------:R-:W-:-:S02]  /*13650*/  ISETP.GT.U32.AND P4, PT, R2, R5, PT ;  /* 0x000000050200720c */ /* 0x000fc40003f84070 */
[----:B------:R-:W-:Y:S01]  /*13660*/  ISETP.GE.AND P3, PT, R19, RZ, PT ;  /* 0x000000ff1300720c */ /* 0x000fe20003f66270 */
[----:B------:R-:W-:-:S04]  /*13670*/  IMAD.MOV.U32 R19, RZ, RZ, R4 ;  /* 0x000000ffff137224 */ /* 0x000fc800078e0004 */
[----:B------:R-:W-:-:S04]  /*13680*/  IMAD.HI.U32 R4, R0, R19, RZ ;  /* 0x0000001300047227 */ /* 0x000fc800078e00ff */
[----:B------:R-:W-:Y:S02]  /*13690*/  @!P5 IMAD.IADD R7, R7, 0x1, -R2 ;  /* 0x000000010707d824 */ /* 0x000fe400078e0a02 */
[----:B------:R-:W-:Y:S02]  /*136a0*/  IMAD.MOV R4, RZ, RZ, -R4 ;  /* 0x000000ffff047224 */ /* 0x000fe400078e0a04 */
[----:B------:R-:W-:Y:S01]  /*136b0*/  @!P4 IMAD.IADD R5, R5, 0x1, -R2 ;  /* 0x000000010505c824 */ /* 0x000fe200078e0a02 */
[----:B------:R-:W-:Y:S01]  /*136c0*/  ISETP.GE.AND P4, PT, R20, RZ, PT ;  /* 0x000000ff1400720c */ /* 0x000fe20003f86270 */
[----:B------:R-:W-:Y:S01]  /*136d0*/  VIADD R20, R57, 0x6e ;  /* 0x0000006e39147836 */ /* 0x000fe20000000000 */
[C---:B------:R-:W-:Y:S01]  /*136e0*/  ISETP.GT.U32.AND P5, PT, R2.reuse, R7, PT ;  /* 0x000000070200720c */ /* 0x040fe20003fa4070 */
[----:B------:R-:W-:Y:S02]  /*136f0*/  IMAD R4, R2, R4, R19 ;  /* 0x0000000402047224 */ /* 0x000fe400078e0213 */
[----:B------:R-:W-:Y:S01]  /*13700*/  @!P2 IMAD.MOV R5, RZ, RZ, -R5 ;  /* 0x000000ffff05a224 */ /* 0x000fe200078e0a05 */
[----:B------:R-:W-:-:S02]  /*13710*/  IABS R19, R20 ;  /* 0x0000001400137213 */ /* 0x000fc40000000000 */
[----:B------:R-:W-:-:S03]  /*13720*/  ISETP.GT.U32.AND P2, PT, R2, R4, PT ;  /* 0x000000040200720c */ /* 0x000fc60003f44070 */
[----:B------:R-:W-:-:S04]  /*13730*/  IMAD.MOV.U32 R33, RZ, RZ, R19 ;  /* 0x000000ffff217224 */ /* 0x000fc800078e0013 */
[----:B------:R-:W-:Y:S01]  /*13740*/  @!P5 IADD3 R7, PT, PT, R7, -R2, RZ ;  /* 0x800000020707d210 */ /* 0x000fe20007ffe0ff */
[----:B------:R-:W-:Y:S01]  /*13750*/  IMAD.HI.U32 R24, R0, R33, RZ ;  /* 0x0000002100187227 */ /* 0x000fe200078e00ff */
[----:B------:R-:W-:-:S03]  /*13760*/  ISETP.GE.AND P5, PT, R20, RZ, PT ;  /* 0x000000ff1400720c */ /* 0x000fc60003fa6270 */
[----:B------:R-:W-:Y:S02]  /*13770*/  VIADD R20, R57, 0x6f ;  /* 0x0000006f39147836 */ /* 0x000fe40000000000 */
[----:B------:R-:W-:Y:S02]  /*13780*/  IMAD.MOV R24, RZ, RZ, -R24 ;  /* 0x000000ffff187224 */ /* 0x000fe400078e0a18 */
[----:B------:R-:W-:Y:S01]  /*13790*/  @!P2 IMAD.IADD R4, R4, 0x1, -R2 ;  /* 0x000000010404a824 */ /* 0x000fe200078e0a02 */
[----:B------:R-:W-:Y:S01]  /*137a0*/  IABS R19, R20 ;  /* 0x0000001400137213 */ /* 0x000fe20000000000 */
[C---:B------:R-:W-:Y:S02]  /*137b0*/  IMAD R24, R2.reuse, R24, R33 ;  /* 0x0000001802187224 */ /* 0x040fe400078e0221 */
[----:B------:R-:W-:Y:S01]  /*137c0*/  IMAD.MOV.U32 R48, RZ, RZ, R7 ;  /* 0x000000ffff307224 */ /* 0x000fe200078e0007 */
[----:B------:R-:W-:Y:S01]  /*137d0*/  ISETP.GT.U32.AND P2, PT, R2, R4, PT ;  /* 0x000000040200720c */ /* 0x000fe20003f44070 */
[----:B------:R-:W-:-:S04]  /*137e0*/  IMAD.HI.U32 R7, R0, R19, RZ ;  /* 0x0000001300077227 */ /* 0x000fc800078e00ff */
[----:B------:R-:W-:Y:S01]  /*137f0*/  @!P3 IMAD.MOV R48, RZ, RZ, -R48 ;  /* 0x000000ffff30b224 */ /* 0x000fe200078e0a30 */
[C---:B------:R-:W-:Y:S01]  /*13800*/  ISETP.GT.U32.AND P3, PT, R2.reuse, R24, PT ;  /* 0x000000180200720c */ /* 0x040fe20003f64070 */
[----:B------:R-:W-:Y:S02]  /*13810*/  IMAD.MOV R7, RZ, RZ, -R7 ;  /* 0x000000ffff077224 */ /* 0x000fe400078e0a07 */
[----:B------:R-:W-:Y:S02]  /*13820*/  VIADD R33, R57, 0x70 ;  /* 0x0000007039217836 */ /* 0x000fe40000000000 */
[----:B------:R-:W-:-:S03]  /*13830*/  IMAD R7, R2, R7, R19 ;  /* 0x0000000702077224 */ /* 0x000fc600078e0213 */
[----:B------:R-:W-:Y:S01]  /*13840*/  IABS R19, R33 ;  /* 0x0000002100137213 */ /* 0x000fe20000000000 */
[----:B------:R-:W-:Y:S01]  /*13850*/  @!P2 IMAD.IADD R4, R4, 0x1, -R2 ;  /* 0x000000010404a824 */ /* 0x000fe200078e0a02 */
[----:B------:R-:W-:-:S03]  /*13860*/  ISETP.GE.AND P2, PT, R20, RZ, PT ;  /* 0x000000ff1400720c */ /* 0x000fc60003f46270 */
[----:B------:R-:W-:Y:S02]  /*13870*/  @!P3 IMAD.IADD R24, R24, 0x1, -R2 ;  /* 0x000000011818b824 */ /* 0x000fe400078e0a02 */
[----:B------:R-:W-:Y:S02]  /*13880*/  IMAD.MOV.U32 R20, RZ, RZ, R19 ;  /* 0x000000ffff147224 */ /* 0x000fe400078e0013 */
[----:B------:R-:W-:Y:S01]  /*13890*/  IMAD.MOV.U32 R19, RZ, RZ, R4 ;  /* 0x000000ffff137224 */ /* 0x000fe200078e0004 */
[----:B------:R-:W-:-:S04]  /*138a0*/  ISETP.GT.U32.AND P3, PT, R2, R24, PT ;  /* 0x000000180200720c */ /* 0x000fc80003f64070 */
[----:B------:R-:W-:Y:S02]  /*138b0*/  @!P4 IADD3 R19, PT, PT, -R19, RZ, RZ ;  /* 0x000000ff1313c210 */ /* 0x000fe40007ffe1ff */
[----:B------:R-:W-:Y:S01]  /*138c0*/  ISETP.GT.U32.AND P4, PT, R2, R7, PT ;  /* 0x000000070200720c */ /* 0x000fe20003f84070 */
[----:B------:R-:W-:-:S04]  /*138d0*/  IMAD.HI.U32 R4, R0, R20, RZ ;  /* 0x0000001400047227 */ /* 0x000fc800078e00ff */
[----:B------:R-:W-:Y:S02]  /*138e0*/  IMAD.MOV R4, RZ, RZ, -R4 ;  /* 0x000000ffff047224 */ /* 0x000fe400078e0a04 */
[----:B------:R-:W-:Y:S01]  /*138f0*/  @!P3 IMAD.IADD R24, R24, 0x1, -R2 ;  /* 0x000000011818b824 */ /* 0x000fe200078e0a02 */
[----:B------:R-:W-:Y:S01]  /*13900*/  ISETP.GE.AND P3, PT, R33, RZ, PT ;  /* 0x000000ff2100720c */ /* 0x000fe20003f66270 */
[----:B------:R-:W-:-:S04]  /*13910*/  VIADD R33, R57, 0x71 ;  /* 0x0000007139217836 */ /* 0x000fc80000000000 */
[----:B------:R-:W-:Y:S02]  /*13920*/  @!P4 IMAD.IADD R7, R7, 0x1, -R2 ;  /* 0x000000010707c824 */ /* 0x000fe400078e0a02 */
[C---:B------:R-:W-:Y:S01]  /*13930*/  IMAD R4, R2.reuse, R4, R20 ;  /* 0x0000000402047224 */ /* 0x040fe200078e0214 */
[----:B------:R-:W-:Y:S02]  /*13940*/  IABS R20, R33 ;  /* 0x0000002100147213 */ /* 0x000fe40000000000 */
[----:B------:R-:W-:Y:S01]  /*13950*/  ISETP.GT.U32.AND P4, PT, R2, R7, PT ;  /* 0x000000070200720c */ /* 0x000fe20003f84070 */
[----:B------:R-:W-:Y:S02]  /*13960*/  IMAD.MOV.U32 R56, RZ, RZ, R24 ;  /* 0x000000ffff387224 */ /* 0x000fe400078e0018 */
[----:B------:R-:W-:-:S04]  /*13970*/  IMAD.MOV.U32 R24, RZ, RZ, R20 ;  /* 0x000000ffff187224 */ /* 0x000fc800078e0014 */
[----:B------:R-:W-:-:S04]  /*13980*/  IMAD.HI.U32 R20, R0, R24, RZ ;  /* 0x0000001800147227 */ /* 0x000fc800078e00ff */
[----:B------:R-:W-:Y:S01]  /*13990*/  @!P5 IMAD.MOV R56, RZ, RZ, -R56 ;  /* 0x000000ffff38d224 */ /* 0x000fe200078e0a38 */
[C---:B------:R-:W-:Y:S01]  /*139a0*/  ISETP.GT.U32.AND P5, PT, R2.reuse, R4, PT ;  /* 0x000000040200720c */ /* 0x040fe20003fa4070 */
[----:B------:R-:W-:Y:S02]  /*139b0*/  IMAD.MOV R20, RZ, RZ, -R20 ;  /* 0x000000ffff147224 */ /* 0x000fe400078e0a14 */
[----:B------:R-:W-:Y:S02]  /*139c0*/  @!P4 IMAD.IADD R7, R7, 0x1, -R2 ;  /* 0x000000010707c824 */ /* 0x000fe400078e0a02 */
[----:B------:R-:W-:Y:S02]  /*139d0*/  IMAD R39, R2, R20, R24 ;  /* 0x0000001402277224 */ /* 0x000fe400078e0218 */
[----:B------:R-:W-:-:S04]  /*139e0*/  IMAD.MOV.U32 R54, RZ, RZ, R7 ;  /* 0x000000ffff367224 */ /* 0x000fc800078e0007 */
[----:B------:R-:W-:Y:S01]  /*139f0*/  @!P2 IMAD.MOV R54, RZ, RZ, -R54 ;  /* 0x000000ffff36a224 */ /* 0x000fe200078e0a36 */
[----:B------:R-:W-:Y:S01]  /*13a00*/  ISETP.GT.U32.AND P2, PT, R2, R39, PT ;  /* 0x000000270200720c */ /* 0x000fe20003f44070 */
[----:B------:R-:W-:Y:S01]  /*13a10*/  @!P5 IMAD.IADD R4, R4, 0x1, -R2 ;  /* 0x000000010404d824 */ /* 0x000fe200078e0a02 */
[----:B------:R-:W-:-:S04]  /*13a20*/  IADD3 R20, PT, PT, R57, 0x72, RZ ;  /* 0x0000007239147810 */ /* 0x000fc80007ffe0ff */
[----:B------:R-:W-:Y:S02]  /*13a30*/  ISETP.GT.U32.AND P5, PT, R2, R4, PT ;  /* 0x000000040200720c */ /* 0x000fe40003fa4070 */
[----:B------:R-:W-:Y:S02]  /*13a40*/  IABS R7, R20 ;  /* 0x0000001400077213 */ /* 0x000fe40000000000 */
[----:B------:R-:W-:-:S03]  /*13a50*/  ISETP.GE.AND P4, PT, R33, RZ, PT ;  /* 0x000000ff2100720c */ /* 0x000fc60003f86270 */
[----:B------:R-:W-:Y:S02]  /*13a60*/  @!P2 IMAD.IADD R39, R39, 0x1, -R2 ;  /* 0x000000012727a824 */ /* 0x000fe400078e0a02 */
[----:B------:R-:W-:Y:S02]  /*13a70*/  IMAD.MOV.U32 R33, RZ, RZ, R7 ;  /* 0x000000ffff217224 */ /* 0x000fe400078e0007 */
[----:B------:R-:W-:Y:S01]  /*13a80*/  VIADD R24, R57, 0x73 ;  /* 0x0000007339187836 */ /* 0x000fe20000000000 */
[----:B------:R-:W-:Y:S01]  /*13a90*/  ISETP.GT.U32.AND P2, PT, R2, R39, PT ;  /* 0x000000270200720c */ /* 0x000fe20003f44070 */
[----:B------:R-:W-:-:S04]  /*13aa0*/  IMAD.HI.U32 R7, R0, R33, RZ ;  /* 0x0000002100077227 */ /* 0x000fc800078e00ff */
[----:B------:R-:W-:Y:S01]  /*13ab0*/  @!P5 IMAD.IADD R4, R4, 0x1, -R2 ;  /* 0x000000010404d824 */ /* 0x000fe200078e0a02 */
[----:B------:R-:W-:Y:S01]  /*13ac0*/  ISETP.GE.AND P5, PT, R20, RZ, PT ;  /* 0x000000ff1400720c */ /* 0x000fe20003fa6270 */
[----:B------:R-:W-:Y:S01]  /*13ad0*/  IMAD.MOV R7, RZ, RZ, -R7 ;  /* 0x000000ffff077224 */ /* 0x000fe200078e0a07 */
[----:B------:R-:W-:-:S03]  /*13ae0*/  IABS R20, R24 ;  /* 0x0000001800147213 */ /* 0x000fc60000000000 */
[----:B------:R-:W-:Y:S02]  /*13af0*/  IMAD R33, R2, R7, R33 ;  /* 0x0000000702217224 */ /* 0x000fe400078e0221 */
[----:B------:R-:W-:Y:S02]  /*13b00*/  IMAD.MOV.U32 R7, RZ, RZ, R4 ;  /* 0x000000ffff077224 */ /* 0x000fe400078e0004 */
[----:B------:R-:W-:-:S04]  /*13b10*/  IMAD.HI.U32 R4, R0, R20, RZ ;  /* 0x0000001400047227 */ /* 0x000fc800078e00ff */
[----:B------:R-:W-:Y:S02]  /*13b20*/  @!P2 IMAD.IADD R39, R39, 0x1, -R2 ;  /* 0x000000012727a824 */ /* 0x000fe400078e0a02 */
[----:B------:R-:W-:Y:S01]  /*13b30*/  IMAD.MOV R4, RZ, RZ, -R4 ;  /* 0x000000ffff047224 */ /* 0x000fe200078e0a04 */
[----:B------:R-:W-:Y:S02]  /*13b40*/  ISETP.GE.AND P2, PT, R24, RZ, PT ;  /* 0x000000ff1800720c */ /* 0x000fe40003f46270 */
[----:B------:R-:W-:Y:S01]  /*13b50*/  MOV R50, R39 ;  /* 0x0000002700327202 */ /* 0x000fe20000000f00 */
[----:B------:R-:W-:-:S04]  /*13b60*/  IMAD R24, R2, R4, R20 ;  /* 0x0000000402187224 */ /* 0x000fc800078e0214 */
[----:B------:R-:W-:Y:S01]  /*13b70*/  @!P4 IMAD.MOV R50, RZ, RZ, -R50 ;  /* 0x000000ffff32c224 */ /* 0x000fe200078e0a32 */
[C---:B------:R-:W-:Y:S01]  /*13b80*/  ISETP.GT.U32.AND P4, PT, R2.reuse, R24, PT ;  /* 0x000000180200720c */ /* 0x040fe20003f84070 */
[----:B------:R-:W-:Y:S01]  /*13b90*/  @!P3 IMAD.MOV R7, RZ, RZ, -R7 ;  /* 0x000000ffff07b224 */ /* 0x000fe200078e0a07 */
[----:B------:R-:W-:Y:S02]  /*13ba0*/  ISETP.GT.U32.AND P3, PT, R2, R33, PT ;  /* 0x000000210200720c */ /* 0x000fe40003f64070 */
[----:B------:R-:W-:-:S05]  /*13bb0*/  IABS R4, R38 ;  /* 0x0000002600047213 */ /* 0x000fca0000000000 */
[----:B------:R-:W-:-:S04]  /*13bc0*/  IMAD.MOV.U32 R20, RZ, RZ, R4 ;  /* 0x000000ffff147224 */ /* 0x000fc800078e0004 */
[----:B------:R-:W-:-:S04]  /*13bd0*/  IMAD.HI.U32 R4, R0, R20, RZ ;  /* 0x0000001400047227 */ /* 0x000fc800078e00ff */
[--C-:B------:R-:W-:Y:S02]  /*13be0*/  @!P4 IMAD.IADD R24, R24, 0x1, -R2.reuse ;  /* 0x000000011818c824 */ /* 0x100fe400078e0a02 */
[----:B------:R-:W-:Y:S02]  /*13bf0*/  @!P3 IMAD.IADD R33, R33, 0x1, -R2 ;  /* 0x000000012121b824 */ /* 0x000fe400078e0a02 */
[----:B------:R-:W-:Y:S01]  /*13c00*/  IMAD.MOV R4, RZ, RZ, -R4 ;  /* 0x000000ffff047224 */ /* 0x000fe200078e0a04 */
[C---:B------:R-:W-:Y:S02]  /*13c10*/  ISETP.GT.U32.AND P4, PT, R2.reuse, R24, PT ;  /* 0x000000180200720c */ /* 0x040fe40003f84070 */
[C---:B------:R-:W-:Y:S01]  /*13c20*/  ISETP.GT.U32.AND P3, PT, R2.reuse, R33, PT ;  /* 0x000000210200720c */ /* 0x040fe20003f64070 */
[----:B------:R-:W-:Y:S01]  /*13c30*/  IMAD R39, R2, R4, R20 ;  /* 0x0000000402277224 */ /* 0x000fe200078e0214 */
[----:B------:R-:W-:-:S05]  /*13c40*/  IABS R4, R25 ;  /* 0x0000001900047213 */ /* 0x000fca0000000000 */
[----:B------:R-:W-:-:S04]  /*13c50*/  IMAD.MOV.U32 R20, RZ, RZ, R4 ;  /* 0x000000ffff147224 */ /* 0x000fc800078e0004 */
[----:B------:R-:W-:-:S04]  /*13c60*/  IMAD.HI.U32 R4, R0, R20, RZ ;  /* 0x0000001400047227 */ /* 0x000fc800078e00ff */
[--C-:B------:R-:W-:Y:S01]  /*13c70*/  @!P4 IMAD.IADD R24, R24, 0x1, -R2.reuse ;  /* 0x000000011818c824 */ /* 0x100fe200078e0a02 */
[C---:B------:R-:W-:Y:S01]  /*13c80*/  ISETP.GT.U32.AND P4, PT, R2.reuse, R39, PT ;  /* 0x000000270200720c */ /* 0x040fe20003f84070 */
[----:B------:R-:W-:Y:S02]  /*13c90*/  @!P3 IMAD.IADD R33, R33, 0x1, -R2 ;  /* 0x000000012121b824 */ /* 0x000fe400078e0a02 */
[----:B------:R-:W-:Y:S02]  /*13ca0*/  IMAD.MOV R4, RZ, RZ, -R4 ;  /* 0x000000ffff047224 */ /* 0x000fe400078e0a04 */
[----:B------:R-:W-:Y:S02]  /*13cb0*/  IMAD.MOV.U32 R41, RZ, RZ, R33 ;  /* 0x000000ffff297224 */ /* 0x000fe400078e0021 */
[----:B------:R-:W-:Y:S02]  /*13cc0*/  IMAD R33, R2, R4, R20 ;  /* 0x0000000402217224 */ /* 0x000fe400078e0214 */
[----:B------:R-:W-:-:S02]  /*13cd0*/  VIADD R4, R57, 0x76 ;  /* 0x0000007639047836 */ /* 0x000fc40000000000 */
[----:B------:R-:W-:Y:S02]  /*13ce0*/  @!P5 IMAD.MOV R41, RZ, RZ, -R41 ;  /* 0x000000ffff29d224 */ /* 0x000fe400078e0a29 */
[----:B------:R-:W-:Y:S01]  /*13cf0*/  @!P4 IMAD.IADD R39, R39, 0x1, -R2 ;  /* 0x000000012727c824 */ /* 0x000fe200078e0a02 */
[----:B------:R-:W-:Y:S02]  /*13d00*/  IABS R20, R4 ;  /* 0x0000000400147213 */ /* 0x000fe40000000000 */
[----:B------:R-:W-:Y:S02]  /*13d10*/  ISETP.GE.AND P5, PT, R25, RZ, PT ;  /* 0x000000ff1900720c */ /* 0x000fe40003fa6270 */
[----:B------:R-:W-:Y:S02]  /*13d20*/  MOV R25, R20 ;  /* 0x0000001400197202 */ /* 0x000fe40000000f00 */
[C---:B------:R-:W-:Y:S01]  /*13d30*/  ISETP.GT.U32.AND P4, PT, R2.reuse, R39, PT ;  /* 0x000000270200720c */ /* 0x040fe20003f84070 */
[----:B------:R-:W-:Y:S01]  /*13d40*/  @!P2 IMAD.MOV R24, RZ, RZ, -R24 ;  /* 0x000000ffff18a224 */ /* 0x000fe200078e0a18 */
[----:B------:R-:W-:Y:S01]  /*13d50*/  ISETP.GT.U32.AND P2, PT, R2, R33, PT ;  /* 0x000000210200720c */ /* 0x000fe20003f44070 */
[----:B------:R-:W-:Y:S01]  /*13d60*/  IMAD.HI.U32 R20, R0, R25, RZ ;  /* 0x0000001900147227 */ /* 0x000fe200078e00ff */
[----:B------:R-:W-:-:S03]  /*13d70*/  ISETP.GE.AND P3, PT, R38, RZ, PT ;  /* 0x000000ff2600720c */ /* 0x000fc60003f66270 */
[----:B------:R-:W-:-:S04]  /*13d80*/  IMAD.MOV R20, RZ, RZ, -R20 ;  /* 0x000000ffff147224 */ /* 0x000fc800078e0a14 */
[C---:B------:R-:W-:Y:S02]  /*13d90*/  IMAD R20, R2.reuse, R20, R25 ;  /* 0x0000001402147224 */ /* 0x040fe400078e0219 */
[----:B------:R-:W-:Y:S02]  /*13da0*/  VIADD R25, R57, 0x77 ;  /* 0x0000007739197836 */ /* 0x000fe40000000000 */
[--C-:B------:R-:W-:Y:S01]  /*13db0*/  @!P4 IMAD.IADD R39, R39, 0x1, -R2.reuse ;  /* 0x000000012727c824 */ /* 0x100fe200078e0a02 */
[----:B------:R-:W-:Y:S01]  /*13dc0*/  ISETP.GT.U32.AND P4, PT, R2, R20, PT ;  /* 0x000000140200720c */ /* 0x000fe20003f84070 */
[----:B------:R-:W-:Y:S01]  /*13dd0*/  @!P2 IMAD.IADD R33, R33, 0x1, -R2 ;  /* 0x000000012121a824 */ /* 0x000fe200078e0a02 */
[----:B------:R-:W-:Y:S01]  /*13de0*/  IABS R38, R25 ;  /* 0x0000001900267213 */ /* 0x000fe20000000000 */
[----:B------:R-:W-:-:S03]  /*13df0*/  IMAD.MOV.U32 R43, RZ, RZ, R39 ;  /* 0x000000ffff2b7224 */ /* 0x000fc600078e0027 */
[----:B------:R-:W-:Y:S01]  /*13e00*/  ISETP.GT.U32.AND P2, PT, R2, R33, PT ;  /* 0x000000210200720c */ /* 0x000fe20003f44070 */
[----:B------:R-:W-:Y:S01]  /*13e10*/  @!P3 IMAD.MOV R43, RZ, RZ, -R43 ;  /* 0x000000ffff2bb224 */ /* 0x000fe200078e0a2b */
[----:B------:R-:W-:Y:S01]  /*13e20*/  ISETP.GE.AND P3, PT, R4, RZ, PT ;  /* 0x000000ff0400720c */ /* 0x000fe20003f66270 */
[----:B------:R-:W-:-:S04]  /*13e30*/  IMAD.HI.U32 R4, R0, R38, RZ ;  /* 0x0000002600047227 */ /* 0x000fc800078e00ff */
[----:B------:R-:W-:Y:S02]  /*13e40*/  IMAD.MOV R4, RZ, RZ, -R4 ;  /* 0x000000ffff047224 */ /* 0x000fe400078e0a04 */
[----:B------:R-:W-:Y:S02]  /*13e50*/  @!P4 IMAD.IADD R20, R20, 0x1, -R2 ;  /* 0x000000011414c824 */ /* 0x000fe400078e0a02 */
[C---:B------:R-:W-:Y:S02]  /*13e60*/  IMAD R4, R2.reuse, R4, R38 ;  /* 0x0000000402047224 */ /* 0x040fe400078e0226 */
[----:B------:R-:W-:Y:S01]  /*13e70*/  @!P2 IMAD.IADD R33, R33, 0x1, -R2 ;  /* 0x000000012121a824 */ /* 0x000fe200078e0a02 */
[C---:B------:R-:W-:Y:S02]  /*13e80*/  ISETP.GT.U32.AND P4, PT, R2.reuse, R20, PT ;  /* 0x000000140200720c */ /* 0x040fe40003f84070 */
[----:B------:R-:W-:Y:S02]  /*13e90*/  ISETP.GT.U32.AND P2, PT, R2, R4, PT ;  /* 0x000000040200720c */ /* 0x000fe40003f44070 */
[----:B------:R-:W-:-:S09]  /*13ea0*/  IABS R38, R8 ;  /* 0x0000000800267213 */ /* 0x000fd20000000000 */
[--C-:B------:R-:W-:Y:S01]  /*13eb0*/  @!P4 IMAD.IADD R20, R20, 0x1, -R2.reuse ;  /* 0x000000011414c824 */ /* 0x100fe200078e0a02 */
[----:B------:R-:W-:Y:S01]  /*13ec0*/  ISETP.GE.AND P4, PT, R25, RZ, PT ;  /* 0x000000ff1900720c */ /* 0x000fe20003f86270 */
[----:B------:R-:W-:Y:S02]  /*13ed0*/  @!P2 IMAD.IADD R4, R4, 0x1, -R2 ;  /* 0x000000010404a824 */ /* 0x000fe400078e0a02 */
[----:B------:R-:W-:-:S03]  /*13ee0*/  IMAD.HI.U32 R25, R0, R38, RZ ;  /* 0x0000002600197227 */ /* 0x000fc600078e00ff */
[----:B------:R-:W-:Y:S01]  /*13ef0*/  ISETP.GT.U32.AND P2, PT, R2, R4, PT ;  /* 0x000000040200720c */ /* 0x000fe20003f44070 */
[----:B------:R-:W-:-:S04]  /*13f00*/  IMAD.MOV R25, RZ, RZ, -R25 ;  /* 0x000000ffff197224 */ /* 0x000fc800078e0a19 */
[----:B------:R-:W-:Y:S02]  /*13f10*/  IMAD R25, R2, R25, R38 ;  /* 0x0000001902197224 */ /* 0x000fe400078e0226 */
[----:B------:R-:W-:-:S04]  /*13f20*/  IMAD.MOV.U32 R38, RZ, RZ, R33 ;  /* 0x000000ffff267224 */ /* 0x000fc800078e0021 */
[----:B------:R-:W-:Y:S01]  /*13f30*/  @!P5 IMAD.MOV R38, RZ, RZ, -R38 ;  /* 0x000000ffff26d224 */ /* 0x000fe200078e0a26 */
[----:B------:R-:W-:Y:S01]  /*13f40*/  ISETP.GE.AND P5, PT, R8, RZ, PT ;  /* 0x000000ff0800720c */ /* 0x000fe20003fa6270 */
[----:B------:R-:W-:Y:S02]  /*13f50*/  VIADD R8, R57, 0x79 ;  /* 0x0000007939087836 */ /* 0x000fe40000000000 */
[----:B------:R-:W-:-:S03]  /*13f60*/  @!P2 IMAD.IADD R4, R4, 0x1, -R2 ;  /* 0x000000010404a824 */ /* 0x000fc600078e0a02 */
[----:B------:R-:W-:Y:S01]  /*13f70*/  ISETP.GE.AND P2, PT, R8, RZ, PT ;  /* 0x000000ff0800720c */ /* 0x000fe20003f46270 */
[----:B------:R-:W-:Y:S01]  /*13f80*/  IMAD.MOV.U32 R42, RZ, RZ, R4 ;  /* 0x000000ffff2a7224 */ /* 0x000fe200078e0004 */
[----:B------:R-:W-:Y:S02]  /*13f90*/  IABS R8, R8 ;  /* 0x0000000800087213 */ /* 0x000fe40000000000 */
[----:B------:R-:W-:Y:S01]  /*13fa0*/  IADD3 R4, PT, PT, R57, 0x7a, RZ ;  /* 0x0000007a39047810 */ /* 0x000fe20007ffe0ff */
[----:B------:R-:W-:-:S03]  /*13fb0*/  @!P4 IMAD.MOV R42, RZ, RZ, -R42 ;  /* 0x000000ffff2ac224 */ /* 0x000fc600078e0a2a */
[----:B------:R-:W-:Y:S02]  /*13fc0*/  ISETP.GE.AND P4, PT, R4, RZ, PT ;  /* 0x000000ff0400720c */ /* 0x000fe40003f86270 */
[----:B------:R-:W-:Y:S01]  /*13fd0*/  IABS R39, R4 ;  /* 0x0000000400277213 */ /* 0x000fe20000000000 */
[----:B------:R-:W-:-:S04]  /*13fe0*/  IMAD.HI.U32 R4, R0, R8, RZ ;  /* 0x0000000800047227 */ /* 0x000fc800078e00ff */
[----:B------:R-:W-:Y:S01]  /*13ff0*/  IMAD.MOV.U32 R33, RZ, RZ, R20 ;  /* 0x000000ffff217224 */ /* 0x000fe200078e0014 */
[----:B------:R-:W-:Y:S01]  /*14000*/  IABS R20, R68 ;  /* 0x0000004400147213 */ /* 0x000fe20000000000 */
[----:B------:R-:W-:Y:S02]  /*14010*/  IMAD.MOV.U32 R64, RZ, RZ, R39 ;  /* 0x000000ffff407224 */ /* 0x000fe400078e0027 */
[----:B------:R-:W-:Y:S02]  /*14020*/  IMAD.MOV R4, RZ, RZ, -R4 ;  /* 0x000000ffff047224 */ /* 0x000fe400078e0a04 */
[----:B------:R-:W-:-:S04]  /*14030*/  IMAD.HI.U32 R39, R0, R64, RZ ;  /* 0x0000004000277227 */ /* 0x000fc800078e00ff */
[----:B------:R-:W-:Y:S02]  /*14040*/  IMAD R8, R2, R4, R8 ;  /* 0x0000000402087224 */ /* 0x000fe400078e0208 */
[----:B------:R-:W-:-:S04]  /*14050*/  IMAD.HI.U32 R4, R0, R20, RZ ;  /* 0x0000001400047227 */ /* 0x000fc800078e00ff */
[----:B------:R-:W-:Y:S01]  /*14060*/  IMAD.MOV R63, RZ, RZ, -R39 ;  /* 0x000000ffff3f7224 */ /* 0x000fe200078e0a27 */
[----:B------:R-:W-:Y:S01]  /*14070*/  IABS R39, R67 ;  /* 0x0000004300277213 */ /* 0x000fe20000000000 */
[----:B------:R-:W-:Y:S02]  /*14080*/  IMAD.MOV R4, RZ, RZ, -R4 ;  /* 0x000000ffff047224 */ /* 0x000fe400078e0a04 */
[----:B------:R-:W-:Y:S02]  /*14090*/  @!P3 IMAD.MOV R33, RZ, RZ, -R33 ;  /* 0x000000ffff21b224 */ /* 0x000fe400078e0a21 */
[C---:B------:R-:W-:Y:S01]  /*140a0*/  IMAD R20, R2.reuse, R4, R20 ;  /* 0x0000000402147224 */ /* 0x040fe200078e0214 */
[----:B------:R-:W-:Y:S01]  /*140b0*/  ISETP.GT.U32.AND P3, PT, R2, R25, PT ;  /* 0x000000190200720c */ /* 0x000fe20003f64070 */
[----:B------:R-:W-:-:S04]  /*140c0*/  IMAD.HI.U32 R4, R0, R39, RZ ;  /* 0x0000002700047227 */ /* 0x000fc800078e00ff */
[C---:B------:R-:W-:Y:S02]  /*140d0*/  IMAD R66, R2.reuse, R63, R64 ;  /* 0x0000003f02427224 */ /* 0x040fe400078e0240 */
[----:B------:R-:W-:Y:S02]  /*140e0*/  IMAD.MOV R4, RZ, RZ, -R4 ;  /* 0x000000ffff047224 */ /* 0x000fe400078e0a04 */
[C---:B------:R-:W-:Y:S02]  /*140f0*/  VIADD R64, R57.reuse, 0x7d ;  /* 0x0000007d39407836 */ /* 0x040fe40000000000 */
[----:B------:R-:W-:Y:S02]  /*14100*/  IMAD R4, R2, R4, R39 ;  /* 0x0000000402047224 */ /* 0x000fe400078e0227 */
[----:B------:R-:W-:Y:S01]  /*14110*/  VIADD R63, R57, 0x7e ;  /* 0x0000007e393f7836 */ /* 0x000fe20000000000 */
[----:B------:R-:W-:Y:S01]  /*14120*/  IABS R39, R64 ;  /* 0x0000004000277213 */ /* 0x000fe20000000000 */
[----:B------:R-:W-:Y:S01]  /*14130*/  @!P3 IMAD.IADD R25, R25, 0x1, -R2 ;  /* 0x000000011919b824 */ /* 0x000fe200078e0a02 */
[----:B------:R-:W2:Y:S02]  /*14140*/  LDL.LU R57, [R1+0x14d8] ;  /* 0x0014d80001397983 */ /* 0x000ea40000300800 */
[----:B------:R-:W-:-:S02]  /*14150*/  MOV R71, R39 ;  /* 0x0000002700477202 */ /* 0x000fc40000000f00 */
[----:B------:R-:W-:Y:S02]  /*14160*/  IABS R39, R63 ;  /* 0x0000003f00277213 */ /* 0x000fe40000000000 */
[----:B------:R-:W-:-:S03]  /*14170*/  ISETP.GT.U32.AND P3, PT, R2, R25, PT ;  /* 0x000000190200720c */ /* 0x000fc60003f64070 */
[----:B------:R-:W-:Y:S02]  /*14180*/  IMAD.MOV.U32 R70, RZ, RZ, R39 ;  /* 0x000000ffff467224 */ /* 0x000fe400078e0027 */
[----:B------:R-:W-:-:S04]  /*14190*/  IMAD.HI.U32 R39, R0, R71, RZ ;  /* 0x0000004700277227 */ /* 0x000fc800078e00ff */
[----:B------:R-:W-:-:S04]  /*141a0*/  IMAD.HI.U32 R0, R0, R70, RZ ;  /* 0x0000004600007227 */ /* 0x000fc800078e00ff */
[----:B------:R-:W-:Y:S02]  /*141b0*/  IMAD.MOV R0, RZ, RZ, -R0 ;  /* 0x000000ffff007224 */ /* 0x000fe400078e0a00 */
[----:B------:R-:W-:Y:S02]  /*141c0*/  @!P3 IMAD.IADD R25, R25, 0x1, -R2 ;  /* 0x000000011919b824 */ /* 0x000fe400078e0a02 */
[C---:B------:R-:W-:Y:S02]  /*141d0*/  IMAD R0, R2.reuse, R0, R70 ;  /* 0x0000000002007224 */ /* 0x040fe400078e0246 */
[----:B------:R-:W-:Y:S02]  /*141e0*/  IMAD R70, R69, UR7, RZ ;  /* 0x0000000745467c24 */ /* 0x000fe4000f8e02ff */
[----:B------:R-:W-:Y:S01]  /*141f0*/  IMAD.MOV R39, RZ, RZ, -R39 ;  /* 0x000000ffff277224 */ /* 0x000fe200078e0a27 */
[----:B------:R-:W-:Y:S01]  /*14200*/  ISETP.GT.U32.AND P3, PT, R2, R8, PT ;  /* 0x000000080200720c */ /* 0x000fe20003f64070 */
[----:B------:R-:W-:Y:S01]  /*14210*/  @!P5 IMAD.MOV R25, RZ, RZ, -R25 ;  /* 0x000000ffff19d224 */ /* 0x000fe200078e0a19 */
[C---:B------:R-:W-:Y:S01]  /*14220*/  LEA R69, P5, R70.reuse, R92, 0x1 ;  /* 0x0000005c46457211 */ /* 0x040fe200078a08ff */
[----:B------:R-:W1:Y:S03]  /*14230*/  LDCU UR7, c[0x0][0x3b0] ;  /* 0x00007600ff0777ac */ /* 0x000e660008000800 */
[----:B------:R-:W-:Y:S01]  /*14240*/  LEA.HI.X.SX32 R70, R70, R93, 0x1, P5 ;  /* 0x0000005d46467211 */ /* 0x000fe200028f0eff */
[----:B------:R-:W-:Y:S01]  /*14250*/  IMAD R39, R2, R39, R71 ;  /* 0x0000002702277224 */ /* 0x000fe200078e0247 */
[----:B------:R-:W-:Y:S03]  /*14260*/  STL [R1+0xb94], R69 ;  /* 0x000b944501007387 */ /* 0x000fe60000100800 */
[----:B------:R-:W-:Y:S01]  /*14270*/  @P0 IMAD.MOV.U32 R71, RZ, RZ, R70 ;  /* 0x000000ffff470224 */ /* 0x000fe200078e0046 */
[----:B------:R3:W-:Y:S02]  /*14280*/  STL [R1+0xb90], R70 ;  /* 0x000b904601007387 */ /* 0x0007e40000100800 */
[----:B---3--:R-:W-:-:S05]  /*14290*/  @P0 IMAD.MOV.U32 R70, RZ, RZ, R69 ;  /* 0x000000ffff460224 */ /* 0x008fca00078e0045 */
[----:B------:R-:W3:Y:S01]  /*142a0*/  @P0 LDG.E.U16 R40, desc[UR20][R70.64] ;  /* 0x0000001446280981 */ /* 0x000ee2000c1e1500 */
[----:B------:R-:W-:-:S05]  /*142b0*/  @!P3 IMAD.IADD R8, R8, 0x1, -R2 ;  /* 0x000000010808b824 */ /* 0x000fca00078e0a02 */
[----:B------:R-:W-:-:S13]  /*142c0*/  ISETP.GT.U32.AND P3, PT, R2, R8, PT ;  /* 0x000000080200720c */ /* 0x000fda0003f64070 */
[----:B------:R-:W-:Y:S01]  /*142d0*/  @!P3 IMAD.IADD R8, R8, 0x1, -R2 ;  /* 0x000000010808b824 */ /* 0x000fe200078e0a02 */
[----:B------:R-:W-:-:S03]  /*142e0*/  ISETP.GT.U32.AND P3, PT, R2, R66, PT ;  /* 0x000000420200720c */ /* 0x000fc60003f64070 */
[----:B------:R-:W-:Y:S01]  /*142f0*/  @!P2 IMAD.MOV R8, RZ, RZ, -R8 ;  /* 0x000000ffff08a224 */ /* 0x000fe200078e0a08 */
[----:B------:R-:W-:-:S09]  /*14300*/  ISETP.GT.U32.AND P2, PT, R2, R4, PT ;  /* 0x000000040200720c */ /* 0x000fd20003f44070 */
[----:B------:R-:W-:Y:S01]  /*14310*/  @!P3 IMAD.IADD R66, R66, 0x1, -R2 ;  /* 0x000000014242b824 */ /* 0x000fe200078e0a02 */
[----:B------:R-:W-:-:S03]  /*14320*/  ISETP.GT.U32.AND P3, PT, R2, R20, PT ;  /* 0x000000140200720c */ /* 0x000fc60003f64070 */
[----:B------:R-:W-:-:S10]  /*14330*/  @!P2 IMAD.IADD R4, R4, 0x1, -R2 ;  /* 0x000000010404a824 */ /* 0x000fd400078e0a02 */
[----:B------:R-:W-:Y:S01]  /*14340*/  @!P3 IMAD.IADD R20, R20, 0x1, -R2 ;  /* 0x000000011414b824 */ /* 0x000fe200078e0a02 */
[C---:B------:R-:W-:Y:S02]  /*14350*/  ISETP.GT.U32.AND P3, PT, R2.reuse, R66, PT ;  /* 0x000000420200720c */ /* 0x040fe40003f64070 */
[----:B------:R-:W-:Y:S02]  /*14360*/  ISETP.GT.U32.AND P2, PT, R2, R4, PT ;  /* 0x000000040200720c */ /* 0x000fe40003f44070 */
[----:B------:R-:W-:-:S09]  /*14370*/  SEL R65, R79, R65, !P6 ;  /* 0x000000414f417207 */ /* 0x000fd20007000000 */
[--C-:B------:R-:W-:Y:S02]  /*14380*/  @!P3 IMAD.IADD R66, R66, 0x1, -R2.reuse ;  /* 0x000000014242b824 */ /* 0x100fe400078e0a02 */
[----:B------:R-:W-:Y:S01]  /*14390*/  @!P2 IMAD.IADD R4, R4, 0x1, -R2 ;  /* 0x000000010404a824 */ /* 0x000fe200078e0a02 */
[----:B--2---:R-:W-:Y:S01]  /*143a0*/  PRMT R57, RZ, 0x7610, R57 ;  /* 0x00007610ff397816 */ /* 0x004fe20000000039 */
[----:B---3--:R2:W-:Y:S04]  /*143b0*/  STL [R1+0x142c], R40 ;  /* 0x00142c2801007387 */ /* 0x0085e80000100800 */
[----:B------:R-:W3:Y:S01]  /*143c0*/  LDL.LU R87, [R1+0x8b4] ;  /* 0x0008b40001577983 */ /* 0x000ee20000300800 */
[----:B--2---:R-:W-:Y:S02]  /*143d0*/  IMAD.MOV.U32 R40, RZ, RZ, R66 ;  /* 0x000000ffff287224 */ /* 0x004fe400078e0042 */
[----:B-1----:R-:W-:Y:S01]  /*143e0*/  IMAD R66, R65, UR7, RZ ;  /* 0x0000000741427c24 */ /* 0x002fe2000f8e02ff */
[----:B------:R-:W-:-:S02]  /*143f0*/  ISETP.GT.U32.AND P5, PT, R2, R20, PT ;  /* 0x000000140200720c */ /* 0x000fc40003fa4070 */
[----:B------:R-:W-:Y:S01]  /*14400*/  ISETP.GT.U32.AND P3, PT, R2, R39, PT ;  /* 0x000000270200720c */ /* 0x000fe20003f64070 */
[----:B------:R-:W-:Y:S01]  /*14410*/  @!P4 IMAD.MOV R40, RZ, RZ, -R40 ;  /* 0x000000ffff28c224 */ /* 0x000fe200078e0a28 */
[C---:B------:R-:W-:Y:S01]  /*14420*/  LEA R65, P2, R66.reuse, R92, 0x1 ;  /* 0x0000005c42417211 */ /* 0x040fe200078408ff */
[----:B------:R-:W-:Y:S01]  /*14430*/  STS.U16 [R47+UR4+0x9300], R77 ;  /* 0x0093004d2f007988 */ /* 0x000fe20008000404 */
[----:B------:R-:W-:Y:S01]  /*14440*/  SEL R16, R79, R16, !P6 ;  /* 0x000000104f107207 */ /* 0x000fe20007000000 */
[----:B------:R-:W1:Y:S01]  /*14450*/  LDCU UR7, c[0x0][0x3b0] ;  /* 0x00007600ff0777ac */ /* 0x000e620008000800 */
[----:B------:R-:W-:Y:S01]  /*14460*/  LEA.HI.X.SX32 R66, R66, R93, 0x1, P2 ;  /* 0x0000005d42427211 */ /* 0x000fe200010f0eff */
[----:B------:R-:W-:Y:S01]  /*14470*/  STL [R1+0xb9c], R65 ;  /* 0x000b9c4101007387 */ /* 0x000fe20000100800 */
[----:B------:R-:W-:-:S03]  /*14480*/  ISETP.GE.AND P2, PT, R67, RZ, PT ;  /* 0x000000ff4300720c */ /* 0x000fc60003f46270 */
[----:B------:R2:W-:Y:S01]  /*14490*/  STL [R1+0xb98], R66 ;  /* 0x000b984201007387 */ /* 0x0005e20000100800 */
[----:B------:R-:W-:Y:S02]  /*144a0*/  @P0 IMAD.MOV.U32 R67, RZ, RZ, R66 ;  /* 0x000000ffff430224 */ /* 0x000fe400078e0042 */
[----:B--2---:R-:W-:-:S05]  /*144b0*/  @P0 IMAD.MOV.U32 R66, RZ, RZ, R65 ;  /* 0x000000ffff420224 */ /* 0x004fca00078e0041 */
[----:B------:R-:W2:Y:S01]  /*144c0*/  @P0 LDG.E.U16 R57, desc[UR20][R66.64] ;  /* 0x0000001442390981 */ /* 0x000ea2000c1e1500 */
[----:B------:R-:W-:Y:S02]  /*144d0*/  @!P5 IADD3 R20, PT, PT, R20, -R2, RZ ;  /* 0x800000021414d210 */ /* 0x000fe40007ffe0ff */
[----:B------:R-:W-:Y:S01]  /*144e0*/  ISETP.GT.U32.AND P5, PT, R2, R0, PT ;  /* 0x000000000200720c */ /* 0x000fe20003fa4070 */
[----:B------:R-:W-:-:S12]  /*144f0*/  @!P3 IMAD.IADD R39, R39, 0x1, -R2 ;  /* 0x000000012727b824 */ /* 0x000fd800078e0a02 */
[----:B------:R-:W-:Y:S01]  /*14500*/  @!P5 IMAD.IADD R0, R0, 0x1, -R2 ;  /* 0x000000010000d824 */ /* 0x000fe200078e0a02 */
[----:B------:R-:W-:-:S04]  /*14510*/  ISETP.GT.U32.AND P5, PT, R2, R39, PT ;  /* 0x000000270200720c */ /* 0x000fc80003fa4070 */
[----:B------:R-:W-:Y:S02]  /*14520*/  ISETP.GT.U32.AND P4, PT, R2, R0, PT ;  /* 0x000000000200720c */ /* 0x000fe40003f84070 */
[----:B------:R-:W-:-:S07]  /*14530*/  ISETP.GE.AND P3, PT, R68, RZ, PT ;  /* 0x000000ff4400720c */ /* 0x000fce0003f66270 */
[----:B------:R-:W-:Y:S01]  /*14540*/  @!P5 IMAD.IADD R39, R39, 0x1, -R2 ;  /* 0x000000012727d824 */ /* 0x000fe200078e0a02 */
[----:B------:R-:W-:-:S03]  /*14550*/  ISETP.GE.AND P5, PT, R64, RZ, PT ;  /* 0x000000ff4000720c */ /* 0x000fc60003fa6270 */
[----:B------:R-:W-:Y:S01]  /*14560*/  @!P4 IMAD.IADD R0, R0, 0x1, -R2 ;  /* 0x000000010000c824 */ /* 0x000fe200078e0a02 */
[----:B------:R-:W-:Y:S01]  /*14570*/  ISETP.GE.AND P4, PT, R63, RZ, PT ;  /* 0x000000ff3f00720c */ /* 0x000fe20003f86270 */
[----:B------:R-:W-:Y:S01]  /*14580*/  IMAD.MOV.U32 R2, RZ, RZ, R39 ;  /* 0x000000ffff027224 */ /* 0x000fe200078e0027 */
[----:B------:R-:W-:Y:S01]  /*14590*/  @!P2 IADD3 R4, PT, PT, -R4, RZ, RZ ;  /* 0x000000ff0404a210 */ /* 0x000fe20007ffe1ff */
[----:B------:R-:W-:Y:S01]  /*145a0*/  @!P3 IMAD.MOV R20, RZ, RZ, -R20 ;  /* 0x000000ffff14b224 */ /* 0x000fe200078e0a14 */
[----:B------:R-:W-:-:S05]  /*145b0*/  SEL R9, R79, R9, !P6 ;  /* 0x000000094f097207 */ /* 0x000fca0007000000 */
[----:B------:R-:W-:-:S04]  /*145c0*/  @!P5 IMAD.MOV R2, RZ, RZ, -R2 ;  /* 0x000000ffff02d224 */ /* 0x000fc800078e0a02 */
[----:B------:R-:W-:Y:S01]  /*145d0*/  @!P4 IMAD.MOV R0, RZ, RZ, -R0 ;  /* 0x000000ffff00c224 */ /* 0x000fe200078e0a00 */
[C---:B------:R-:W-:Y:S02]  /*145e0*/  SEL R26, R79.reuse, R26, !P6 ;  /* 0x0000001a4f1a7207 */ /* 0x040fe40007000000 */
[C---:B------:R-:W-:Y:S02]  /*145f0*/  SEL R23, R79.reuse, R23, !P6 ;  /* 0x000000174f177207 */ /* 0x040fe40007000000 */
[C---:B------:R-:W-:Y:S02]  /*14600*/  SEL R22, R79.reuse, R22, !P6 ;  /* 0x000000164f167207 */ /* 0x040fe40007000000 */
[C---:B------:R-:W-:Y:S02]  /*14610*/  SEL R49, R79.reuse, R49, !P6 ;  /* 0x000000314f317207 */ /* 0x040fe40007000000 */
[C---:B------:R-:W-:Y:S02]  /*14620*/  SEL R35, R79.reuse, R35, !P6 ;  /* 0x000000234f237207 */ /* 0x040fe40007000000 */
[----:B------:R-:W-:-:S02]  /*14630*/  SEL R18, R79, R18, !P6 ;  /* 0x000000124f127207 */ /* 0x000fc40007000000 */
        /* <DEDUP_REMOVED lines=45> */
[C---:B------:R-:W-:Y:S01]  /*14910*/  SEL R0, R79.reuse, R0, !P6 ;  /* 0x000000004f007207 */ /* 0x040fe20007000000 */
[----:B------:R-:W-:Y:S01]  /*14920*/  STS.U16 [R47+UR4+0x1700], R76 ;  /* 0x0017004c2f007988 */ /* 0x000fe20008000404 */
[----:B---3--:R-:W-:-:S03]  /*14930*/  SEL R39, R79, R87, !P6 ;  /* 0x000000574f277207 */ /* 0x008fc60007000000 */
[----:B--2---:R2:W-:Y:S04]  /*14940*/  STL [R1+0x1434], R57 ;  /* 0x0014343901007387 */ /* 0x0045e80000100800 */
[----:B------:R-:W3:Y:S04]  /*14950*/  LDL.LU R73, [R1+0x974] ;  /* 0x0009740001497983 */ /* 0x000ee80000300800 */
[----:B------:R-:W4:Y:S04]  /*14960*/  LDL.LU R63, [R1+0x96c] ;  /* 0x00096c00013f7983 */ /* 0x000f280000300800 */
[----:B------:R-:W4:Y:S01]  /*14970*/  LDL.LU R90, [R1+0x968] ;  /* 0x00096800015a7983 */ /* 0x000f220000300800 */
[----:B--2---:R-:W-:-:S03]  /*14980*/  SEL R57, R79, R62, !P6 ;  /* 0x0000003e4f397207 */ /* 0x004fc60007000000 */
        /* <DEDUP_REMOVED lines=12> */
[----:B---3--:R-:W-:Y:S04]  /*14a50*/  STS.U16 [R47+UR4+0x9700], R73 ;  /* 0x009700492f007988 */ /* 0x008fe80008000404 */
[----:B----4-:R-:W-:Y:S04]  /*14a60*/  STS.U16 [R47+UR4+0x1b00], R63 ;  /* 0x001b003f2f007988 */ /* 0x010fe80008000404 */
[----:B------:R-:W-:Y:S04]  /*14a70*/  STS.U16 [R47+UR4+0x9b00], R90 ;  /* 0x009b005a2f007988 */ /* 0x000fe80008000404 */
[----:B--2---:R-:W-:Y:S04]  /*14a80*/  STS.U16 [R47+UR4+0x1f00], R91 ;  /* 0x001f005b2f007988 */ /* 0x004fe80008000404 */
        /* <DEDUP_REMOVED lines=8> */
[----:B------:R4:W-:Y:S04]  /*14b10*/  STS.U16 [R47+UR4+0xaf00], R78 ;  /* 0x00af004e2f007988 */ /* 0x0009e80008000404 */
[----:B--2---:R-:W2:Y:S04]  /*14b20*/  LDL.LU R87, [R1+0x9b4] ;  /* 0x0009b40001577983 */ /* 0x004ea80000300800 */
[----:B------:R-:W-:Y:S04]  /*14b30*/  STS.U16 [R47+UR4+0x3300], R77 ;  /* 0x0033004d2f007988 */ /* 0x000fe80008000404 */
[----:B---3--:R-:W3:Y:S04]  /*14b40*/  LDL.LU R79, [R1+0x9b0] ;  /* 0x0009b000014f7983 */ /* 0x008ee80000300800 */
[----:B------:R-:W-:Y:S04]  /*14b50*/  STS.U16 [R47+UR4+0xb300], R76 ;  /* 0x00b3004c2f007988 */ /* 0x000fe80008000404 */
[----:B----4-:R-:W4:Y:S04]  /*14b60*/  LDL.LU R78, [R1+0x9ac] ;  /* 0x0009ac00014e7983 */ /* 0x010f280000300800 */
[----:B------:R0:W-:Y:S04]  /*14b70*/  STS.U16 [R47+UR4+0x3700], R60 ;  /* 0x0037003c2f007988 */ /* 0x0001e80008000404 */
[----:B------:R1:W-:Y:S04]  /*14b80*/  STS.U16 [R47+UR4+0xb700], R3 ;  /* 0x00b700032f007988 */ /* 0x0003e80008000404 */
[----:B0-----:R-:W2:Y:S04]  /*14b90*/  LDL.LU R60, [R1+0x14d4] ;  /* 0x0014d400013c7983 */ /* 0x001ea80000300800 */
[----:B------:R-:W2:Y:S04]  /*14ba0*/  LDL.LU R77, [R1+0x9a8] ;  /* 0x0009a800014d7983 */ /* 0x000ea80000300800 */
[----:B-1----:R-:W2:Y:S04]  /*14bb0*/  LDL.LU R3, [R1+0x14d0] ;  /* 0x0014d00001037983 */ /* 0x002ea80000300800 */
[----:B------:R-:W3:Y:S04]  /*14bc0*/  LDL.LU R76, [R1+0x9a4] ;  /* 0x0009a400014c7983 */ /* 0x000ee80000300800 */
[----:B------:R0:W-:Y:S04]  /*14bd0*/  STS.U16 [R47+UR4+0x3b00], R75 ;  /* 0x003b004b2f007988 */ /* 0x0001e80008000404 */
[----:B------:R1:W-:Y:S04]  /*14be0*/  STS.U16 [R47+UR4+0xbb00], R74 ;  /* 0x00bb004a2f007988 */ /* 0x0003e80008000404 */
[----:B------:R1:W-:Y:S04]  /*14bf0*/  STS.U16 [R47+UR4+0x3f00], R72 ;  /* 0x003f00482f007988 */ /* 0x0003e80008000404 */
[----:B0-----:R-:W3:Y:S04]  /*14c00*/  LDL.LU R75, [R1+0x9a0] ;  /* 0x0009a000014b7983 */ /* 0x001ee80000300800 */
[----:B-1----:R-:W3:Y:S04]  /*14c10*/  LDL.LU R74, [R1+0x99c] ;  /* 0x00099c00014a7983 */ /* 0x002ee80000300800 */
[----:B------:R-:W3:Y:S04]  /*14c20*/  LDL.LU R72, [R1+0x998] ;  /* 0x0009980001487983 */ /* 0x000ee80000300800 */
[----:B------:R-:W3:Y:S04]  /*14c30*/  LDL.LU R90, [R1+0x984] ;  /* 0x00098400015a7983 */ /* 0x000ee80000300800 */
[----:B------:R-:W-:Y:S04]  /*14c40*/  STL [R1+0x1438], R47 ;  /* 0x0014382f01007387 */ /* 0x000fe80000100800 */
[----:B------:R0:W-:Y:S04]  /*14c50*/  STS.U16 [R47+UR4+0xbf00], R61 ;  /* 0x00bf003d2f007988 */ /* 0x0001e80008000404 */
[----:B--2---:R-:W-:Y:S04]  /*14c60*/  STL [R1+0x14bc], R3 ;  /* 0x0014bc0301007387 */ /* 0x004fe80000100800 */
[----:B------:R-:W2:Y:S01]  /*14c70*/  LDL.LU R91, [R1+0x980] ;  /* 0x00098000015b7983 */ /* 0x000ea20000300800 */
[----:B0-----:R-:W-:-:S03]  /*14c80*/  LOP3.LUT R61, R3, 0x70, RZ, 0x3c, !PT ;  /* 0x00000070033d7812 */ /* 0x001fc600078e3cff */
[----:B------:R-:W2:Y:S04]  /*14c90*/  LDL.LU R88, [R1+0x97c] ;  /* 0x00097c0001587983 */ /* 0x000ea80000300800 */
[----:B------:R-:W2:Y:S04]  /*14ca0*/  LDL.LU R89, [R1+0x970] ;  /* 0x0009700001597983 */ /* 0x000ea80000300800 */
[----:B------:R-:W2:Y:S04]  /*14cb0*/  LDL.LU R62, [R1+0x964] ;  /* 0x00096400013e7983 */ /* 0x000ea80000300800 */
[----:B------:R-:W2:Y:S04]  /*14cc0*/  LDL.LU R64, [R1+0x960] ;  /* 0x0009600001407983 */ /* 0x000ea80000300800 */
[----:B------:R-:W2:Y:S04]  /*14cd0*/  LDL.LU R65, [R1+0x954] ;  /* 0x0009540001417983 */ /* 0x000ea80000300800 */
[----:B------:R-:W2:Y:S04]  /*14ce0*/  LDL.LU R86, [R1+0x950] ;  /* 0x0009500001567983 */ /* 0x000ea80000300800 */
[----:B------:R0:W-:Y:S04]  /*14cf0*/  STS.U16 [R61+UR4+0x380], R87 ;  /* 0x000380573d007988 */ /* 0x0001e80008000404 */
[----:B0-----:R-:W2:Y:S04]  /*14d00*/  LDL.LU R87, [R1+0x94c] ;  /* 0x00094c0001577983 */ /* 0x001ea80000300800 */
[----:B---3--:R0:W-:Y:S04]  /*14d10*/  STS.U16 [R61+UR4+0x8380], R79 ;  /* 0x0083804f3d007988 */ /* 0x0081e80008000404 */
[----:B----4-:R1:W-:Y:S04]  /*14d20*/  STS.U16 [R61+UR4+0x780], R78 ;  /* 0x0007804e3d007988 */ /* 0x0103e80008000404 */
[----:B------:R3:W-:Y:S04]  /*14d30*/  STS.U16 [R61+UR4+0x8780], R77 ;  /* 0x0087804d3d007988 */ /* 0x0007e80008000404 */
[----:B0-----:R-:W4:Y:S04]  /*14d40*/  LDL.LU R79, [R1+0x940] ;  /* 0x00094000014f7983 */ /* 0x001f280000300800 */
[----:B-1----:R-:W4:Y:S04]  /*14d50*/  LDL.LU R78, [R1+0x92c] ;  /* 0x00092c00014e7983 */ /* 0x002f280000300800 */
[----:B------:R0:W-:Y:S04]  /*14d60*/  STS.U16 [R61+UR4+0xb80], R76 ;  /* 0x000b804c3d007988 */ /* 0x0001e80008000404 */
[----:B---3--:R-:W3:Y:S04]  /*14d70*/  LDL.LU R77, [R1+0x928] ;  /* 0x00092800014d7983 */ /* 0x008ee80000300800 */
[----:B0-----:R-:W3:Y:S04]  /*14d80*/  LDL.LU R76, [R1+0x914] ;  /* 0x00091400014c7983 */ /* 0x001ee80000300800 */
[----:B------:R0:W-:Y:S04]  /*14d90*/  STS.U16 [R61+UR4+0x8b80], R75 ;  /* 0x008b804b3d007988 */ /* 0x0001e80008000404 */
[----:B------:R1:W-:Y:S04]  /*14da0*/  STS.U16 [R61+UR4+0xf80], R74 ;  /* 0x000f804a3d007988 */ /* 0x0003e80008000404 */
[----:B------:R1:W-:Y:S04]  /*14db0*/  STS.U16 [R61+UR4+0x8f80], R72 ;  /* 0x008f80483d007988 */ /* 0x0003e80008000404 */
[----:B0-----:R-:W3:Y:S04]  /*14dc0*/  LDL.LU R75, [R1+0x910] ;  /* 0x00091000014b7983 */ /* 0x001ee80000300800 */
[----:B-1----:R-:W3:Y:S04]  /*14dd0*/  LDL.LU R74, [R1+0x90c] ;  /* 0x00090c00014a7983 */ /* 0x002ee80000300800 */
[----:B------:R-:W3:Y:S01]  /*14de0*/  LDL.LU R72, [R1+0x908] ;  /* 0x0009080001487983 */ /* 0x000ee20000300800 */
[----:B------:R-:W-:-:S02]  /*14df0*/  IMAD R47, R57, UR41, RZ ;  /* 0x00000029392f7c24 */ /* 0x000fc4000f8e02ff */
[----:B------:R-:W-:Y:S01]  /*14e00*/  IMAD R57, R56, UR48, RZ ;  /* 0x0000003038397c24 */ /* 0x000fe2000f8e02ff */
[----:B------:R-:W-:Y:S01]  /*14e10*/  STS.U16 [R61+UR4+0x1380], R90 ;  /* 0x0013805a3d007988 */ /* 0x000fe20008000404 */
[----:B------:R-:W-:Y:S02]  /*14e20*/  IMAD R56, R54, UR49, RZ ;  /* 0x0000003136387c24 */ /* 0x000fe4000f8e02ff */
[----:B------:R-:W-:Y:S02]  /*14e30*/  IMAD R54, R50, UR51, RZ ;  /* 0x0000003332367c24 */ /* 0x000fe4000f8e02ff */
[----:B------:R-:W-:Y:S02]  /*14e40*/  IMAD R16, R16, UR7, RZ ;  /* 0x0000000710107c24 */ /* 0x000fe4000f8e02ff */
[----:B------:R-:W-:Y:S02]  /*14e50*/  IMAD R50, R43, UR54, RZ ;  /* 0x000000362b327c24 */ /* 0x000fe4000f8e02ff */
[----:B------:R-:W-:-:S02]  /*14e60*/  IMAD R43, R39, UR65, RZ ;  /* 0x00000041272b7c24 */ /* 0x000fc4000f8e02ff */
[----:B------:R-:W-:Y:S02]  /*14e70*/  IMAD R9, R9, UR9, RZ ;  /* 0x0000000909097c24 */ /* 0x000fe4000f8e02ff */
[----:B------:R-:W-:Y:S01]  /*14e80*/  IMAD R3, R58, UR34, RZ ;  /* 0x000000223a037c24 */ /* 0x000fe2000f8e02ff */
[-C--:B------:R-:W-:Y:S01]  /*14e90*/  LEA R58, P2, R16, R92.reuse, 0x1 ;  /* 0x0000005c103a7211 */ /* 0x080fe200078408ff */
[----:B------:R-:W-:Y:S02]  /*14ea0*/  IMAD R39, R20, UR61, RZ ;  /* 0x0000003d14277c24 */ /* 0x000fe4000f8e02ff */
[----:B------:R-:W-:Y:S01]  /*14eb0*/  IMAD R20, R4, UR62, RZ ;  /* 0x0000003e04147c24 */ /* 0x000fe2000f8e02ff */
[----:B------:R-:W-:Y:S01]  /*14ec0*/  LEA R4, P3, R9, R92, 0x1 ;  /* 0x0000005c09047211 */ /* 0x000fe200078608ff */
[----:B------:R-:W-:Y:S01]  /*14ed0*/  STL [R1+0x9ec], R58 ;  /* 0x0009ec3a01007387 */ /* 0x000fe20000100800 */
[----:B------:R-:W-:Y:S01]  /*14ee0*/  LEA.HI.X.SX32 R16, R16, R93, 0x1, P2 ;  /* 0x0000005d10107211 */ /* 0x000fe200010f0eff */
[----:B------:R-:W-:-:S02]  /*14ef0*/  IMAD R26, R26, UR10, RZ ;  /* 0x0000000a1a1a7c24 */ /* 0x000fc4000f8e02ff */
[----:B------:R-:W-:Y:S02]  /*14f00*/  IMAD R23, R23, UR11, RZ ;  /* 0x0000000b17177c24 */ /* 0x000fe4000f8e02ff */
[----:B------:R-:W-:Y:S02]  /*14f10*/  IMAD R22, R22, UR12, RZ ;  /* 0x0000000c16167c24 */ /* 0x000fe4000f8e02ff */
[----:B------:R-:W-:Y:S02]  /*14f20*/  IMAD R49, R49, UR13, RZ ;  /* 0x0000000d31317c24 */ /* 0x000fe4000f8e02ff */
[----:B------:R-:W-:Y:S02]  /*14f30*/  IMAD R35, R35, UR14, RZ ;  /* 0x0000000e23237c24 */ /* 0x000fe4000f8e02ff */
[----:B------:R-:W-:Y:S02]  /*14f40*/  IMAD R18, R18, UR15, RZ ;  /* 0x0000000f12127c24 */ /* 0x000fe4000f8e02ff */
        /* <DEDUP_REMOVED lines=28> */
[----:B------:R-:W-:Y:S01]  /*15110*/  IMAD R7, R7, UR50, RZ ;  /* 0x0000003207077c24 */ /* 0x000fe2000f8e02ff */
[----:B--2---:R-:W-:Y:S04]  /*15120*/  STS.U16 [R61+UR4+0x9380], R91 ;  /* 0x0093805b3d007988 */ /* 0x004fe80008000404 */
[----:B------:R-:W-:Y:S04]  /*15130*/  STS.U16 [R61+UR4+0x1780], R88 ;  /* 0x001780583d007988 */ /* 0x000fe80008000404 */
[----:B------:R-:W-:Y:S04]  /*15140*/  STS.U16 [R61+UR4+0x9780], R89 ;  /* 0x009780593d007988 */ /* 0x000fe80008000404 */
[----:B------:R-:W-:Y:S04]  /*15150*/  STS.U16 [R61+UR4+0x1b80], R62 ;  /* 0x001b803e3d007988 */ /* 0x000fe80008000404 */
[----:B------:R-:W-:Y:S04]  /*15160*/  STS.U16 [R61+UR4+0x9b80], R64 ;  /* 0x009b80403d007988 */ /* 0x000fe80008000404 */
[----:B------:R-:W-:Y:S04]  /*15170*/  STS.U16 [R61+UR4+0x1f80], R65 ;  /* 0x001f80413d007988 */ /* 0x000fe80008000404 */
[----:B------:R0:W-:Y:S02]  /*15180*/  STS.U16 [R61+UR4+0x9f80], R86 ;  /* 0x009f80563d007988 */ /* 0x0001e40008000404 */
[----:B0-----:R-:W-:-:S02]  /*15190*/  LEA R86, P4, R43, R92, 0x1 ;  /* 0x0000005c2b567211 */ /* 0x001fc400078808ff */
[----:B------:R0:W-:Y:S04]  /*151a0*/  STS.U16 [R61+UR4+0x2380], R87 ;  /* 0x002380573d007988 */ /* 0x0001e80008000404 */
[----:B------:R-:W-:Y:S04]  /*151b0*/  STL [R1+0xb8c], R86 ;  /* 0x000b8c5601007387 */ /* 0x000fe80000100800 */
[----:B------:R-:W-:Y:S01]  /*151c0*/  STL [R1+0x143c], R86 ;  /* 0x00143c5601007387 */ /* 0x000fe20000100800 */
[----:B0-----:R-:W-:-:S03]  /*151d0*/  LEA.HI.X.SX32 R87, R43, R93, 0x1, P4 ;  /* 0x0000005d2b577211 */ /* 0x001fc600020f0eff */
[----:B------:R-:W-:Y:S04]  /*151e0*/  STL [R1+0x9f4], R4 ;  /* 0x0009f40401007387 */ /* 0x000fe80000100800 */
[----:B------:R0:W-:Y:S04]  /*151f0*/  STL [R1+0x14ac], R4 ;  /* 0x0014ac0401007387 */ /* 0x0001e80000100800 */
[----:B------:R-:W-:Y:S04]  /*15200*/  STL [R1+0xb88], R87 ;  /* 0x000b885701007387 */ /* 0x000fe80000100800 */
[----:B------:R1:W-:Y:S01]  /*15210*/  STL [R1+0x9e8], R16 ;  /* 0x0009e81001007387 */ /* 0x0003e20000100800 */
[----:B0-----:R-:W-:-:S03]  /*15220*/  LEA.HI.X.SX32 R4, R9, R93, 0x1, P3 ;  /* 0x0000005d09047211 */ /* 0x001fc600018f0eff */
[----:B----4-:R-:W-:Y:S04]  /*15230*/  STS.U16 [R61+UR4+0xa380], R79 ;  /* 0x00a3804f3d007988 */ /* 0x010fe80008000404 */
[----:B------:R-:W-:Y:S01]  /*15240*/  STS.U16 [R61+UR4+0x2780], R78 ;  /* 0x0027804e3d007988 */ /* 0x000fe20008000404 */
[----:B-1----:R-:W-:-:S03]  /*15250*/  LEA R16, P2, R26, R92, 0x1 ;  /* 0x0000005c1a107211 */ /* 0x002fc600078408ff */
[----:B------:R-:W-:Y:S04]  /*15260*/  STL [R1+0x1440], R87 ;  /* 0x0014405701007387 */ /* 0x000fe80000100800 */
[----:B---3--:R-:W-:Y:S04]  /*15270*/  STS.U16 [R61+UR4+0xa780], R77 ;  /* 0x00a7804d3d007988 */ /* 0x008fe80008000404 */
[----:B------:R0:W-:Y:S01]  /*15280*/  STL [R1+0x9f0], R4 ;  /* 0x0009f00401007387 */ /* 0x0001e20000100800 */
[----:B------:R-:W-:-:S03]  /*15290*/  LEA R9, P4, R22, R92, 0x1 ;  /* 0x0000005c16097211 */ /* 0x000fc600078808ff */
[----:B------:R1:W-:Y:S04]  /*152a0*/  STS.U16 [R61+UR4+0x2b80], R76 ;  /* 0x002b804c3d007988 */ /* 0x0003e80008000404 */
[----:B------:R-:W-:Y:S01]  /*152b0*/  STL [R1+0x14c0], R87 ;  /* 0x0014c05701007387 */ /* 0x000fe20000100800 */
[----:B0-----:R-:W-:-:S03]  /*152c0*/  LEA.HI.X.SX32 R4, R26, R93, 0x1, P2 ;  /* 0x0000005d1a047211 */ /* 0x001fc600010f0eff */
[----:B------:R-:W-:Y:S01]  /*152d0*/  STL [R1+0x9fc], R16 ;  /* 0x0009fc1001007387 */ /* 0x000fe20000100800 */
[----:B-1----:R-:W-:-:S03]  /*152e0*/  LEA R76, P3, R23, R92, 0x1 ;  /* 0x0000005c174c7211 */ /* 0x002fc600078608ff */
[----:B------:R-:W-:Y:S01]  /*152f0*/  STL [R1+0x147c], R16 ;  /* 0x00147c1001007387 */ /* 0x000fe20000100800 */
[----:B------:R-:W-:-:S03]  /*15300*/  LEA.HI.X.SX32 R23, R23, R93, 0x1, P3 ;  /* 0x0000005d17177211 */ /* 0x000fc600018f0eff */
[----:B------:R-:W-:Y:S01]  /*15310*/  STL [R1+0x9f8], R4 ;  /* 0x0009f80401007387 */ /* 0x000fe20000100800 */
[----:B------:R-:W-:-:S03]  /*15320*/  LEA.HI.X.SX32 R22, R22, R93, 0x1, P4 ;  /* 0x0000005d16167211 */ /* 0x000fc600020f0eff */
[----:B------:R-:W-:Y:S01]  /*15330*/  STL [R1+0xa04], R76 ;  /* 0x000a044c01007387 */ /* 0x000fe20000100800 */
[----:B------:R-:W-:-:S03]  /*15340*/  LEA R26, P2, R49, R92, 0x1 ;  /* 0x0000005c311a7211 */ /* 0x000fc600078408ff */
[----:B------:R-:W-:Y:S04]  /*15350*/  STL [R1+0x1444], R76 ;  /* 0x0014444c01007387 */ /* 0x000fe80000100800 */
[----:B------:R-:W-:Y:S04]  /*15360*/  STL [R1+0xa0c], R9 ;  /* 0x000a0c0901007387 */ /* 0x000fe80000100800 */
[----:B------:R-:W-:Y:S01]  /*15370*/  STL [R1+0x1448], R9 ;  /* 0x0014480901007387 */ /* 0x000fe20000100800 */
[----:B------:R-:W-:-:S03]  /*15380*/  LEA R43, P3, R35, R92, 0x1 ;  /* 0x0000005c232b7211 */ /* 0x000fc600078608ff */
[----:B------:R-:W-:Y:S04]  /*15390*/  STL [R1+0xa00], R23 ;  /* 0x000a001701007387 */ /* 0x000fe80000100800 */
[----:B------:R-:W-:Y:S01]  /*153a0*/  STL [R1+0x144c], R23 ;  /* 0x00144c1701007387 */ /* 0x000fe20000100800 */
[----:B------:R-:W-:-:S03]  /*153b0*/  LEA.HI.X.SX32 R82, R49, R93, 0x1, P2 ;  /* 0x0000005d31527211 */ /* 0x000fc600010f0eff */
[----:B------:R-:W-:Y:S04]  /*153c0*/  STL [R1+0x14c4], R23 ;  /* 0x0014c41701007387 */ /* 0x000fe80000100800 */
[----:B------:R-:W-:Y:S04]  /*153d0*/  STL [R1+0xa08], R22 ;  /* 0x000a081601007387 */ /* 0x000fe80000100800 */
[----:B------:R-:W-:Y:S04]  /*153e0*/  STS.U16 [R61+UR4+0xab80], R75 ;  /* 0x00ab804b3d007988 */ /* 0x000fe80008000404 */
[----:B------:R-:W-:Y:S04]  /*153f0*/  STL [R1+0x1454], R22 ;  /* 0x0014541601007387 */ /* 0x000fe80000100800 */
[----:B------:R-:W-:Y:S04]  /*15400*/  STS.U16 [R61+UR4+0x2f80], R74 ;  /* 0x002f804a3d007988 */ /* 0x000fe80008000404 */
[----:B------:R-:W-:Y:S04]  /*15410*/  STL [R1+0xa14], R26 ;  /* 0x000a141a01007387 */ /* 0x000fe80000100800 */
[----:B------:R-:W-:Y:S04]  /*15420*/  STS.U16 [R61+UR4+0xaf80], R72 ;  /* 0x00af80483d007988 */ /* 0x000fe80008000404 */
[----:B------:R-:W-:Y:S01]  /*15430*/  STL [R1+0x1458], R26 ;  /* 0x0014581a01007387 */ /* 0x000fe20000100800 */
[----:B------:R-:W-:-:S03]  /*15440*/  LEA.HI.X.SX32 R35, R35, R93, 0x1, P3 ;  /* 0x0000005d23237211 */ /* 0x000fc600018f0eff */
[----:B------:R0:W-:Y:S04]  /*15450*/  STS.U16 [R61+UR4+0x3380], R60 ;  /* 0x0033803c3d007988 */ /* 0x0001e80008000404 */
[----:B------:R-:W-:Y:S04]  /*15460*/  STL [R1+0x14c8], R26 ;  /* 0x0014c81a01007387 */ /* 0x000fe80000100800 */
[----:B------:R-:W-:Y:S01]  /*15470*/  STL [R1+0xa1c], R43 ;  /* 0x000a1c2b01007387 */ /* 0x000fe20000100800 */
[----:B0-----:R-:W-:-:S03]  /*15480*/  LEA R60, P4, R18, R92, 0x1 ;  /* 0x0000005c123c7211 */ /* 0x001fc600078808ff */
[----:B------:R0:W-:Y:S01]  /*15490*/  STL [R1+0x1460], R43 ;  /* 0x0014602b01007387 */ /* 0x0001e20000100800 */
[----:B------:R-:W-:-:S03]  /*154a0*/  LEA R4, P2, R52, R92, 0x1 ;  /* 0x0000005c34047211 */ /* 0x000fc600078408ff */
        /* <DEDUP_REMOVED lines=12> */
[----:B------:R1:W-:Y:S01]  /*15570*/  STL [R1+0xa2c], R4 ;  /* 0x000a2c0401007387 */ /* 0x0003e20000100800 */
[----:B0-----:R-:W-:-:S03]  /*15580*/  LEA.HI.X.SX32 R43, R10, R93, 0x1, P4 ;  /* 0x0000005d0a2b7211 */ /* 0x001fc600020f0eff */
[----:B------:R-:W-:Y:S01]  /*15590*/  STL [R1+0x1484], R84 ;  /* 0x0014845401007387 */ /* 0x000fe20000100800 */
[----:B------:R-:W-:-:S03]  /*155a0*/  LEA R77, P2, R6, R92, 0x1 ;  /* 0x0000005c064d7211 */ /* 0x000fc600078408ff */
[----:B------:R-:W-:Y:S01]  /*155b0*/  STL [R1+0xa34], R18 ;  /* 0x000a341201007387 */ /* 0x000fe20000100800 */
[----:B-1----:R-:W-:-:S03]  /*155c0*/  LEA.HI.X.SX32 R4, R27, R93, 0x1, P3 ;  /* 0x0000005d1b047211 */ /* 0x002fc600018f0eff */
[----:B------:R-:W-:Y:S01]  /*155d0*/  STL [R1+0x14a4], R18 ;  /* 0x0014a41201007387 */ /* 0x000fe20000100800 */
[----:B------:R-:W-:-:S03]  /*155e0*/  LEA R10, P3, R44, R92, 0x1 ;  /* 0x0000005c2c0a7211 */ /* 0x000fc600078608ff */
[----:B------:R-:W-:Y:S01]  /*155f0*/  STL [R1+0xa3c], R49 ;  /* 0x000a3c3101007387 */ /* 0x000fe20000100800 */
[----:B------:R-:W-:-:S03]  /*15600*/  LEA R27, P4, R15, R92, 0x1 ;  /* 0x0000005c0f1b7211 */ /* 0x000fc600078808ff */
[----:B------:R0:W-:Y:S01]  /*15610*/  STL [R1+0xa30], R4 ;  /* 0x000a300401007387 */ /* 0x0001e20000100800 */
[----:B------:R-:W-:-:S03]  /*15620*/  LEA.HI.X.SX32 R6, R6, R93, 0x1, P2 ;  /* 0x0000005d06067211 */ /* 0x000fc600010f0eff */
[----:B------:R-:W-:Y:S04]  /*15630*/  STL [R1+0xa28], R23 ;  /* 0x000a281701007387 */ /* 0x000fe80000100800 */
[----:B------:R-:W-:Y:S04]  /*15640*/  STL [R1+0x148c], R49 ;  /* 0x00148c3101007387 */ /* 0x000fe80000100800 */
[----:B------:R-:W-:Y:S01]  /*15650*/  STL [R1+0xa38], R43 ;  /* 0x000a382b01007387 */ /* 0x000fe20000100800 */
[----:B------:R-:W-:-:S03]  /*15660*/  LEA.HI.X.SX32 R80, R44, R93, 0x1, P3 ;  /* 0x0000005d2c507211 */ /* 0x000fc600018f0eff */
[----:B------:R1:W-:Y:S01]  /*15670*/  STL [R1+0x1494], R43 ;  /* 0x0014942b01007387 */ /* 0x0003e20000100800 */
[----:B------:R-:W-:-:S03]  /*15680*/  LEA.HI.X.SX32 R52, R15, R93, 0x1, P4 ;  /* 0x0000005d0f347211 */ /* 0x000fc600020f0eff */
[----:B------:R-:W-:Y:S01]  /*15690*/  STL [R1+0xa44], R77 ;  /* 0x000a444d01007387 */ /* 0x000fe20000100800 */
[----:B------:R-:W-:-:S03]  /*156a0*/  LEA R44, P2, R55, R92, 0x1 ;  /* 0x0000005c372c7211 */ /* 0x000fc600078408ff */
[----:B------:R-:W-:Y:S01]  /*156b0*/  STL [R1+0x14b0], R77 ;  /* 0x0014b04d01007387 */ /* 0x000fe20000100800 */
[----:B------:R-:W-:-:S03]  /*156c0*/  LEA R87, P4, R37, R92, 0x1 ;  /* 0x0000005c25577211 */ /* 0x000fc600078808ff */
[----:B------:R-:W-:Y:S01]  /*156d0*/  STL [R1+0xa4c], R10 ;  /* 0x000a4c0a01007387 */ /* 0x000fe20000100800 */
[----:B------:R-:W-:-:S03]  /*156e0*/  LEA R15, P3, R32, R92, 0x1 ;  /* 0x0000005c200f7211 */ /* 0x000fc600078608ff */
[----:B------:R-:W-:Y:S01]  /*156f0*/  STL [R1+0x14b4], R10 ;  /* 0x0014b40a01007387 */ /* 0x000fe20000100800 */
[----:B------:R-:W-:-:S03]  /*15700*/  LEA.HI.X.SX32 R68, R55, R93, 0x1, P2 ;  /* 0x0000005d37447211 */ /* 0x000fc600010f0eff */
[----:B------:R-:W-:Y:S01]  /*15710*/  STL [R1+0xa40], R6 ;  /* 0x000a400601007387 */ /* 0x000fe20000100800 */
[----:B0-----:R-:W-:-:S03]  /*15720*/  LEA.HI.X.SX32 R4, R37, R93, 0x1, P4 ;  /* 0x0000005d25047211 */ /* 0x001fc600020f0eff */
        /* <DEDUP_REMOVED lines=9> */
[----:B-1----:R-:W-:-:S03]  /*157c0*/  LEA.HI.X.SX32 R43, R45, R93, 0x1, P2 ;  /* 0x0000005d2d2b7211 */ /* 0x002fc600010f0eff */
[----:B------:R-:W-:Y:S01]  /*157d0*/  STL [R1+0xa6c], R87 ;  /* 0x000a6c5701007387 */ /* 0x000fe20000100800 */
[----:B------:R-:W-:-:S03]  /*157e0*/  LEA.HI.X.SX32 R81, R11, R93, 0x1, P4 ;  /* 0x0000005d0b517211 */ /* 0x000fc600020f0eff */
[----:B------:R-:W-:Y:S01]  /*157f0*/  STL [R1+0xa64], R15 ;  /* 0x000a640f01007387 */ /* 0x000fe20000100800 */
[----:B------:R-:W-:-:S03]  /*15800*/  LEA.HI.X.SX32 R22, R28, R93, 0x1, P3 ;  /* 0x0000005d1c167211 */ /* 0x000fc600018f0eff */
[----:B------:R-:W-:Y:S01]  /*15810*/  STL [R1+0xa58], R68 ;  /* 0x000a584401007387 */ /* 0x000fe20000100800 */
[----:B------:R-:W-:-:S03]  /*15820*/  LEA R11, P2, R53, R92, 0x1 ;  /* 0x0000005c350b7211 */ /* 0x000fc600078408ff */
[----:B------:R-:W-:Y:S01]  /*15830*/  STL [R1+0xa60], R32 ;  /* 0x000a602001007387 */ /* 0x000fe20000100800 */
[----:B------:R-:W-:-:S03]  /*15840*/  LEA R28, P3, R51, R92, 0x1 ;  /* 0x0000005c331c7211 */ /* 0x000fc600078608ff */
[----:B------:R1:W-:Y:S01]  /*15850*/  STL [R1+0xa68], R4 ;  /* 0x000a680401007387 */ /* 0x0003e20000100800 */
[----:B------:R-:W-:-:S03]  /*15860*/  LEA R45, P4, R30, R92, 0x1 ;  /* 0x0000005c1e2d7211 */ /* 0x000fc600078808ff */
[----:B------:R-:W-:Y:S01]  /*15870*/  STL [R1+0xa74], R37 ;  /* 0x000a742501007387 */ /* 0x000fe20000100800 */
[----:B------:R-:W-:-:S03]  /*15880*/  LEA.HI.X.SX32 R55, R53, R93, 0x1, P2 ;  /* 0x0000005d35377211 */ /* 0x000fc600010f0eff */
[----:B------:R-:W-:Y:S01]  /*15890*/  STL [R1+0xa7c], R73 ;  /* 0x000a7c4901007387 */ /* 0x000fe20000100800 */
[----:B------:R-:W-:-:S03]  /*158a0*/  LEA.HI.X.SX32 R53, R51, R93, 0x1, P3 ;  /* 0x0000005d33357211 */ /* 0x000fc600018f0eff */
[----:B------:R-:W-:Y:S01]  /*158b0*/  STL [R1+0xa70], R43 ;  /* 0x000a702b01007387 */ /* 0x000fe20000100800 */
[----:B------:R-:W-:-:S03]  /*158c0*/  LEA.HI.X.SX32 R51, R30, R93, 0x1, P4 ;  /* 0x0000005d1e337211 */ /* 0x000fc600020f0eff */
[----:B------:R-:W-:Y:S01]  /*158d0*/  STL [R1+0xa84], R74 ;  /* 0x000a844a01007387 */ /* 0x000fe20000100800 */
[----:B------:R-:W-:-:S03]  /*158e0*/  LEA R62, P2, R46, R92, 0x1 ;  /* 0x0000005c2e3e7211 */ /* 0x000fc600078408ff */
[----:B------:R-:W-:Y:S01]  /*158f0*/  STL [R1+0xa78], R22 ;  /* 0x000a781601007387 */ /* 0x000fe20000100800 */
[----:B0-----:R-:W-:-:S03]  /*15900*/  LEA R6, P3, R3, R92, 0x1 ;  /* 0x0000005c03067211 */ /* 0x001fc600078608ff */
[----:B------:R-:W-:Y:S01]  /*15910*/  STL [R1+0xa80], R81 ;  /* 0x000a805101007387 */ /* 0x000fe20000100800 */
[----:B------:R-:W-:-:S03]  /*15920*/  LEA R30, P4, R12, R92, 0x1 ;  /* 0x0000005c0c1e7211 */ /* 0x000fc600078808ff */
[----:B------:R-:W-:Y:S01]  /*15930*/  STL [R1+0xa8c], R11 ;  /* 0x000a8c0b01007387 */ /* 0x000fe20000100800 */
[----:B------:R-:W-:-:S03]  /*15940*/  LEA.HI.X.SX32 R63, R46, R93, 0x1, P2 ;  /* 0x0000005d2e3f7211 */ /* 0x000fc600010f0eff */
        /* <DEDUP_REMOVED lines=55> */
[----:B------:R-:W-:Y:S01]  /*15cc0*/  IMAD R24, R24, UR53, RZ ;  /* 0x0000003518187c24 */ /* 0x000fe2000f8e02ff */
[-C--:B------:R-:W-:Y:S02]  /*15cd0*/  LEA R88, P3, R56, R92.reuse, 0x1 ;  /* 0x0000005c38587211 */ /* 0x080fe400078608ff */
[----:B------:R-:W-:Y:S01]  /*15ce0*/  STL [R1+0xaf8], R86 ;  /* 0x000af85601007387 */ /* 0x000fe20000100800 */
[----:B------:R-:W-:Y:S01]  /*15cf0*/  LEA R66, P4, R7, R92, 0x1 ;  /* 0x0000005c07427211 */ /* 0x000fe200078808ff */
[----:B------:R-:W-:Y:S02]  /*15d00*/  IMAD R41, R41, UR52, RZ ;  /* 0x0000003429297c24 */ /* 0x000fe4000f8e02ff */
[----:B------:R-:W-:Y:S01]  /*15d10*/  STL [R1+0xb04], R13 ;  /* 0x000b040d01007387 */ /* 0x000fe20000100800 */
[----:B------:R-:W-:-:S03]  /*15d20*/  LEA.HI.X.SX32 R85, R57, R93, 0x1, P2 ;  /* 0x0000005d39557211 */ /* 0x000fc600010f0eff */
[----:B------:R-:W-:Y:S01]  /*15d30*/  STL [R1+0xb0c], R14 ;  /* 0x000b0c0e01007387 */ /* 0x000fe20000100800 */
[----:B------:R-:W-:-:S03]  /*15d40*/  LEA.HI.X.SX32 R89, R56, R93, 0x1, P3 ;  /* 0x0000005d38597211 */ /* 0x000fc600018f0eff */
[----:B------:R-:W-:Y:S01]  /*15d50*/  STL [R1+0xb00], R5 ;  /* 0x000b000501007387 */ /* 0x000fe20000100800 */
[----:B-1----:R-:W-:-:S03]  /*15d60*/  LEA.HI.X.SX32 R4, R7, R93, 0x1, P4 ;  /* 0x0000005d07047211 */ /* 0x002fc600020f0eff */
[----:B------:R-:W-:Y:S01]  /*15d70*/  STL [R1+0xb14], R31 ;  /* 0x000b141f01007387 */ /* 0x000fe20000100800 */
[----:B------:R-:W-:-:S03]  /*15d80*/  LEA R71, P2, R54, R92, 0x1 ;  /* 0x0000005c36477211 */ /* 0x000fc600078408ff */
[----:B------:R-:W-:Y:S01]  /*15d90*/  STL [R1+0xb08], R83 ;  /* 0x000b085301007387 */ /* 0x000fe20000100800 */
[----:B------:R-:W-:-:S03]  /*15da0*/  LEA R7, P4, R24, R92, 0x1 ;  /* 0x0000005c18077211 */ /* 0x000fc600078808ff */
[----:B------:R-:W-:Y:S01]  /*15db0*/  STL [R1+0xb10], R19 ;  /* 0x000b101301007387 */ /* 0x000fe20000100800 */
[----:B------:R-:W-:-:S03]  /*15dc0*/  LEA R78, P3, R41, R92, 0x1 ;  /* 0x0000005c294e7211 */ /* 0x000fc600078608ff */
[----:B------:R-:W-:Y:S01]  /*15dd0*/  STL [R1+0xb1c], R48 ;  /* 0x000b1c3001007387 */ /* 0x000fe20000100800 */
[----:B------:R-:W-:Y:S01]  /*15de0*/  IMAD R38, R38, UR55, RZ ;  /* 0x0000003726267c24 */ /* 0x000fe2000f8e02ff */
[-C--:B------:R-:W-:Y:S02]  /*15df0*/  LEA.HI.X.SX32 R16, R54, R93.reuse, 0x1, P2 ;  /* 0x0000005d36107211 */ /* 0x080fe400010f0eff */
[----:B------:R-:W-:Y:S01]  /*15e00*/  STL [R1+0xb2c], R66 ;  /* 0x000b2c4201007387 */ /* 0x000fe20000100800 */
[----:B------:R-:W-:-:S03]  /*15e10*/  LEA.HI.X.SX32 R56, R24, R93, 0x1, P4 ;  /* 0x0000005d18387211 */ /* 0x000fc600020f0eff */
[----:B------:R-:W-:Y:S01]  /*15e20*/  STL [R1+0xb24], R88 ;  /* 0x000b245801007387 */ /* 0x000fe20000100800 */
[----:B------:R-:W-:Y:S01]  /*15e30*/  IMAD R33, R33, UR56, RZ ;  /* 0x0000003821217c24 */ /* 0x000fe2000f8e02ff */
[----:B------:R-:W-:Y:S02]  /*15e40*/  LEA.HI.X.SX32 R57, R41, R93, 0x1, P3 ;  /* 0x0000005d29397211 */ /* 0x000fe400018f0eff */
[----:B------:R-:W-:Y:S01]  /*15e50*/  STL [R1+0xb18], R85 ;  /* 0x000b185501007387 */ /* 0x000fe20000100800 */
[----:B------:R-:W-:-:S03]  /*15e60*/  LEA R24, P2, R50, R92, 0x1 ;  /* 0x0000005c32187211 */ /* 0x000fc600078408ff */
[----:B------:R-:W-:Y:S01]  /*15e70*/  STL [R1+0xb20], R89 ;  /* 0x000b205901007387 */ /* 0x000fe20000100800 */
[----:B------:R-:W-:-:S03]  /*15e80*/  LEA R41, P3, R38, R92, 0x1 ;  /* 0x0000005c26297211 */ /* 0x000fc600078608ff */
[----:B------:R-:W-:Y:S01]  /*15e90*/  STL [R1+0xb28], R4 ;  /* 0x000b280401007387 */ /* 0x000fe20000100800 */
[----:B------:R-:W-:-:S03]  /*15ea0*/  IMAD R42, R42, UR57, RZ ;  /* 0x000000392a2a7c24 */ /* 0x000fc6000f8e02ff */
[----:B------:R-:W-:Y:S01]  /*15eb0*/  STL [R1+0xb34], R71 ;  /* 0x000b344701007387 */ /* 0x000fe20000100800 */
[----:B------:R-:W-:-:S03]  /*15ec0*/  LEA.HI.X.SX32 R54, R50, R93, 0x1, P2 ;  /* 0x0000005d32367211 */ /* 0x000fc600010f0eff */
[----:B------:R-:W-:Y:S01]  /*15ed0*/  STL [R1+0xb3c], R78 ;  /* 0x000b3c4e01007387 */ /* 0x000fe20000100800 */
[----:B------:R-:W-:Y:S01]  /*15ee0*/  IMAD R25, R25, UR58, RZ ;  /* 0x0000003a19197c24 */ /* 0x000fe2000f8e02ff */
[----:B------:R-:W-:Y:S02]  /*15ef0*/  LEA R58, P4, R33, R92, 0x1 ;  /* 0x0000005c213a7211 */ /* 0x000fe400078808ff */
[----:B------:R-:W-:Y:S01]  /*15f00*/  STL [R1+0xb30], R16 ;  /* 0x000b301001007387 */ /* 0x000fe20000100800 */
[----:B------:R-:W-:-:S03]  /*15f10*/  IMAD R8, R8, UR59, RZ ;  /* 0x0000003b08087c24 */ /* 0x000fc6000f8e02ff */
        /* <DEDUP_REMOVED lines=9> */
[----:B------:R-:W-:Y:S01]  /*15fb0*/  IMAD R40, R40, UR60, RZ ;  /* 0x0000003c28287c24 */ /* 0x000fe2000f8e02ff */
[----:B------:R-:W-:Y:S02]  /*15fc0*/  LEA R50, P4, R8, R92, 0x1 ;  /* 0x0000005c08327211 */ /* 0x000fe400078808ff */
[----:B------:R-:W-:Y:S01]  /*15fd0*/  STL [R1+0xb48], R54 ;  /* 0x000b483601007387 */ /* 0x000fe20000100800 */
[----:B------:R-:W-:-:S03]  /*15fe0*/  LEA.HI.X.SX32 R65, R42, R93, 0x1, P2 ;  /* 0x0000005d2a417211 */ /* 0x000fc600010f0eff */
[----:B------:R-:W2:Y:S01]  /*15ff0*/  LDL.LU R82, [R1+0x98c] ;  /* 0x00098c0001527983 */ /* 0x000ea20000300800 */
[----:B------:R-:W-:-:S03]  /*16000*/  LEA.HI.X.SX32 R18, R25, R93, 0x1, P3 ;  /* 0x0000005d19127211 */ /* 0x000fc600018f0eff */
[----:B------:R-:W3:Y:S01]  /*16010*/  LDL.LU R26, [R1+0x988] ;  /* 0x00098800011a7983 */ /* 0x000ee20000300800 */
[----:B------:R-:W-:-:S03]  /*16020*/  IMAD R2, R2, UR63, RZ ;  /* 0x0000003f02027c24 */ /* 0x000fc6000f8e02ff */
[----:B------:R-:W-:Y:S01]  /*16030*/  STL [R1+0xb5c], R58 ;  /* 0x000b5c3a01007387 */ /* 0x000fe20000100800 */
[----:B------:R-:W-:-:S03]  /*16040*/  LEA.HI.X.SX32 R35, R8, R93, 0x1, P4 ;  /* 0x0000005d08237211 */ /* 0x000fc600020f0eff */
[----:B------:R-:W-:Y:S01]  /*16050*/  STL [R1+0xb50], R69 ;  /* 0x000b504501007387 */ /* 0x000fe20000100800 */
[----:B------:R-:W-:Y:S01]  /*16060*/  IMAD R0, R0, UR64, RZ ;  /* 0x0000004000007c24 */ /* 0x000fe2000f8e02ff */
[-C--:B------:R-:W-:Y:S02]  /*16070*/  LEA R79, P2, R40, R92.reuse, 0x1 ;  /* 0x0000005c284f7211 */ /* 0x080fe400078408ff */
        /* <DEDUP_REMOVED lines=8> */
[----:B------:R-:W-:Y:S04]  /*16100*/  STL [R1+0xb60], R65 ;  /* 0x000b604101007387 */ /* 0x000fe80000100800 */
[----:B------:R-:W-:Y:S01]  /*16110*/  STL [R1+0xb68], R18 ;  /* 0x000b681201007387 */ /* 0x000fe20000100800 */
[----:B------:R-:W-:-:S03]  /*16120*/  LEA.HI.X.SX32 R39, R39, R93, 0x1, P3 ;  /* 0x0000005d27277211 */ /* 0x000fc600018f0eff */
[----:B------:R0:W-:Y:S04]  /*16130*/  STS.U16 [R61+UR4+0xb380], R59 ;  /* 0x00b3803b3d007988 */ /* 0x0001e80008000404 */
[----:B------:R-:W-:Y:S04]  /*16140*/  STL [R1+0xb70], R35 ;  /* 0x000b702301007387 */ /* 0x000fe80000100800 */
[----:B------:R-:W-:Y:S01]  /*16150*/  STL [R1+0xb78], R79 ;  /* 0x000b784f01007387 */ /* 0x000fe20000100800 */
[----:B0-----:R-:W-:-:S03]  /*16160*/  LEA R59, P6, R0, R92, 0x1 ;  /* 0x0000005c003b7211 */ /* 0x001fc600078c08ff */
[----:B------:R-:W4:Y:S04]  /*16170*/  LDL R92, [R1+0x9ec] ;  /* 0x0009ec00015c7983 */ /* 0x000f280000100800 */
[----:B------:R-:W-:Y:S04]  /*16180*/  STL [R1+0xb7c], R8 ;  /* 0x000b7c0801007387 */ /* 0x000fe80000100800 */
[----:B------:R-:W-:Y:S01]  /*16190*/  STL [R1+0xb80], R25 ;  /* 0x000b801901007387 */ /* 0x000fe20000100800 */
[----:B------:R-:W-:-:S03]  /*161a0*/  LEA.HI.X.SX32 R20, R20, R93, 0x1, P4 ;  /* 0x0000005d14147211 */ /* 0x000fc600020f0eff */
[----:B------:R-:W-:Y:S01]  /*161b0*/  STL [R1+0xb84], R42 ;  /* 0x000b842a01007387 */ /* 0x000fe20000100800 */
[----:B------:R-:W-:-:S03]  /*161c0*/  LEA.HI.X.SX32 R67, R2, R93, 0x1, P5 ;  /* 0x0000005d02437211 */ /* 0x000fc600028f0eff */
[----:B------:R-:W-:Y:S01]  /*161d0*/  STL [R1+0x9d4], R40 ;  /* 0x0009d42801007387 */ /* 0x000fe20000100800 */
[----:B------:R-:W-:-:S03]  /*161e0*/  LEA.HI.X.SX32 R70, R0, R93, 0x1, P6 ;  /* 0x0000005d00467211 */ /* 0x000fc600030f0eff */
[----:B------:R-:W-:Y:S04]  /*161f0*/  STL [R1+0x9e4], R59 ;  /* 0x0009e43b01007387 */ /* 0x000fe80000100800 */
[----:B------:R-:W-:Y:S04]  /*16200*/  STL [R1+0x9d8], R39 ;  /* 0x0009d82701007387 */ /* 0x000fe80000100800 */
[----:B------:R-:W4:Y:S01]  /*16210*/  LDL R93, [R1+0x9e8] ;  /* 0x0009e800015d7983 */ /* 0x000f220000100800 */
[----:B------:R-:W-:-:S03]  /*16220*/  PRMT R60, RZ, 0x7610, R60 ;  /* 0x00007610ff3c7816 */ /* 0x000fc6000000003c */
[----:B------:R-:W-:Y:S04]  /*16230*/  STL [R1+0x9dc], R20 ;  /* 0x0009dc1401007387 */ /* 0x000fe80000100800 */
[----:B--2---:R0:W-:Y:S04]  /*16240*/  STS.U16 [R61+UR4+0x3780], R82 ;  /* 0x003780523d007988 */ /* 0x0041e80008000404 */
[----:B---3--:R1:W-:Y:S04]  /*16250*/  STS.U16 [R61+UR4+0xb780], R26 ;  /* 0x00b7801a3d007988 */ /* 0x0083e80008000404 */
[----:B0-----:R-:W2:Y:S04]  /*16260*/  LDL.LU R82, [R1+0x14cc] ;  /* 0x0014cc0001527983 */ /* 0x001ea80000300800 */
[----:B-1----:R-:W3:Y:S04]  /*16270*/  LDL.LU R26, [R1+0x14c8] ;  /* 0x0014c800011a7983 */ /* 0x002ee80000300800 */
[----:B------:R-:W-:Y:S04]  /*16280*/  STL [R1+0x9e0], R67 ;  /* 0x0009e04301007387 */ /* 0x000fe80000100800 */
[----:B------:R-:W-:Y:S04]  /*16290*/  STL [R1+0x9d0], R70 ;  /* 0x0009d04601007387 */ /* 0x000fe80000100800 */
[----:B----4-:R0:W4:Y:S04]  /*162a0*/  @P0 LDG.E.U16 R60, desc[UR20][R92.64] ;  /* 0x000000145c3c0981 */ /* 0x010128000c1e1500 */
[----:B------:R-:W3:Y:S04]  /*162b0*/  LDL.LU R92, [R1+0x924] ;  /* 0x00092400015c7983 */ /* 0x000ee80000300800 */
[----:B------:R-:W0:Y:S01]  /*162c0*/  LDL R93, [R1+0xa2c] ;  /* 0x000a2c00015d7983 */ /* 0x000e220000100800 */
[----:B--2---:R-:W-:-:S03]  /*162d0*/  PRMT R82, RZ, 0x7610, R82 ;  /* 0x00007610ff527816 */ /* 0x004fc60000000052 */
[----:B---3--:R0:W-:Y:S02]  /*162e0*/  STS.U16 [R61+UR4+0x3b80], R92 ;  /* 0x003b805c3d007988 */ /* 0x0081e40008000404 */
[----:B0-----:R-:W-:Y:S02]  /*162f0*/  @P0 IMAD.MOV.U32 R92, RZ, RZ, R93 ;  /* 0x000000ffff5c0224 */ /* 0x001fe400078e005d */
[----:B------:R-:W-:Y:S02]  /*16300*/  @P0 IMAD.MOV.U32 R93, RZ, RZ, R23 ;  /* 0x000000ffff5d0224 */ /* 0x000fe400078e0017 */
[----:B------:R-:W2:Y:S04]  /*16310*/  LDL.LU R23, [R1+0x14c4] ;  /* 0x0014c40001177983 */ /* 0x000ea80000300800 */
[----:B------:R0:W3:Y:S04]  /*16320*/  @P0 LDG.E.U16 R82, desc[UR20][R92.64] ;  /* 0x000000145c520981 */ /* 0x0000e8000c1e1500 */
[----:B------:R-:W2:Y:S04]  /*16330*/  LDL.LU R92, [R1+0x934] ;  /* 0x00093400015c7983 */ /* 0x000ea80000300800 */
[----:B------:R-:W3:Y:S01]  /*16340*/  LDL R93, [R1+0xa68] ;  /* 0x000a6800015d7983 */ /* 0x000ee20000100800 */
[----:B------:R-:W-:-:S03]  /*16350*/  PRMT R26, RZ, 0x7610, R26 ;  /* 0x00007610ff1a7816 */ /* 0x000fc6000000001a */
[----:B--2---:R0:W-:Y:S02]  /*16360*/  STS.U16 [R61+UR4+0xbb80], R92 ;  /* 0x00bb805c3d007988 */ /* 0x0041e40008000404 */
[----:B0-----:R-:W-:Y:S02]  /*16370*/  @P0 IMAD.MOV.U32 R92, RZ, RZ, R87 ;  /* 0x000000ffff5c0224 */ /* 0x001fe400078e0057 */
[----:B------:R-:W2:Y:S04]  /*16380*/  LDL.LU R87, [R1+0x14c0] ;  /* 0x0014c00001577983 */ /* 0x000ea80000300800 */
[----:B---3--:R0:W3:Y:S04]  /*16390*/  @P0 LDG.E.U16 R26, desc[UR20][R92.64] ;  /* 0x000000145c1a0981 */ /* 0x0080e8000c1e1500 */
[----:B------:R-:W2:Y:S01]  /*163a0*/  LDL.LU R93, [R1+0x920] ;  /* 0x00092000015d7983 */ /* 0x000ea20000300800 */
[----:B------:R-:W-:Y:S01]  /*163b0*/  PRMT R23, RZ, 0x7610, R23 ;  /* 0x00007610ff177816 */ /* 0x000fe20000000017 */
[----:B0-----:R-:W-:-:S02]  /*163c0*/  @P0 IMAD.MOV.U32 R92, RZ, RZ, R6 ;  /* 0x000000ffff5c0224 */ /* 0x001fc400078e0006 */
[----:B--2---:R0:W-:Y:S02]  /*163d0*/  STS.U16 [R61+UR4+0x3f80], R93 ;  /* 0x003f805d3d007988 */ /* 0x0041e40008000404 */
[----:B0-----:R-:W-:Y:S02]  /*163e0*/  @P0 IMAD.MOV.U32 R93, RZ, RZ, R3 ;  /* 0x000000ffff5d0224 */ /* 0x001fe400078e0003 */
[----:B------:R-:W2:Y:S04]  /*163f0*/  LDL.LU R3, [R1+0x14bc] ;  /* 0x0014bc0001037983 */ /* 0x000ea80000300800 */
[----:B------:R-:W2:Y:S04]  /*16400*/  LDL.LU R6, [R1+0x14b8] ;  /* 0x0014b80001067983 */ /* 0x000ea80000300800 */
[----:B------:R0:W2:Y:S04]  /*16410*/  @P0 LDG.E.U16 R23, desc[UR20][R92.64] ;  /* 0x000000145c170981 */ /* 0x0000a8000c1e1500 */
        /* <DEDUP_REMOVED lines=20> */
[----:B0-----:R-:W-:Y:S02]  /*16560*/  @P0 MOV R93, R18 ;  /* 0x00000012005d0202 */ /* 0x001fe40000000f00 */
[----:B------:R-:W2:Y:S04]  /*16570*/  LDL.LU R18, [R1+0x14a4] ;  /* 0x0014a40001127983 */ /* 0x000ea80000300800 */
[----:B------:R-:W2:Y:S04]  /*16580*/  LDL.LU R38, [R1+0x14a0] ;  /* 0x0014a00001267983 */ /* 0x000ea80000300800 */
[----:B------:R0:W2:Y:S04]  /*16590*/  @P0 LDG.E.U16 R0, desc[UR20][R92.64] ;  /* 0x000000145c000981 */ /* 0x0000a8000c1e1500 */
[----:B------:R-:W2:Y:S04]  /*165a0*/  LDL.LU R92, [R1+0x7f4] ;  /* 0x0007f400015c7983 */ /* 0x000ea80000300800 */
[----:B------:R-:W3:Y:S01]  /*165b0*/  LDL R93, [R1+0x9f0] ;  /* 0x0009f000015d7983 */ /* 0x000ee20000100800 */
[----:B------:R-:W-:-:S03]  /*165c0*/  PRMT R66, RZ, 0x7610, R66 ;  /* 0x00007610ff427816 */ /* 0x000fc60000000042 */
[----:B--2---:R0:W-:Y:S02]  /*165d0*/  STS.U16 [R3+UR4+0x20800], R92 ;  /* 0x0208005c03007988 */ /* 0x0041e40008000404 */
[----:B0-----:R-:W-:Y:S02]  /*165e0*/  @P0 IMAD.MOV.U32 R92, RZ, RZ, R4 ;  /* 0x000000ffff5c0224 */ /* 0x001fe400078e0004 */
[----:B------:R-:W2:Y:S04]  /*165f0*/  LDL.LU R4, [R1+0x149c] ;  /* 0x00149c0001047983 */ /* 0x000ea80000300800 */
[----:B---3--:R0:W3:Y:S04]  /*16600*/  @P0 LDG.E.U16 R66, desc[UR20][R92.64] ;  /* 0x000000145c420981 */ /* 0x0080e8000c1e1500 */
        /* <DEDUP_REMOVED lines=46> */
[----:B------:R0:W3:Y:S04]  /*168f0*/  @P0 LDG.E.U16 R72, desc[UR20][R92.64] ;  /* 0x000000145c480981 */ /* 0x0000e8000c1e1500 */
[----:B------:R-:W3:Y:S01]  /*16900*/  LDL R93, [R1+0x9f8] ;  /* 0x0009f800015d7983 */ /* 0x000ee20000100800 */
[----:B------:R-:W-:-:S02]  /*16910*/  PRMT R71, RZ, 0x7610, R71 ;  /* 0x00007610ff477816 */ /* 0x000fc40000000047 */
[----:B0-----:R-:W-:Y:S01]  /*16920*/  @P0 MOV R92, R16 ;  /* 0x00000010005c0202 */ /* 0x001fe20000000f00 */
[----:B----4-:R0:W-:Y:S04]  /*16930*/  STS.U16 [R3+UR4+0x22400], R60 ;  /* 0x0224003c03007988 */ /* 0x0101e80008000404 */
[----:B------:R1:W-:Y:S04]  /*16940*/  STS.U16 [R3+UR4+0x22800], R82 ;  /* 0x0228005203007988 */ /* 0x0003e80008000404 */
[----:B0-----:R-:W4:Y:S04]  /*16950*/  LDL.LU R60, [R1+0x146c] ;  /* 0x00146c00013c7983 */ /* 0x001f280000300800 */
[----:B------:R-:W4:Y:S04]  /*16960*/  LDL.LU R16, [R1+0x1468] ;  /* 0x0014680001107983 */ /* 0x000f280000300800 */
[----:B-1----:R-:W4:Y:S04]  /*16970*/  LDL.LU R82, [R1+0x1464] ;  /* 0x0014640001527983 */ /* 0x002f280000300800 */
[----:B------:R0:W-:Y:S01]  /*16980*/  STS.U16 [R3+UR4+0x22c00], R26 ;  /* 0x022c001a03007988 */ /* 0x0001e20008000404 */
[----:B--2---:R-:W-:-:S03]  /*16990*/  PRMT R50, RZ, 0x7610, R50 ;  /* 0x00007610ff327816 */ /* 0x004fc60000000032 */
[----:B---3--:R1:W2:Y:S02]  /*169a0*/  @P0 LDG.E.U16 R71, desc[UR20][R92.64] ;  /* 0x000000145c470981 */ /* 0x0082a4000c1e1500 */
[----:B-1----:R-:W-:Y:S02]  /*169b0*/  @P0 IMAD.MOV.U32 R92, RZ, RZ, R49 ;  /* 0x000000ffff5c0224 */ /* 0x002fe400078e0031 */
[----:B------:R-:W-:Y:S02]  /*169c0*/  @P0 IMAD.MOV.U32 R93, RZ, RZ, R43 ;  /* 0x000000ffff5d0224 */ /* 0x000fe400078e002b */
[----:B------:R-:W3:Y:S04]  /*169d0*/  LDL.LU R43, [R1+0x1460] ;  /* 0x00146000012b7983 */ /* 0x000ee80000300800 */
[----:B------:R-:W2:Y:S04]  /*169e0*/  LDL.LU R49, [R1+0x145c] ;  /* 0x00145c0001317983 */ /* 0x000ea80000300800 */
[----:B------:R1:W3:Y:S04]  /*169f0*/  @P0 LDG.E.U16 R50, desc[UR20][R92.64] ;  /* 0x000000145c320981 */ /* 0x0002e8000c1e1500 */
[----:B0-----:R-:W3:Y:S01]  /*16a00*/  LDL.LU R26, [R1+0x1458] ;  /* 0x00145800011a7983 */ /* 0x001ee20000300800 */
[----:B-1----:R-:W-:-:S02]  /*16a10*/  @P0 IMAD.MOV.U32 R93, RZ, RZ, R22 ;  /* 0x000000ffff5d0224 */ /* 0x002fc400078e0016 */
[----:B------:R-:W-:Y:S01]  /*16a20*/  @P0 IMAD.MOV.U32 R92, RZ, RZ, R73 ;  /* 0x000000ffff5c0224 */ /* 0x000fe200078e0049 */
[----:B------:R-:W3:Y:S04]  /*16a30*/  LDL.LU R22, [R1+0x1454] ;  /* 0x0014540001167983 */ /* 0x000ee80000300800 */
[----:B------:R-:W3:Y:S01]  /*16a40*/  LDL.LU R73, [R1+0x1450] ;  /* 0x0014500001497983 */ /* 0x000ee20000300800 */
[----:B----4-:R-:W-:-:S06]  /*16a50*/  PRMT R16, RZ, 0x7610, R16 ;  /* 0x00007610ff107816 */ /* 0x010fcc0000000010 */
[----:B------:R0:W4:Y:S02]  /*16a60*/  @P0 LDG.E.U16 R16, desc[UR20][R92.64] ;  /* 0x000000145c100981 */ /* 0x000124000c1e1500 */
[----:B0-----:R-:W-:Y:S02]  /*16a70*/  @P0 IMAD.MOV.U32 R92, RZ, RZ, R76 ;  /* 0x000000ffff5c0224 */ /* 0x001fe400078e004c */
[----:B------:R-:W-:Y:S01]  /*16a80*/  @P0 IMAD.MOV.U32 R93, RZ, RZ, R9 ;  /* 0x000000ffff5d0224 */ /* 0x000fe200078e0009 */
[----:B------:R0:W-:Y:S04]  /*16a90*/  STS.U16 [R3+UR4+0x23800], R2 ;  /* 0x0238000203007988 */ /* 0x0001e80008000404 */
[----:B------:R1:W-:Y:S01]  /*16aa0*/  STS.U16 [R3+UR4+0x23000], R23 ;  /* 0x0230001703007988 */ /* 0x0003e20008000404 */
[----:B0-----:R-:W-:-:S03]  /*16ab0*/  PRMT R2, RZ, 0x7610, R2 ;  /* 0x00007610ff027816 */ /* 0x001fc60000000002 */
[----:B------:R0:W-:Y:S04]  /*16ac0*/  STS.U16 [R3+UR4+0x23400], R87 ;  /* 0x0234005703007988 */ /* 0x0001e80008000404 */
[----:B-1----:R-:W4:Y:S04]  /*16ad0*/  LDL.LU R23, [R1+0x144c] ;  /* 0x00144c0001177983 */ /* 0x002f280000300800 */
[----:B------:R-:W4:Y:S04]  /*16ae0*/  LDL.LU R9, [R1+0x1448] ;  /* 0x0014480001097983 */ /* 0x000f280000300800 */
[----:B------:R-:W4:Y:S04]  /*16af0*/  LDL.LU R76, [R1+0x1444] ;  /* 0x00144400014c7983 */ /* 0x000f280000300800 */
[----:B------:R1:W-:Y:S04]  /*16b00*/  STS.U16 [R3+UR4+0x23c00], R0 ;  /* 0x023c000003007988 */ /* 0x0003e80008000404 */
[----:B0-----:R-:W4:Y:S01]  /*16b10*/  LDL.LU R87, [R1+0x1440] ;  /* 0x0014400001577983 */ /* 0x001f220000300800 */
[----:B-1----:R-:W-:-:S02]  /*16b20*/  PRMT R0, RZ, 0x7610, R0 ;  /* 0x00007610ff007816 */ /* 0x002fc40000000000 */
[----:B--2---:R-:W-:-:S06]  /*16b30*/  PRMT R49, RZ, 0x7610, R49 ;  /* 0x00007610ff317816 */ /* 0x004fcc0000000031 */
[----:B------:R0:W2:Y:S02]  /*16b40*/  @P0 LDG.E.U16 R49, desc[UR20][R92.64] ;  /* 0x000000145c310981 */ /* 0x0000a4000c1e1500 */
[----:B0-----:R-:W-:Y:S02]  /*16b50*/  @P0 IMAD.MOV.U32 R92, RZ, RZ, R47 ;  /* 0x000000ffff5c0224 */ /* 0x001fe400078e002f */
[----:B------:R-:W-:Y:S02]  /*16b60*/  @P0 IMAD.MOV.U32 R93, RZ, RZ, R86 ;  /* 0x000000ffff5d0224 */ /* 0x000fe400078e0056 */
[----:B------:R-:W2:Y:S01]  /*16b70*/  LDL.LU R86, [R1+0x143c] ;  /* 0x00143c0001567983 */ /* 0x000ea20000300800 */
[----:B---3--:R-:W-:-:S03]  /*16b80*/  PRMT R73, RZ, 0x7610, R73 ;  /* 0x00007610ff497816 */ /* 0x008fc60000000049 */
[----:B------:R-:W3:Y:S04]  /*16b90*/  LDL.LU R47, [R1+0x1438] ;  /* 0x00143800012f7983 */ /* 0x000ee80000300800 */
[----:B------:R0:W2:Y:S02]  /*16ba0*/  @P0 LDG.E.U16 R73, desc[UR20][R92.64] ;  /* 0x000000145c490981 */ /* 0x0000a4000c1e1500 */
[----:B0-----:R-:W-:Y:S02]  /*16bb0*/  @P0 IMAD.MOV.U32 R92, RZ, RZ, R78 ;  /* 0x000000ffff5c0224 */ /* 0x001fe400078e004e */
[----:B------:R-:W-:Y:S02]  /*16bc0*/  @P0 IMAD.MOV.U32 R93, RZ, RZ, R57 ;  /* 0x000000ffff5d0224 */ /* 0x000fe400078e0039 */
[----:B------:R-:W2:Y:S04]  /*16bd0*/  LDL.LU R57, [R1+0x1434] ;  /* 0x0014340001397983 */ /* 0x000ea80000300800 */
[----:B------:R0:W2:Y:S04]  /*16be0*/  @P0 LDG.E.U16 R2, desc[UR20][R92.64] ;  /* 0x000000145c020981 */ /* 0x0000a8000c1e1500 */
[----:B------:R-:W2:Y:S01]  /*16bf0*/  LDL.LU R78, [R1+0x1430] ;  /* 0x00143000014e7983 */ /* 0x000ea20000300800 */
[----:B0-----:R-:W-:-:S02]  /*16c00*/  @P0 IMAD.MOV.U32 R92, RZ, RZ, R79 ;  /* 0x000000ffff5c0224 */ /* 0x001fc400078e004f */
[----:B------:R-:W-:Y:S02]  /*16c10*/  @P0 IMAD.MOV.U32 R93, RZ, RZ, R40 ;  /* 0x000000ffff5d0224 */ /* 0x000fe400078e0028 */
[----:B------:R-:W3:Y:S04]  /*16c20*/  LDL.LU R40, [R1+0x142c] ;  /* 0x00142c0001287983 */ /* 0x000ee80000300800 */
[----:B------:R-:W3:Y:S04]  /*16c30*/  LDL.LU R79, [R1+0x1428] ;  /* 0x00142800014f7983 */ /* 0x000ee80000300800 */
[----:B------:R0:W3:Y:S04]  /*16c40*/  @P0 LDG.E.U16 R0, desc[UR20][R92.64] ;  /* 0x000000145c000981 */ /* 0x0000e8000c1e1500 */
[----:B------:R-:W3:Y:S01]  /*16c50*/  LDL.LU R93, [R1+0x854] ;  /* 0x00085400015d7983 */ /* 0x000ee20000300800 */
[----:B0-----:R-:W-:-:S02]  /*16c60*/  LOP3.LUT R92, R3, 0x10, RZ, 0x3c, !PT ;  /* 0x00000010035c7812 */ /* 0x001fc400078e3cff */
[----:B--2---:R-:W-:-:S03]  /*16c70*/  PRMT R78, RZ, 0x7610, R78 ;  /* 0x00007610ff4e7816 */ /* 0x004fc6000000004e */
[----:B---3--:R4:W-:Y:S02]  /*16c80*/  STS.U16 [R92+UR4+0x20080], R93 ;  /* 0x0200805d5c007988 */ /* 0x0089e40008000404 */
[----:B----4-:R-:W-:Y:S01]  /*16c90*/  @P0 MOV R92, R76 ;  /* 0x0000004c005c0202 */ /* 0x010fe20000000f00 */
[----:B------:R-:W-:Y:S02]  /*16ca0*/  @P0 IMAD.MOV.U32 R93, RZ, RZ, R23 ;  /* 0x000000ffff5d0224 */ /* 0x000fe400078e0017 */
[----:B------:R-:W2:Y:S04]  /*16cb0*/  LDL.LU R23, [R1+0x1424] ;  /* 0x0014240001177983 */ /* 0x000ea80000300800 */
[----:B------:R-:W3:Y:S04]  /*16cc0*/  LDL.LU R76, [R1+0x1420] ;  /* 0x00142000014c7983 */ /* 0x000ee80000300800 */
[----:B------:R0:W4:Y:S04]  /*16cd0*/  @P0 LDG.E.U16 R78, desc[UR20][R92.64] ;  /* 0x000000145c4e0981 */ /* 0x000128000c1e1500 */
[----:B------:R-:W2:Y:S01]  /*16ce0*/  LDL.LU R93, [R1+0x848] ;  /* 0x00084800015d7983 */ /* 0x000ea20000300800 */
[----:B0-----:R-:W-:-:S02]  /*16cf0*/  LOP3.LUT R92, R3, 0x10, RZ, 0x3c, !PT ;  /* 0x00000010035c7812 */ /* 0x001fc400078e3cff */
[----:B------:R-:W-:-:S03]  /*16d00*/  PRMT R79, RZ, 0x7610, R79 ;  /* 0x00007610ff4f7816 */ /* 0x000fc6000000004f */
[----:B--2---:R0:W-:Y:S02]  /*16d10*/  STS.U16 [R92+UR4+0x20480], R93 ;  /* 0x0204805d5c007988 */ /* 0x0041e40008000404 */
[----:B0-----:R-:W-:Y:S02]  /*16d20*/  @P0 IMAD.MOV.U32 R92, RZ, RZ, R77 ;  /* 0x000000ffff5c0224 */ /* 0x001fe400078e004d */
[----:B------:R-:W-:Y:S02]  /*16d30*/  @P0 IMAD.MOV.U32 R93, RZ, RZ, R6 ;  /* 0x000000ffff5d0224 */ /* 0x000fe400078e0006 */
[----:B------:R-:W2:Y:S04]  /*16d40*/  LDL.LU R6, [R1+0x141c] ;  /* 0x00141c0001067983 */ /* 0x000ea80000300800 */
[----:B------:R-:W2:Y:S04]  /*16d50*/  LDL.LU R77, [R1+0x1418] ;  /* 0x00141800014d7983 */ /* 0x000ea80000300800 */
[----:B------:R0:W2:Y:S04]  /*16d60*/  @P0 LDG.E.U16 R79, desc[UR20][R92.64] ;  /* 0x000000145c4f0981 */ /* 0x0000a8000c1e1500 */
[----:B------:R-:W2:Y:S01]  /*16d70*/  LDL.LU R93, [R1+0x834] ;  /* 0x00083400015d7983 */ /* 0x000ea20000300800 */
[----:B0-----:R-:W-:-:S02]  /*16d80*/  LOP3.LUT R92, R3, 0x10, RZ, 0x3c, !PT ;  /* 0x00000010035c7812 */ /* 0x001fc400078e3cff */
[----:B---3--:R-:W-:-:S03]  /*16d90*/  PRMT R76, RZ, 0x7610, R76 ;  /* 0x00007610ff4c7816 */ /* 0x008fc6000000004c */
[----:B--2---:R0:W-:Y:S02]  /*16da0*/  STS.U16 [R92+UR4+0x20880], R93 ;  /* 0x0208805d5c007988 */ /* 0x0041e40008000404 */
[----:B0-----:R-:W-:Y:S02]  /*16db0*/  @P0 IMAD.MOV.U32 R92, RZ, RZ, R74 ;  /* 0x000000ffff5c0224 */ /* 0x001fe400078e004a */
[----:B------:R-:W-:Y:S02]  /*16dc0*/  @P0 IMAD.MOV.U32 R93, RZ, RZ, R81 ;  /* 0x000000ffff5d0224 */ /* 0x000fe400078e0051 */
[----:B------:R-:W2:Y:S04]  /*16dd0*/  LDL.LU R81, [R1+0x1414] ;  /* 0x0014140001517983 */ /* 0x000ea80000300800 */
[----:B------:R-:W3:Y:S04]  /*16de0*/  LDL.LU R74, [R1+0x1410] ;  /* 0x00141000014a7983 */ /* 0x000ee80000300800 */
[----:B------:R0:W2:Y:S04]  /*16df0*/  @P0 LDG.E.U16 R76, desc[UR20][R92.64] ;  /* 0x000000145c4c0981 */ /* 0x0000a8000c1e1500 */
        /* <DEDUP_REMOVED lines=31> */
[----:B0-----:R-:W-:Y:S01]  /*16ff0*/  @P0 IMAD.MOV.U32 R92, RZ, RZ, R8 ;  /* 0x000000ffff5c0224 */ /* 0x001fe200078e0008 */
[----:B------:R-:W-:Y:S02]  /*17000*/  @P0 MOV R93, R39 ;  /* 0x00000027005d0202 */ /* 0x000fe40000000f00 */
        /* <DEDUP_REMOVED lines=8> */
[----:B------:R-:W-:Y:S01]  /*17090*/  @P0 IMAD.MOV.U32 R92, RZ, RZ, R9 ;  /* 0x000000ffff5c0224 */ /* 0x000fe200078e0009 */
[----:B------:R-:W2:Y:S04]  /*170a0*/  LDL.LU R22, [R1+0x13ec] ;  /* 0x0013ec0001167983 */ /* 0x000ea80000300800 */
[----:B------:R-:W2:Y:S04]  /*170b0*/  LDL.LU R9, [R1+0x13e8] ;  /* 0x0013e80001097983 */ /* 0x000ea80000300800 */
[----:B------:R0:W4:Y:S01]  /*170c0*/  @P0 LDG.E.U16 R7, desc[UR20][R92.64] ;  /* 0x000000145c070981 */ /* 0x000122000c1e1500 */
[----:B---3--:R-:W-:-:S02]  /*170d0*/  PRMT R8, RZ, 0x7610, R8 ;  /* 0x00007610ff087816 */ /* 0x008fc40000000008 */
[----:B0-----:R-:W-:Y:S01]  /*170e0*/  LOP3.LUT R93, R3, 0x10, RZ, 0x3c, !PT ;  /* 0x00000010035d7812 */ /* 0x001fe200078e3cff */
[----:B------:R-:W-:-:S04]  /*170f0*/  @P0 IMAD.MOV.U32 R92, RZ, RZ, R10 ;  /* 0x000000ffff5c0224 */ /* 0x000fc800078e000a */
[----:B------:R0:W-:Y:S04]  /*17100*/  STS.U16 [R93+UR4+0x22080], R5 ;  /* 0x022080055d007988 */ /* 0x0001e80008000404 */
[----:B0-----:R-:W3:Y:S01]  /*17110*/  LDL.LU R5, [R1+0x13e4] ;  /* 0x0013e40001057983 */ /* 0x001ee20000300800 */
[----:B------:R-:W-:-:S03]  /*17120*/  @P0 IMAD.MOV.U32 R93, RZ, RZ, R80 ;  /* 0x000000ffff5d0224 */ /* 0x000fc600078e0050 */
[----:B------:R-:W3:Y:S04]  /*17130*/  LDL.LU R80, [R1+0x13e0] ;  /* 0x0013e00001507983 */ /* 0x000ee80000300800 */
[----:B------:R-:W3:Y:S04]  /*17140*/  LDL.LU R10, [R1+0x13dc] ;  /* 0x0013dc00010a7983 */ /* 0x000ee80000300800 */
[----:B------:R0:W4:Y:S02]  /*17150*/  @P0 LDG.E.U16 R8, desc[UR20][R92.64] ;  /* 0x000000145c080981 */ /* 0x000124000c1e1500 */
[----:B0-----:R-:W-:Y:S01]  /*17160*/  LOP3.LUT R93, R3, 0x10, RZ, 0x3c, !PT ;  /* 0x00000010035d7812 */ /* 0x001fe200078e3cff */
[----:B------:R-:W-:-:S04]  /*17170*/  @P0 IMAD.MOV.U32 R92, RZ, RZ, R11 ;  /* 0x000000ffff5c0224 */ /* 0x000fc800078e000b */
[----:B------:R0:W-:Y:S04]  /*17180*/  STS.U16 [R93+UR4+0x22480], R66 ;  /* 0x022480425d007988 */ /* 0x0001e80008000404 */
[----:B0-----:R-:W4:Y:S01]  /*17190*/  LDL.LU R66, [R1+0x13d8] ;  /* 0x0013d80001427983 */ /* 0x001f220000300800 */
[----:B------:R-:W-:-:S03]  /*171a0*/  @P0 IMAD.MOV.U32 R93, RZ, RZ, R55 ;  /* 0x000000ffff5d0224 */ /* 0x000fc600078e0037 */
[----:B------:R-:W4:Y:S04]  /*171b0*/  LDL.LU R55, [R1+0x13d4] ;  /* 0x0013d40001377983 */ /* 0x000f280000300800 */
[----:B------:R-:W4:Y:S01]  /*171c0*/  LDL.LU R11, [R1+0x13d0] ;  /* 0x0013d000010b7983 */ /* 0x000f220000300800 */
[----:B--2---:R-:W-:-:S06]  /*171d0*/  PRMT R9, RZ, 0x7610, R9 ;  /* 0x00007610ff097816 */ /* 0x004fcc0000000009 */
[----:B------:R0:W2:Y:S02]  /*171e0*/  @P0 LDG.E.U16 R9, desc[UR20][R92.64] ;  /* 0x000000145c090981 */ /* 0x0000a4000c1e1500 */
[----:B0-----:R-:W-:Y:S01]  /*171f0*/  LOP3.LUT R93, R3, 0x10, RZ, 0x3c, !PT ;  /* 0x00000010035d7812 */ /* 0x001fe200078e3cff */
[----:B------:R-:W-:-:S04]  /*17200*/  @P0 IMAD.MOV.U32 R92, RZ, RZ, R12 ;  /* 0x000000ffff5c0224 */ /* 0x000fc800078e000c */
[----:B------:R0:W-:Y:S04]  /*17210*/  STS.U16 [R93+UR4+0x22880], R38 ;  /* 0x022880265d007988 */ /* 0x0001e80008000404 */
[----:B0-----:R-:W2:Y:S01]  /*17220*/  LDL.LU R38, [R1+0x13cc] ;  /* 0x0013cc0001267983 */ /* 0x001ea20000300800 */
[----:B------:R-:W-:-:S03]  /*17230*/  @P0 IMAD.MOV.U32 R93, RZ, RZ, R21 ;  /* 0x000000ffff5d0224 */ /* 0x000fc600078e0015 */
[----:B------:R-:W2:Y:S04]  /*17240*/  LDL.LU R21, [R1+0x13c8] ;  /* 0x0013c80001157983 */ /* 0x000ea80000300800 */
[----:B------:R-:W2:Y:S01]  /*17250*/  LDL.LU R12, [R1+0x13c4] ;  /* 0x0013c400010c7983 */ /* 0x000ea20000300800 */
[----:B---3--:R-:W-:-:S06]  /*17260*/  PRMT R10, RZ, 0x7610, R10 ;  /* 0x00007610ff0a7816 */ /* 0x008fcc000000000a */
[----:B------:R0:W3:Y:S02]  /*17270*/  @P0 LDG.E.U16 R10, desc[UR20][R92.64] ;  /* 0x000000145c0a0981 */ /* 0x0000e4000c1e1500 */
[----:B0-----:R-:W-:Y:S01]  /*17280*/  LOP3.LUT R93, R3, 0x10, RZ, 0x3c, !PT ;  /* 0x00000010035d7812 */ /* 0x001fe200078e3cff */
[----:B------:R-:W-:-:S04]  /*17290*/  @P0 IMAD.MOV.U32 R92, RZ, RZ, R14 ;  /* 0x000000ffff5c0224 */ /* 0x000fc800078e000e */
[----:B------:R0:W-:Y:S04]  /*172a0*/  STS.U16 [R93+UR4+0x22c80], R4 ;  /* 0x022c80045d007988 */ /* 0x0001e80008000404 */
[----:B0-----:R-:W3:Y:S01]  /*172b0*/  LDL.LU R4, [R1+0x13c0] ;  /* 0x0013c00001047983 */ /* 0x001ee20000300800 */
[----:B------:R-:W-:Y:S01]  /*172c0*/  @P0 IMAD.MOV.U32 R93, RZ, RZ, R83 ;  /* 0x000000ffff5d0224 */ /* 0x000fe200078e0053 */
[----:B----4-:R-:W-:Y:S02]  /*172d0*/  PRMT R11, RZ, 0x7610, R11 ;  /* 0x00007610ff0b7816 */ /* 0x010fe4000000000b */
[----:B------:R-:W4:Y:S04]  /*172e0*/  LDL.LU R83, [R1+0x13bc] ;  /* 0x0013bc0001537983 */ /* 0x000f280000300800 */
        /* <DEDUP_REMOVED lines=11> */
[----:B0-----:R-:W-:Y:S02]  /*173a0*/  LOP3.LUT R93, R3, 0x10, RZ, 0x3c, !PT ;  /* 0x00000010035d7812 */ /* 0x001fe400078e3cff */
[----:B------:R-:W-:-:S03]  /*173b0*/  @P0 MOV R92, R25 ;  /* 0x00000019005c0202 */ /* 0x000fc60000000f00 */
        /* <DEDUP_REMOVED lines=9> */
[----:B------:R0:W-:Y:S02]  /*17450*/  STS.U16 [R93+UR4+0x23880], R30 ;  /* 0x0238801e5d007988 */ /* 0x0001e40008000404 */
[----:B0-----:R-:W-:Y:S02]  /*17460*/  @P0 IMAD.MOV.U32 R93, RZ, RZ, R82 ;  /* 0x000000ffff5d0224 */ /* 0x001fe400078e0052 */
[----:B------:R-:W3:Y:S04]  /*17470*/  LDL.LU R30, [R1+0x139c] ;  /* 0x00139c00011e7983 */ /* 0x000ee80000300800 */
[----:B------:R-:W3:Y:S01]  /*17480*/  LDL.LU R82, [R1+0x1398] ;  /* 0x0013980001527983 */ /* 0x000ee20000300800 */
[----:B----4-:R-:W-:-:S03]  /*17490*/  PRMT R24, RZ, 0x7610, R24 ;  /* 0x00007610ff187816 */ /* 0x010fc60000000018 */
[----:B------:R-:W4:Y:S04]  /*174a0*/  LDL.LU R26, [R1+0x1394] ;  /* 0x00139400011a7983 */ /* 0x000f280000300800 */
[----:B------:R0:W3:Y:S02]  /*174b0*/  @P0 LDG.E.U16 R24, desc[UR20][R92.64] ;  /* 0x000000145c180981 */ /* 0x0000e4000c1e1500 */
[----:B0-----:R-:W-:Y:S01]  /*174c0*/  LOP3.LUT R93, R3, 0x10, RZ, 0x3c, !PT ;  /* 0x00000010035d7812 */ /* 0x001fe200078e3cff */
[----:B------:R-:W-:-:S04]  /*174d0*/  @P0 IMAD.MOV.U32 R92, RZ, RZ, R27 ;  /* 0x000000ffff5c0224 */ /* 0x000fc800078e001b */
[----:B------:R0:W-:Y:S02]  /*174e0*/  STS.U16 [R93+UR4+0x23c80], R72 ;  /* 0x023c80485d007988 */ /* 0x0001e40008000404 */
[----:B0-----:R-:W-:Y:S02]  /*174f0*/  @P0 IMAD.MOV.U32 R93, RZ, RZ, R52 ;  /* 0x000000ffff5d0224 */ /* 0x001fe400078e0034 */
[----:B------:R-:W3:Y:S04]  /*17500*/  LDL.LU R52, [R1+0x1390] ;  /* 0x0013900001347983 */ /* 0x000ee80000300800 */
[----:B------:R-:W3:Y:S01]  /*17510*/  LDL.LU R27, [R1+0x138c] ;  /* 0x00138c00011b7983 */ /* 0x000ee20000300800 */
[----:B--2---:R-:W-:-:S06]  /*17520*/  PRMT R25, RZ, 0x7610, R25 ;  /* 0x00007610ff197816 */ /* 0x004fcc0000000019 */
[----:B------:R0:W2:Y:S04]  /*17530*/  @P0 LDG.E.U16 R25, desc[UR20][R92.64] ;  /* 0x000000145c190981 */ /* 0x0000a8000c1e1500 */
[----:B------:R-:W2:Y:S01]  /*17540*/  LDL.LU R93, [R1+0x894] ;  /* 0x00089400015d7983 */ /* 0x000ea20000300800 */
[----:B------:R-:W-:Y:S01]  /*17550*/  LOP3.LUT R72, R3, 0x20, RZ, 0x3c, !PT ;  /* 0x0000002003487812 */ /* 0x000fe200078e3cff */
[----:B0-----:R-:W-:Y:S01]  /*17560*/  @P0 IMAD.MOV.U32 R92, RZ, RZ, R28 ;  /* 0x000000ffff5c0224 */ /* 0x001fe200078e001c */
[----:B----4-:R-:W-:-:S03]  /*17570*/  PRMT R26, RZ, 0x7610, R26 ;  /* 0x00007610ff1a7816 */ /* 0x010fc6000000001a */
[----:B--2---:R0:W-:Y:S02]  /*17580*/  STS.U16 [R72+UR4+0x20100], R93 ;  /* 0x0201005d48007988 */ /* 0x0041e40008000404 */
[----:B0-----:R-:W-:Y:S02]  /*17590*/  @P0 IMAD.MOV.U32 R93, RZ, RZ, R53 ;  /* 0x000000ffff5d0224 */ /* 0x001fe400078e0035 */
[----:B------:R-:W2:Y:S04]  /*175a0*/  LDL.LU R53, [R1+0x1388] ;  /* 0x0013880001357983 */ /* 0x000ea80000300800 */
[----:B------:R-:W4:Y:S04]  /*175b0*/  LDL.LU R28, [R1+0x1384] ;  /* 0x00138400011c7983 */ /* 0x000f280000300800 */
[----:B------:R0:W2:Y:S04]  /*175c0*/  @P0 LDG.E.U16 R26, desc[UR20][R92.64] ;  /* 0x000000145c1a0981 */ /* 0x0000a8000c1e1500 */
[----:B------:R-:W2:Y:S01]  /*175d0*/  LDL.LU R93, [R1+0x884] ;  /* 0x00088400015d7983 */ /* 0x000ea20000300800 */
[----:B---3--:R-:W-:Y:S01]  /*175e0*/  PRMT R27, RZ, 0x7610, R27 ;  /* 0x00007610ff1b7816 */ /* 0x008fe2000000001b */
[----:B0-----:R-:W-:-:S02]  /*175f0*/  @P0 IMAD.MOV.U32 R92, RZ, RZ, R29 ;  /* 0x000000ffff5c0224 */ /* 0x001fc400078e001d */
[----:B--2---:R0:W-:Y:S02]  /*17600*/  STS.U16 [R72+UR4+0x20500], R93 ;  /* 0x0205005d48007988 */ /* 0x0041e40008000404 */
[----:B0-----:R-:W-:Y:S02]  /*17610*/  @P0 IMAD.MOV.U32 R93, RZ, RZ, R36 ;  /* 0x000000ffff5d0224 */ /* 0x001fe400078e0024 */
[----:B------:R-:W2:Y:S04]  /*17620*/  LDL.LU R36, [R1+0x1380] ;  /* 0x0013800001247983 */ /* 0x000ea80000300800 */
[----:B------:R-:W3:Y:S04]  /*17630*/  LDL.LU R29, [R1+0x137c] ;  /* 0x00137c00011d7983 */ /* 0x000ee80000300800 */
[----:B------:R0:W2:Y:S04]  /*17640*/  @P0 LDG.E.U16 R27, desc[UR20][R92.64] ;  /* 0x000000145c1b0981 */ /* 0x0000a8000c1e1500 */
[----:B------:R-:W2:Y:S01]  /*17650*/  LDL.LU R93, [R1+0x870] ;  /* 0x00087000015d7983 */ /* 0x000ea20000300800 */
[----:B----4-:R-:W-:Y:S01]  /*17660*/  PRMT R28, RZ, 0x7610, R28 ;  /* 0x00007610ff1c7816 */ /* 0x010fe2000000001c */
[----:B0-----:R-:W-:-:S02]  /*17670*/  @P0 IMAD.MOV.U32 R92, RZ, RZ, R31 ;  /* 0x000000ffff5c0224 */ /* 0x001fc400078e001f */
        /* <DEDUP_REMOVED lines=9> */
[----:B0-----:R-:W-:Y:S02]  /*17710*/  @P0 MOV R93, R69 ;  /* 0x00000045005d0202 */ /* 0x001fe40000000f00 */
[----:B------:R-:W2:Y:S04]  /*17720*/  LDL.LU R69, [R1+0x1370] ;  /* 0x0013700001457983 */ /* 0x000ea80000300800 */
[----:B------:R-:W3:Y:S04]  /*17730*/  LDL.LU R41, [R1+0x136c] ;  /* 0x00136c0001297983 */ /* 0x000ee80000300800 */
[----:B------:R0:W2:Y:S04]  /*17740*/  @P0 LDG.E.U16 R29, desc[UR20][R92.64] ;  /* 0x000000145c1d0981 */ /* 0x0000a8000c1e1500 */
[----:B------:R-:W2:Y:S01]  /*17750*/  LDL.LU R93, [R1+0x850] ;  /* 0x00085000015d7983 */ /* 0x000ea20000300800 */
[----:B----4-:R-:W-:Y:S01]  /*17760*/  PRMT R31, RZ, 0x7610, R31 ;  /* 0x00007610ff1f7816 */ /* 0x010fe2000000001f */
[----:B0-----:R-:W-:-:S02]  /*17770*/  @P0 IMAD.MOV.U32 R92, RZ, RZ, R42 ;  /* 0x000000ffff5c0224 */ /* 0x001fc400078e002a */
[----:B--2---:R0:W-:Y:S04]  /*17780*/  STS.U16 [R72+UR4+0x21100], R93 ;  /* 0x0211005d48007988 */ /* 0x0041e80008000404 */
[----:B------:R1:W-:Y:S01]  /*17790*/  STS.U16 [R72+UR4+0x21500], R52 ;  /* 0x0215003448007988 */ /* 0x0003e20008000404 */
[----:B0-----:R-:W-:-:S03]  /*177a0*/  @P0 IMAD.MOV.U32 R93, RZ, RZ, R67 ;  /* 0x000000ffff5d0224 */ /* 0x001fc600078e0043 */
[----:B------:R-:W2:Y:S04]  /*177b0*/  LDL.LU R67, [R1+0x1368] ;  /* 0x0013680001437983 */ /* 0x000ea80000300800 */
[----:B------:R-:W4:Y:S04]  /*177c0*/  LDL.LU R42, [R1+0x1364] ;  /* 0x00136400012a7983 */ /* 0x000f280000300800 */
[----:B------:R0:W2:Y:S04]  /*177d0*/  @P0 LDG.E.U16 R31, desc[UR20][R92.64] ;  /* 0x000000145c1f0981 */ /* 0x0000a8000c1e1500 */
[----:B-1----:R-:W2:Y:S01]  /*177e0*/  LDL.LU R52, [R1+0x1360] ;  /* 0x0013600001347983 */ /* 0x002ea20000300800 */
[----:B0-----:R-:W-:-:S02]  /*177f0*/  @P0 IMAD.MOV.U32 R93, RZ, RZ, R35 ;  /* 0x000000ffff5d0224 */ /* 0x001fc400078e0023 */
[----:B------:R-:W-:Y:S01]  /*17800*/  @P0 IMAD.MOV.U32 R92, RZ, RZ, R43 ;  /* 0x000000ffff5c0224 */ /* 0x000fe200078e002b */
[----:B------:R-:W2:Y:S04]  /*17810*/  LDL.LU R35, [R1+0x135c] ;  /* 0x00135c0001237983 */ /* 0x000ea80000300800 */
[----:B------:R-:W2:Y:S01]  /*17820*/  LDL.LU R43, [R1+0x1358] ;  /* 0x00135800012b7983 */ /* 0x000ea20000300800 */
[----:B---3--:R-:W-:-:S03]  /*17830*/  PRMT R41, RZ, 0x7610, R41 ;  /* 0x00007610ff297816 */ /* 0x008fc60000000029 */
[----:B------:R0:W-:Y:S04]  /*17840*/  STS.U16 [R72+UR4+0x21900], R18 ;  /* 0x0219001248007988 */ /* 0x0001e80008000404 */
[----:B------:R1:W3:Y:S04]  /*17850*/  @P0 LDG.E.U16 R41, desc[UR20][R92.64] ;  /* 0x000000145c290981 */ /* 0x0002e8000c1e1500 */
[----:B0-----:R-:W3:Y:S01]  /*17860*/  LDL.LU R18, [R1+0x1354] ;  /* 0x0013540001127983 */ /* 0x001ee20000300800 */
[----:B-1----:R-:W-:Y:S02]  /*17870*/  @P0 IMAD.MOV.U32 R93, RZ, RZ, R68 ;  /* 0x000000ffff5d0224 */ /* 0x002fe400078e0044 */
[----:B------:R-:W-:Y:S01]  /*17880*/  @P0 IMAD.MOV.U32 R92, RZ, RZ, R44 ;  /* 0x000000ffff5c0224 */ /* 0x000fe200078e002c */
[----:B------:R-:W3:Y:S04]  /*17890*/  LDL.LU R68, [R1+0x1350] ;  /* 0x0013500001447983 */ /* 0x000ee80000300800 */
[----:B------:R-:W3:Y:S04]  /*178a0*/  LDL.LU R44, [R1+0x134c] ;  /* 0x00134c00012c7983 */ /* 0x000ee80000300800 */
[----:B------:R0:W-:Y:S04]  /*178b0*/  STS.U16 [R72+UR4+0x21d00], R66 ;  /* 0x021d004248007988 */ /* 0x0001e80008000404 */
[----:B------:R1:W-:Y:S04]  /*178c0*/  STS.U16 [R72+UR4+0x22100], R34 ;  /* 0x0221002248007988 */ /* 0x0003e80008000404 */
[----:B0-----:R-:W3:Y:S01]  /*178d0*/  LDL.LU R66, [R1+0x1348] ;  /* 0x0013480001427983 */ /* 0x001ee20000300800 */
[----:B----4-:R-:W-:-:S06]  /*178e0*/  PRMT R42, RZ, 0x7610, R42 ;  /* 0x00007610ff2a7816 */ /* 0x010fcc000000002a */
[----:B------:R0:W4:Y:S02]  /*178f0*/  @P0 LDG.E.U16 R42, desc[UR20][R92.64] ;  /* 0x000000145c2a0981 */ /* 0x000124000c1e1500 */
[----:B0-----:R-:W-:Y:S02]  /*17900*/  @P0 IMAD.MOV.U32 R92, RZ, RZ, R45 ;  /* 0x000000ffff5c0224 */ /* 0x001fe400078e002d */
[----:B------:R-:W-:Y:S02]  /*17910*/  @P0 IMAD.MOV.U32 R93, RZ, RZ, R51 ;  /* 0x000000ffff5d0224 */ /* 0x000fe400078e0033 */
[----:B------:R-:W4:Y:S01]  /*17920*/  LDL.LU R51, [R1+0x1344] ;  /* 0x0013440001337983 */ /* 0x000f220000300800 */
[----:B--2---:R-:W-:-:S03]  /*17930*/  PRMT R43, RZ, 0x7610, R43 ;  /* 0x00007610ff2b7816 */ /* 0x004fc6000000002b */
[----:B------:R-:W2:Y:S04]  /*17940*/  LDL.LU R45, [R1+0x1340] ;  /* 0x00134000012d7983 */ /* 0x000ea80000300800 */
[----:B------:R0:W4:Y:S04]  /*17950*/  @P0 LDG.E.U16 R43, desc[UR20][R92.64] ;  /* 0x000000145c2b0981 */ /* 0x000128000c1e1500 */
[----:B-1----:R-:W4:Y:S01]  /*17960*/  LDL.LU R34, [R1+0x133c] ;  /* 0x00133c0001227983 */ /* 0x002f220000300800 */
[----:B0-----:R-:W-:Y:S02]  /*17970*/  @P0 IMAD.MOV.U32 R93, RZ, RZ, R17 ;  /* 0x000000ffff5d0224 */ /* 0x001fe400078e0011 */
[----:B------:R-:W-:Y:S01]  /*17980*/  @P0 IMAD.MOV.U32 R92, RZ, RZ, R46 ;  /* 0x000000ffff5c0224 */ /* 0x000fe200078e002e */
[----:B------:R-:W4:Y:S04]  /*17990*/  LDL.LU R17, [R1+0x1338] ;  /* 0x0013380001117983 */ /* 0x000f280000300800 */
[----:B------:R-:W4:Y:S01]  /*179a0*/  LDL.LU R46, [R1+0x1334] ;  /* 0x00133400012e7983 */ /* 0x000f220000300800 */
        /* <DEDUP_REMOVED lines=11> */
[----:B--2---:R-:W-:-:S06]  /*17a60*/  PRMT R45, RZ, 0x7610, R45 ;  /* 0x00007610ff2d7816 */ /* 0x004fcc000000002d */
[----:B------:R0:W2:Y:S02]  /*17a70*/  @P0 LDG.E.U16 R45, desc[UR20][R92.64] ;  /* 0x000000145c2d0981 */ /* 0x0000a4000c1e1500 */
[----:B0-----:R-:W-:Y:S01]  /*17a80*/  @P0 MOV R92, R58 ;  /* 0x0000003a005c0202 */ /* 0x001fe20000000f00 */
[----:B------:R-:W-:Y:S02]  /*17a90*/  @P0 IMAD.MOV.U32 R93, RZ, RZ, R33 ;  /* 0x000000ffff5d0224 */ /* 0x000fe400078e0021 */
[----:B------:R-:W2:Y:S01]  /*17aa0*/  LDL.LU R33, [R1+0x1320] ;  /* 0x0013200001217983 */ /* 0x000ea20000300800 */
[----:B----4-:R-:W-:-:S03]  /*17ab0*/  PRMT R46, RZ, 0x7610, R46 ;  /* 0x00007610ff2e7816 */ /* 0x010fc6000000002e */
[----:B------:R-:W4:Y:S04]  /*17ac0*/  LDL.LU R58, [R1+0x131c] ;  /* 0x00131c00013a7983 */ /* 0x000f280000300800 */
[----:B------:R0:W2:Y:S04]  /*17ad0*/  @P0 LDG.E.U16 R46, desc[UR20][R92.64] ;  /* 0x000000145c2e0981 */ /* 0x0000a8000c1e1500 */
[----:B-1----:R-:W2:Y:S01]  /*17ae0*/  LDL.LU R16, [R1+0x1318] ;  /* 0x0013180001107983 */ /* 0x002ea20000300800 */
[----:B0-----:R-:W-:Y:S02]  /*17af0*/  @P0 IMAD.MOV.U32 R93, RZ, RZ, R70 ;  /* 0x000000ffff5d0224 */ /* 0x001fe400078e0046 */
[----:B------:R-:W-:Y:S01]  /*17b00*/  @P0 IMAD.MOV.U32 R92, RZ, RZ, R59 ;  /* 0x000000ffff5c0224 */ /* 0x000fe200078e003b */
[----:B------:R-:W2:Y:S04]  /*17b10*/  LDL.LU R70, [R1+0x1314] ;  /* 0x0013140001467983 */ /* 0x000ea80000300800 */
[----:B------:R-:W2:Y:S01]  /*17b20*/  LDL.LU R59, [R1+0x1310] ;  /* 0x00131000013b7983 */ /* 0x000ea20000300800 */
[----:B---3--:R-:W-:-:S06]  /*17b30*/  PRMT R48, RZ, 0x7610, R48 ;  /* 0x00007610ff307816 */ /* 0x008fcc0000000030 */
[----:B------:R0:W3:Y:S02]  /*17b40*/  @P0 LDG.E.U16 R48, desc[UR20][R92.64] ;  /* 0x000000145c300981 */ /* 0x0000e4000c1e1500 */
[----:B0-----:R-:W0:Y:S01]  /*17b50*/  S2R R93, SR_TID.X ;  /* 0x00000000005d7919 */ /* 0x001e220000002100 */
[----:B------:R-:W-:Y:S01]  /*17b60*/  @P0 IMAD.MOV.U32 R92, RZ, RZ, R60 ;  /* 0x000000ffff5c0224 */ /* 0x000fe200078e003c */
[----:B------:R1:W-:Y:S04]  /*17b70*/  STS.U16 [R72+UR4+0x23100], R49 ;  /* 0x0231003148007988 */ /* 0x0003e80008000404 */
[----:B------:R0:W-:Y:S02]  /*17b80*/  STS.U16 [R72+UR4+0x23500], R73 ;  /* 0x0235004948007988 */ /* 0x0001e40008000404 */
[----:B0-----:R-:W-:-:S04]  /*17b90*/  SHF.R.U32.HI R93, RZ, 0x5, R93 ;  /* 0x00000005ff5d7819 */ /* 0x001fc8000001165d */
[----:B------:R-:W-:Y:S01]  /*17ba0*/  ISETP.NE.U32.AND P2, PT, R93, RZ, PT ;  /* 0x000000ff5d00720c */ /* 0x000fe20003f45070 */
[----:B------:R-:W-:Y:S02]  /*17bb0*/  @P0 IMAD.MOV.U32 R93, RZ, RZ, R84 ;  /* 0x000000ffff5d0224 */ /* 0x000fe400078e0054 */
[----:B------:R-:W3:Y:S04]  /*17bc0*/  LDL.LU R84, [R1+0x130c] ;  /* 0x00130c0001547983 */ /* 0x000ee80000300800 */
[----:B------:R-:W3:Y:S04]  /*17bd0*/  LDL.LU R60, [R1+0x1308] ;  /* 0x00130800013c7983 */ /* 0x000ee80000300800 */
[----:B-1----:R-:W3:Y:S01]  /*17be0*/  LDL.LU R49, [R1+0x1304] ;  /* 0x0013040001317983 */ /* 0x002ee20000300800 */
[----:B----4-:R-:W-:-:S06]  /*17bf0*/  PRMT R58, RZ, 0x7610, R58 ;  /* 0x00007610ff3a7816 */ /* 0x010fcc000000003a */
[----:B------:R0:W4:Y:S02]  /*17c00*/  @P0 LDG.E.U16 R58, desc[UR20][R92.64] ;  /* 0x000000145c3a0981 */ /* 0x000124000c1e1500 */
[----:B0-----:R-:W-:Y:S02]  /*17c10*/  @P0 IMAD.MOV.U32 R92, RZ, RZ, R15 ;  /* 0x000000ffff5c0224 */ /* 0x001fe400078e000f */
[----:B------:R-:W-:Y:S02]  /*17c20*/  @P0 IMAD.MOV.U32 R93, RZ, RZ, R32 ;  /* 0x000000ffff5d0224 */ /* 0x000fe400078e0020 */
[----:B------:R-:W4:Y:S01]  /*17c30*/  LDL.LU R32, [R1+0x1300] ;  /* 0x0013000001207983 */ /* 0x000f220000300800 */
[----:B--2---:R-:W-:-:S03]  /*17c40*/  PRMT R59, RZ, 0x7610, R59 ;  /* 0x00007610ff3b7816 */ /* 0x004fc6000000003b */
[----:B------:R-:W2:Y:S04]  /*17c50*/  LDL.LU R15, [R1+0x12fc] ;  /* 0x0012fc00010f7983 */ /* 0x000ea80000300800 */
[----:B------:R0:W2:Y:S04]  /*17c60*/  @P0 LDG.E.U16 R59, desc[UR20][R92.64] ;  /* 0x000000145c3b0981 */ /* 0x0000a8000c1e1500 */
[----:B------:R-:W2:Y:S01]  /*17c70*/  LDL.LU R73, [R1+0x12f8] ;  /* 0x0012f80001497983 */ /* 0x000ea20000300800 */
[----:B0-----:R-:W-:-:S03]  /*17c80*/  @P0 IMAD.MOV.U32 R93, RZ, RZ, R63 ;  /* 0x000000ffff5d0224 */ /* 0x001fc600078e003f */
[----:B------:R-:W2:Y:S01]  /*17c90*/  LDL.LU R63, [R1+0x12f4] ;  /* 0x0012f400013f7983 */ /* 0x000ea20000300800 */
[----:B------:R-:W-:-:S03]  /*17ca0*/  @P0 IMAD.MOV.U32 R92, RZ, RZ, R62 ;  /* 0x000000ffff5c0224 */ /* 0x000fc600078e003e */
[----:B------:R0:W-:Y:S04]  /*17cb0*/  STS.U16 [R72+UR4+0x23900], R2 ;  /* 0x0239000248007988 */ /* 0x0001e80008000404 */
[----:B------:R1:W-:Y:S04]  /*17cc0*/  STS.U16 [R72+UR4+0x23d00], R0 ;  /* 0x023d000048007988 */ /* 0x0003e80008000404 */
[----:B------:R-:W5:Y:S01]  /*17cd0*/  LDL.LU R62, [R1+0x12f0] ;  /* 0x0012f000013e7983 */ /* 0x000f620000300800 */
[----:B0-----:R-:W-:Y:S02]  /*17ce0*/  PRMT R2, RZ, 0x7610, R2 ;  /* 0x00007610ff027816 */ /* 0x001fe40000000002 */
[----:B-1----:R-:W-:-:S02]  /*17cf0*/  LOP3.LUT R72, R3, 0x30, RZ, 0x3c, !PT ;  /* 0x0000003003487812 */ /* 0x002fc400078e3cff */
[----:B------:R-:W-:Y:S02]  /*17d00*/  PRMT R0, RZ, 0x7610, R0 ;  /* 0x00007610ff007816 */ /* 0x000fe40000000000 */
[----:B------:R-:W4:Y:S04]  /*17d10*/  @P0 LDG.E.U16 R2, desc[UR20][R64.64] ;  /* 0x0000001440020981 */ /* 0x000f28000c1e1500 */
[----:B------:R-:W4:Y:S01]  /*17d20*/  @P0 LDG.E.U16 R0, desc[UR20][R86.64] ;  /* 0x0000001456000981 */ /* 0x000f22000c1e1500 */
[----:B---3--:R-:W-:-:S06]  /*17d30*/  PRMT R60, RZ, 0x7610, R60 ;  /* 0x00007610ff3c7816 */ /* 0x008fcc000000003c */
[----:B------:R0:W3:Y:S02]  /*17d40*/  @P0 LDG.E.U16 R60, desc[UR20][R92.64] ;  /* 0x000000145c3c0981 */ /* 0x0000e4000c1e1500 */
[----:B0-----:R-:W-:Y:S02]  /*17d50*/  PRMT R93, RZ, 0x7610, R93 ;  /* 0x00007610ff5d7816 */ /* 0x001fe4000000005d */
[----:B------:R-:W-:-:S04]  /*17d60*/  PRMT R92, RZ, 0x7610, R92 ;  /* 0x00007610ff5c7816 */ /* 0x000fc8000000005c */
[----:B------:R-:W3:Y:S04]  /*17d70*/  @P0 LDG.E.U16 R93, desc[UR20][R90.64] ;  /* 0x000000145a5d0981 */ /* 0x000ee8000c1e1500 */
[----:B------:R-:W3:Y:S04]  /*17d80*/  @P0 LDG.E.U16 R92, desc[UR20][R88.64] ;  /* 0x00000014585c0981 */ /* 0x000ee8000c1e1500 */
[----:B------:R0:W5:Y:S04]  /*17d90*/  LDL.LU.64 R90, [R1+0x12e8] ;  /* 0x0012e800015a7983 */ /* 0x0001680000300a00 */
[----:B------:R0:W5:Y:S04]  /*17da0*/  LDL.LU.64 R88, [R1+0x12e0] ;  /* 0x0012e00001587983 */ /* 0x0001680000300a00 */
[----:B--2---:R1:W-:Y:S04]  /*17db0*/  STS.U16 [R72+UR4+0x20180], R63 ;  /* 0x0201803f48007988 */ /* 0x0043e80008000404 */
[----:B------:R2:W-:Y:S04]  /*17dc0*/  STS.U16 [R72+UR4+0x20580], R84 ;  /* 0x0205805448007988 */ /* 0x0005e80008000404 */
[----:B-1----:R0:W5:Y:S04]  /*17dd0*/  LDL.LU R63, [R1+0x12d8] ;  /* 0x0012d800013f7983 */ /* 0x0021680000300800 */
[----:B------:R0:W5:Y:S04]  /*17de0*/  LDL.LU.64 R64, [R1+0x12d0] ;  /* 0x0012d00001407983 */ /* 0x0001680000300a00 */
[----:B--2---:R0:W5:Y:S04]  /*17df0*/  LDL.LU R84, [R1+0x12c8] ;  /* 0x0012c80001547983 */ /* 0x0041680000300800 */
[----:B------:R0:W5:Y:S04]  /*17e00*/  LDL.LU.64 R86, [R1+0x12c0] ;  /* 0x0012c00001567983 */ /* 0x0001680000300a00 */
[----:B------:R1:W-:Y:S04]  /*17e10*/  STS.U16 [R72+UR4+0x20980], R85 ;  /* 0x0209805548007988 */ /* 0x0003e80008000404 */
[----:B------:R2:W-:Y:S04]  /*17e20*/  STS.U16 [R72+UR4+0x20d80], R66 ;  /* 0x020d804248007988 */ /* 0x0005e80008000404 */
[----:B------:R0:W-:Y:S04]  /*17e30*/  STS.U16 [R72+UR4+0x21180], R67 ;  /* 0x0211804348007988 */ /* 0x0001e80008000404 */
[----:B-1----:R1:W5:Y:S04]  /*17e40*/  LDL.LU R85, [R1+0x12bc] ;  /* 0x0012bc0001557983 */ /* 0x0023680000300800 */
[----:B--2---:R-:W2:Y:S04]  /*17e50*/  LDL.LU R66, [R1+0x12b8] ;  /* 0x0012b80001427983 */ /* 0x004ea80000300800 */
[----:B0-----:R-:W2:Y:S04]  /*17e60*/  LDL.LU R67, [R1+0x12b4] ;  /* 0x0012b40001437983 */ /* 0x001ea80000300800 */
[----:B------:R0:W-:Y:S04]  /*17e70*/  STS.U16 [R72+UR4+0x21580], R82 ;  /* 0x0215805248007988 */ /* 0x0001e80008000404 */
[----:B------:R1:W-:Y:S04]  /*17e80*/  STS.U16 [R72+UR4+0x21980], R83 ;  /* 0x0219805348007988 */ /* 0x0003e80008000404 */
[----:B------:R3:W-:Y:S04]  /*17e90*/  STS.U16 [R72+UR4+0x21d80], R80 ;  /* 0x021d805048007988 */ /* 0x0007e80008000404 */
[----:B0-----:R0:W5:Y:S04]  /*17ea0*/  LDL.LU R82, [R1+0x12b0] ;  /* 0x0012b00001527983 */ /* 0x0011680000300800 */
[----:B-1----:R0:W5:Y:S04]  /*17eb0*/  LDL.LU R83, [R1+0x12ac] ;  /* 0x0012ac0001537983 */ /* 0x0021680000300800 */
[----:B---3--:R0:W5:Y:S04]  /*17ec0*/  LDL.LU R80, [R1+0x12a8] ;  /* 0x0012a80001507983 */ /* 0x0081680000300800 */
[----:B------:R1:W-:Y:S04]  /*17ed0*/  STS.U16 [R72+UR4+0x22180], R81 ;  /* 0x0221805148007988 */ /* 0x0003e80008000404 */
[----:B------:R3:W-:Y:S04]  /*17ee0*/  STS.U16 [R72+UR4+0x22580], R78 ;  /* 0x0225804e48007988 */ /* 0x0007e80008000404 */
[----:B------:R0:W-:Y:S04]  /*17ef0*/  STS.U16 [R72+UR4+0x22980], R79 ;  /* 0x0229804f48007988 */ /* 0x0001e80008000404 */
[----:B-1----:R1:W5:Y:S04]  /*17f00*/  LDL.LU R81, [R1+0x12a4] ;  /* 0x0012a40001517983 */ /* 0x0023680000300800 */
[----:B---3--:R1:W5:Y:S04]  /*17f10*/  LDL.LU R78, [R1+0x12a0] ;  /* 0x0012a000014e7983 */ /* 0x0083680000300800 */
[----:B0-----:R1:W5:Y:S04]  /*17f20*/  LDL.LU R79, [R1+0x129c] ;  /* 0x00129c00014f7983 */ /* 0x0013680000300800 */
[----:B------:R0:W-:Y:S04]  /*17f30*/  STS.U16 [R72+UR4+0x22d80], R76 ;  /* 0x022d804c48007988 */ /* 0x0001e80008000404 */
[----:B------:R3:W-:Y:S04]  /*17f40*/  STS.U16 [R72+UR4+0x23180], R77 ;  /* 0x0231804d48007988 */ /* 0x0007e80008000404 */
[----:B------:R1:W-:Y:S04]  /*17f50*/  STS.U16 [R72+UR4+0x23580], R74 ;  /* 0x0235804a48007988 */ /* 0x0003e80008000404 */
[----:B0-----:R0:W5:Y:S04]  /*17f60*/  LDL.LU R76, [R1+0x1298] ;  /* 0x00129800014c7983 */ /* 0x0011680000300800 */
[----:B---3--:R0:W5:Y:S04]  /*17f70*/  LDL.LU R77, [R1+0x1294] ;  /* 0x00129400014d7983 */ /* 0x0081680000300800 */
[----:B-1----:R0:W5:Y:S04]  /*17f80*/  LDL.LU R74, [R1+0x1290] ;  /* 0x00129000014a7983 */ /* 0x0021680000300800 */
[----:B------:R1:W-:Y:S04]  /*17f90*/  STS.U16 [R72+UR4+0x23980], R75 ;  /* 0x0239804b48007988 */ /* 0x0003e80008000404 */
[----:B------:R3:W-:Y:S04]  /*17fa0*/  STS.U16 [R72+UR4+0x23d80], R13 ;  /* 0x023d800d48007988 */ /* 0x0007e80008000404 */
[----:B-1----:R0:W5:Y:S04]  /*17fb0*/  LDL.LU R75, [R1+0x128c] ;  /* 0x00128c00014b7983 */ /* 0x0021680000300800 */
[----:B---3--:R0:W5:Y:S04]  /*17fc0*/  LDL.LU R72, [R1+0x1288] ;  /* 0x0012880001487983 */ /* 0x0081680000300800 */
[----:B------:R-:W3:Y:S04]  /*17fd0*/  LDL.LU R13, [R1+0x1284] ;  /* 0x00128400010d7983 */ /* 0x000ee80000300800 */
[----:B---3--:R1:W-:Y:S04]  /*17fe0*/  STS.U16 [R13+UR4+0x20200], R73 ;  /* 0x020200490d007988 */ /* 0x0083e80008000404 */
        /* <DEDUP_REMOVED lines=10> */
[----:B-1----:R-:W3:Y:S04]  /*18090*/  LDL.LU R30, [R1+0x126c] ;  /* 0x00126c00011e7983 */ /* 0x002ee80000300800 */
[----:B------:R1:W-:Y:S04]  /*180a0*/  STS.U16 [R13+UR4+0x21a00], R4 ;  /* 0x021a00040d007988 */ /* 0x0003e80008000404 */
        /* <DEDUP_REMOVED lines=9> */
[----:B-1----:R1:W5:Y:S04]  /*18140*/  LDL.LU R4, [R1+0x1268] ;  /* 0x0012680001047983 */ /* 0x0023680000300800 */
[----:B0-----:R1:W5:Y:S04]  /*18150*/  LDL.LU R5, [R1+0x1264] ;  /* 0x0012640001057983 */ /* 0x0013680000300800 */
[----:B------:R1:W5:Y:S04]  /*18160*/  LDL.LU R6, [R1+0x1260] ;  /* 0x0012600001067983 */ /* 0x0003680000300800 */
[----:B------:R1:W5:Y:S04]  /*18170*/  LDL.LU R7, [R1+0x125c] ;  /* 0x00125c0001077983 */ /* 0x0003680000300800 */
[----:B------:R1:W5:Y:S04]  /*18180*/  LDL.LU R8, [R1+0x1258] ;  /* 0x0012580001087983 */ /* 0x0003680000300800 */
[----:B------:R1:W5:Y:S04]  /*18190*/  LDL.LU R9, [R1+0x1254] ;  /* 0x0012540001097983 */ /* 0x0003680000300800 */
[----:B------:R1:W5:Y:S04]  /*181a0*/  LDL.LU R10, [R1+0x1250] ;  /* 0x00125000010a7983 */ /* 0x0003680000300800 */
[----:B------:R1:W5:Y:S04]  /*181b0*/  LDL.LU R11, [R1+0x124c] ;  /* 0x00124c00010b7983 */ /* 0x0003680000300800 */
[----:B------:R1:W5:Y:S04]  /*181c0*/  LDL.LU R12, [R1+0x1248] ;  /* 0x00124800010c7983 */ /* 0x0003680000300800 */
[----:B--2---:R1:W5:Y:S04]  /*181d0*/  LDL.LU R13, [R1+0x1244] ;  /* 0x00124400010d7983 */ /* 0x0043680000300800 */
[----:B------:R1:W5:Y:S01]  /*181e0*/  LDL.LU R14, [R1+0x1240] ;  /* 0x00124000010e7983 */ /* 0x0003620000300800 */
[----:B------:R-:W-:-:S02]  /*181f0*/  UIADD3 UR7, UPT, UPT, UR4, 0x10000, URZ ;  /* 0x0001000004077890 */ /* 0x000fc4000fffe0ff */
[----:B------:R-:W-:Y:S02]  /*18200*/  UIADD3 UR9, UPT, UPT, UR4, 0x28000, URZ ;  /* 0x0002800004097890 */ /* 0x000fe4000fffe0ff */
[----:B------:R-:W-:Y:S02]  /*18210*/  USHF.R.U32.HI UR7, URZ, 0x4, UR7 ;  /* 0x00000004ff077899 */ /* 0x000fe40008011607 */
[----:B------:R-:W-:Y:S02]  /*18220*/  USHF.R.U32.HI UR9, URZ, 0x4, UR9 ;  /* 0x00000004ff097899 */ /* 0x000fe40008011609 */
[----:B------:R-:W-:Y:S02]  /*18230*/  USGXT.U32 UR7, UR7, 0xe ;  /* 0x0000000e0707789a */ /* 0x000fe40008000000 */
[----:B------:R-:W-:Y:S02]  /*18240*/  USGXT.U32 UR10, UR9, 0xe ;  /* 0x0000000e090a789a */ /* 0x000fe40008000000 */
[----:B------:R-:W-:-:S02]  /*18250*/  UIADD3 UR12, UP1, UPT, UR7, 0x4000080, URZ ;  /* 0x04000080070c7890 */ /* 0x000fc4000ff3e0ff */
[----:B------:R-:W-:Y:S01]  /*18260*/  UIADD3 UR14, UP2, UPT, UR10, 0x2, URZ ;  /* 0x000000020a0e7890 */ /* 0x000fe2000ff5e0ff */
[----:B------:R-:W-:Y:S01]  /*18270*/  UMOV UR13, URZ ;  /* 0x000000ff000d7c82 */ /* 0x000fe20008000000 */
[----:B------:R-:W-:Y:S01]  /*18280*/  UMOV UR15, URZ ;  /* 0x000000ff000f7c82 */ /* 0x000fe20008000000 */
[----:B------:R-:W-:Y:S02]  /*18290*/  UIADD3.X UR13, UPT, UPT, UR13, 0x40004040, URZ, UP1, !UPT ;  /* 0x400040400d0d7890 */ /* 0x000fe40008ffe4ff */
[----:B------:R-:W-:Y:S01]  /*182a0*/  UIADD3.X UR15, UPT, UPT, UR15, 0x40004040, URZ, UP2, !UPT ;  /* 0x400040400f0f7890 */ /* 0x000fe200097fe4ff */
[----:B---3--:R0:W-:Y:S04]  /*182b0*/  STS.U16 [R30+UR4+0x20280], R15 ;  /* 0x0202800f1e007988 */ /* 0x0081e80008000404 */
        /* <DEDUP_REMOVED lines=44> */
[----:B0-----:R1:W5:Y:S04]  /*18580*/  LDL.LU R15, [R1+0x123c] ;  /* 0x00123c00010f7983 */ /* 0x0013680000300800 */
[----:B--2---:R1:W5:Y:S01]  /*18590*/  LDL.LU R16, [R1+0x1238] ;  /* 0x0012380001107983 */ /* 0x0043620000300800 */
[----:B---3--:R-:W-:-:S03]  /*185a0*/  LOP3.LUT R93, R3, 0x70, RZ, 0x3c, !PT ;  /* 0x00000070035d7812 */ /* 0x008fc600078e3cff */
[----:B------:R1:W5:Y:S04]  /*185b0*/  LDL.LU R17, [R1+0x1234] ;  /* 0x0012340001117983 */ /* 0x0003680000300800 */
[----:B------:R0:W-:Y:S04]  /*185c0*/  STS.U16 [R93+UR4+0x23780], R92 ;  /* 0x0237805c5d007988 */ /* 0x0001e80008000404 */
[----:B------:R1:W5:Y:S04]  /*185d0*/  LDL.LU R18, [R1+0x1230] ;  /* 0x0012300001127983 */ /* 0x0003680000300800 */
[----:B------:R1:W5:Y:S01]  /*185e0*/  LDL.LU R19, [R1+0x122c] ;  /* 0x00122c0001137983 */ /* 0x0003620000300800 */
[----:B0-----:R-:W0:Y:S03]  /*185f0*/  LDC R93, c[0x0][0x3a0] ;  /* 0x0000e800ff5d7b82 */ /* 0x001e260000000800 */
[----:B------:R1:W5:Y:S04]  /*18600*/  LDL.LU R20, [R1+0x1228] ;  /* 0x0012280001147983 */ /* 0x0003680000300800 */
[----:B------:R1:W5:Y:S01]  /*18610*/  LDL.LU R21, [R1+0x1224] ;  /* 0x0012240001157983 */ /* 0x0003620000300800 */
[----:B------:R-:W2:Y:S03]  /*18620*/  LDC R92, c[0x0][0x3a0] ;  /* 0x0000e800ff5c7b82 */ /* 0x000ea60000000800 */
[----:B------:R1:W5:Y:S04]  /*18630*/  LDL.LU R22, [R1+0x1220] ;  /* 0x0012200001167983 */ /* 0x0003680000300800 */
[----:B------:R1:W5:Y:S04]  /*18640*/  LDL.LU R23, [R1+0x121c] ;  /* 0x00121c0001177983 */ /* 0x0003680000300800 */
[----:B------:R1:W5:Y:S04]  /*18650*/  LDL.LU R24, [R1+0x1218] ;  /* 0x0012180001187983 */ /* 0x0003680000300800 */
[----:B------:R1:W5:Y:S01]  /*18660*/  LDL.LU R25, [R1+0x1214] ;  /* 0x0012140001197983 */ /* 0x0003620000300800 */
[----:B0-----:R-:W-:-:S03]  /*18670*/  VIADD R93, R93, 0x7f ;  /* 0x0000007f5d5d7836 */ /* 0x001fc60000000000 */
[----:B------:R1:W5:Y:S02]  /*18680*/  LDL.LU R26, [R1+0x1210] ;  /* 0x00121000011a7983 */ /* 0x0003640000300800 */
[----:B------:R-:W-:Y:S02]  /*18690*/  SHF.R.S32.HI R93, RZ, 0x1f, R93 ;  /* 0x0000001fff5d7819 */ /* 0x000fe4000001145d */
[----:B------:R1:W5:Y:S01]  /*186a0*/  LDL.LU R27, [R1+0x120c] ;  /* 0x00120c00011b7983 */ /* 0x0003620000300800 */
[----:B--2---:R-:W-:-:S03]  /*186b0*/  VIADD R92, R92, 0x7f ;  /* 0x0000007f5c5c7836 */ /* 0x004fc60000000000 */
[----:B------:R1:W5:Y:S04]  /*186c0*/  LDL.LU R28, [R1+0x1208] ;  /* 0x00120800011c7983 */ /* 0x0003680000300800 */
[----:B------:R1:W5:Y:S01]  /*186d0*/  LDL.LU R29, [R1+0x1204] ;  /* 0x00120400011d7983 */ /* 0x0003620000300800 */
[----:B------:R-:W-:-:S03]  /*186e0*/  LEA.HI R92, R93, R92, RZ, 0x7 ;  /* 0x0000005c5d5c7211 */ /* 0x000fc600078f38ff */
[----:B------:R1:W5:Y:S01]  /*186f0*/  LDL.LU R30, [R1+0x1200] ;  /* 0x00120000011e7983 */ /* 0x0003620000300800 */
[----:B------:R-:W-:-:S03]  /*18700*/  LOP3.LUT R93, R3, 0x70, RZ, 0x3c, !PT ;  /* 0x00000070035d7812 */ /* 0x000fc600078e3cff */
[----:B------:R1:W5:Y:S04]  /*18710*/  LDL.LU R31, [R1+0x11fc] ;  /* 0x0011fc00011f7983 */ /* 0x0003680000300800 */
[----:B------:R1:W5:Y:S04]  /*18720*/  LDL.LU R32, [R1+0x11f8] ;  /* 0x0011f80001207983 */ /* 0x0003680000300800 */
[----:B------:R1:W5:Y:S04]  /*18730*/  LDL.LU R33, [R1+0x11f4] ;  /* 0x0011f40001217983 */ /* 0x0003680000300800 */
[----:B------:R1:W5:Y:S04]  /*18740*/  LDL.LU R34, [R1+0x11f0] ;  /* 0x0011f00001227983 */ /* 0x0003680000300800 */
[----:B------:R1:W5:Y:S04]  /*18750*/  LDL.LU R35, [R1+0x11ec] ;  /* 0x0011ec0001237983 */ /* 0x0003680000300800 */
[----:B------:R1:W5:Y:S04]  /*18760*/  LDL.LU R36, [R1+0x11e8] ;  /* 0x0011e80001247983 */ /* 0x0003680000300800 */
[----:B------:R1:W5:Y:S04]  /*18770*/  LDL.LU R37, [R1+0x11e4] ;  /* 0x0011e40001257983 */ /* 0x0003680000300800 */
[----:B------:R0:W-:Y:S04]  /*18780*/  STS.U16 [R93+UR4+0x23b80], R2 ;  /* 0x023b80025d007988 */ /* 0x0001e80008000404 */
[----:B------:R1:W5:Y:S04]  /*18790*/  LDL.LU R38, [R1+0x11e0] ;  /* 0x0011e00001267983 */ /* 0x0003680000300800 */
[----:B------:R1:W5:Y:S01]  /*187a0*/  LDL.LU R39, [R1+0x11dc] ;  /* 0x0011dc0001277983 */ /* 0x0003620000300800 */
[----:B0-----:R-:W0:Y:S03]  /*187b0*/  LDC R93, c[0x0][0x3a0] ;  /* 0x0000e800ff5d7b82 */ /* 0x001e260000000800 */
[----:B------:R1:W5:Y:S04]  /*187c0*/  LDL.LU R40, [R1+0x11d8] ;  /* 0x0011d80001287983 */ /* 0x0003680000300800 */
[----:B------:R1:W5:Y:S04]  /*187d0*/  LDL.LU R41, [R1+0x11d4] ;  /* 0x0011d40001297983 */ /* 0x0003680000300800 */
[----:B------:R1:W5:Y:S01]  /*187e0*/  LDL.LU R42, [R1+0x11d0] ;  /* 0x0011d000012a7983 */ /* 0x0003620000300800 */
[----:B------:R-:W-:-:S03]  /*187f0*/  SHF.R.S32.HI R2, RZ, 0x7, R92 ;  /* 0x00000007ff027819 */ /* 0x000fc6000001145c */
        /* <DEDUP_REMOVED lines=14> */
[----:B--2---:R-:W-:-:S03]  /*188e0*/  VIMNMX R0, PT, PT, R2, 0x1, !PT ;  /* 0x0000000102007848 */ /* 0x004fc60007fe0100 */
[----:B------:R1:W5:Y:S01]  /*188f0*/  LDL.LU R55, [R1+0x119c] ;  /* 0x00119c0001377983 */ /* 0x0003620000300800 */
[----:B------:R-:W-:Y:S01]  /*18900*/  IADD3 R0, PT, PT, R0, -0x1, RZ ;  /* 0xffffffff00007810 */ /* 0x000fe20007ffe0ff */
[----:B------:R2:W-:Y:S06]  /*18910*/  MEMBAR.ALL.CTA ;  /* 0x0000000000007992 */ /* 0x0005ec0000008000 */
[----:B--2---:R-:W2:Y:S04]  /*18920*/  FENCE.VIEW.ASYNC.S ;  /* 0x00000000000073c6 */ /* 0x004ea80000000000 */
[----:B------:R1:W5:Y:S04]  /*18930*/  LDL.LU R56, [R1+0x1198] ;  /* 0x0011980001387983 */ /* 0x0003680000300800 */
[----:B------:R1:W5:Y:S04]  /*18940*/  LDL.LU R57, [R1+0x1194] ;  /* 0x0011940001397983 */ /* 0x0003680000300800 */
[----:B------:R1:W5:Y:S01]  /*18950*/  LDL.LU R58, [R1+0x1190] ;  /* 0x00119000013a7983 */ /* 0x0003620000300800 */
[----:B0-----:R-:W-:-:S03]  /*18960*/  VIADD R93, R93, 0x7f ;  /* 0x0000007f5d5d7836 */ /* 0x001fc60000000000 */
[----:B------:R1:W5:Y:S04]  /*18970*/  LDL.LU R59, [R1+0x118c] ;  /* 0x00118c00013b7983 */ /* 0x0003680000300800 */
[----:B------:R1:W5:Y:S04]  /*18980*/  LDL.LU R60, [R1+0x1188] ;  /* 0x00118800013c7983 */ /* 0x0003680000300800 */
[----:B------:R1:W5:Y:S04]  /*18990*/  LDL.LU R61, [R1+0x1184] ;  /* 0x00118400013d7983 */ /* 0x0003680000300800 */
[----:B------:R1:W-:Y:S01]  /*189a0*/  STL [R1+0x1180], R0 ;  /* 0x0011800001007387 */ /* 0x0003e20000100800 */
[----:B--2---:R-:W-:Y:S01]  /*189b0*/  BAR.SYNC.DEFER_BLOCKING 0x0 ;  /* 0x0000000000007b1d */ /* 0x004fe20000010000 */
[----:B------:R-:W-:Y:S01]  /*189c0*/  ISETP.LT.OR P0, PT, R93, 0x80, P2 ;  /* 0x000000805d00780c */ /* 0x000fe20001701670 */
[----:B------:R-:W-:Y:S01]  /*189d0*/  IMAD.SHL.U32 R2, R67, 0x80, RZ ;  /* 0x0000008043027824 */ /* 0x000fe200078e00ff */
[----:B------:R-:W-:Y:S01]  /*189e0*/  ISETP.NE.U32.AND P3, PT, R0, RZ, PT ;  /* 0x000000ff0000720c */ /* 0x000fe20003f65070 */
[----:B------:R-:W-:-:S10]  /*189f0*/  IMAD.SHL.U32 R67, R66, 0x80, RZ ;  /* 0x0000008042437824 */ /* 0x000fd400078e00ff */
[----:B-1----:R-:W-:Y:S05]  /*18a00*/  @P0 BRA `(.L_x_6) ;  /* 0x00000004007c0947 */ /* 0x002fea0003800000 */
[----:B------:R-:W-:Y:S02]  /*18a10*/  USHF.R.U32.HI UR58, URZ, 0x4, UR4 ;  /* 0x00000004ff3a7899 */ /* 0x000fe40008011604 */
[----:B------:R-:W-:Y:S02]  /*18a20*/  UIADD3 UR11, UPT, UPT, UR4, 0x20000, URZ ;  /* 0x00020000040b7890 */ /* 0x000fe4000fffe0ff */
[----:B------:R-:W-:Y:S02]  /*18a30*/  USGXT.U32 UR58, UR58, 0xe ;  /* 0x0000000e3a3a789a */ /* 0x000fe40008000000 */
[----:B------:R-:W-:Y:S02]  /*18a40*/  USHF.R.U32.HI UR11, URZ, 0x4, UR11 ;  /* 0x00000004ff0b7899 */ /* 0x000fe4000801160b */
[----:B------:R-:W-:Y:S02]  /*18a50*/  UIADD3 UR28, UP1, UPT, UR58, 0x4000080, URZ ;  /* 0x040000803a1c7890 */ /* 0x000fe4000ff3e0ff */
[----:B------:R-:W-:Y:S01]  /*18a60*/  USGXT.U32 UR16, UR11, 0xe ;  /* 0x0000000e0b10789a */ /* 0x000fe20008000000 */
[----:B------:R-:W-:Y:S01]  /*18a70*/  UMOV UR9, URZ ;  /* 0x000000ff00097c82 */ /* 0x000fe20008000000 */
[----:B------:R-:W-:Y:S01]  /*18a80*/  UMOV UR56, UR8 ;  /* 0x0000000800387c82 */ /* 0x000fe20008000000 */
[----:B------:R-:W-:-:S02]  /*18a90*/  UIADD3.X UR29, UPT, UPT, UR9, 0x40004040, URZ, UP1, !UPT ;  /* 0x40004040091d7890 */ /* 0x000fc40008ffe4ff */
[----:B------:R-:W-:Y:S01]  /*18aa0*/  UIADD3 UR18, UP1, UPT, UR16, 0x2, URZ ;  /* 0x0000000210127890 */ /* 0x000fe2000ff3e0ff */
[----:B------:R-:W-:Y:S01]  /*18ab0*/  UMOV UR57, URZ ;  /* 0x000000ff00397c82 */ /* 0x000fe20008000000 */
[----:B------:R-:W-:Y:S01]  /*18ac0*/  UMOV UR17, URZ ;  /* 0x000000ff00117c82 */ /* 0x000fe20008000000 */
[----:B------:R-:W-:Y:S01]  /*18ad0*/  UMOV UR9, UR56 ;  /* 0x0000003800097c82 */ /* 0x000fe20008000000 */
[----:B------:R-:W-:Y:S02]  /*18ae0*/  UIADD3.X UR19, UPT, UPT, UR17, 0x40004040, URZ, UP1, !UPT ;  /* 0x4000404011137890 */ /* 0x000fe40008ffe4ff */
[----:B------:R-:W-:Y:S02]  /*18af0*/  ULOP3.LUT UR56, UR58, 0x4000000, URZ, 0xfc, !UPT ;  /* 0x040000003a387892 */ /* 0x000fe4000f8efcff */
[----:B------:R-:W-:Y:S02]  /*18b00*/  UIADD3.64 UR58, UPT, UPT, UR28, 0x80, URZ ;  /* 0x000000801c3a7897 */ /* 0x000fe4000fffe0ff */
[----:B------:R-:W-:-:S02]  /*18b10*/  UIADD3.64 UR64, UPT, UPT, UR18, 0x2, URZ ;  /* 0x0000000212407897 */ /* 0x000fc4000fffe0ff */
[----:B------:R-:W-:Y:S02]  /*18b20*/  UIADD3.64 UR60, UPT, UPT, UR28, 0x100, URZ ;  /* 0x000001001c3c7897 */ /* 0x000fe4000fffe0ff */
[----:B------:R-:W-:Y:S01]  /*18b30*/  UIADD3.64 UR68, UPT, UPT, UR18, 0x4, URZ ;  /* 0x0000000412447897 */ /* 0x000fe2000fffe0ff */
[----:B------:R-:W-:Y:S01]  /*18b40*/  UMOV UR46, 0x0 ;  /* 0x00000000002e7882 */ /* 0x000fe20000000000 */
[----:B------:R-:W-:Y:S01]  /*18b50*/  UMOV UR47, 0x8208010 ;  /* 0x08208010002f7882 */ /* 0x000fe20000000000 */
[----:B------:R-:W-:Y:S01]  /*18b60*/  UMOV UR17, 0x40004040 ;  /* 0x4000404000117882 */ /* 0x000fe20000000000 */
[----:B------:R-:W-:Y:S01]  /*18b70*/  UMOV UR57, 0x40004040 ;  /* 0x4000404000397882 */ /* 0x000fe20000000000 */
[----:B------:R-:W-:Y:S01]  /*18b80*/  UMOV UR40, 0x0 ;  /* 0x0000000000287882 */ /* 0x000fe20000000000 */
[----:B------:R0:W-:Y:S01]  /*18b90*/  UTCHMMA gdesc[UR56], gdesc[UR16], tmem[UR5], tmem[UR46], idesc[UR47], !UPT ;  /* 0x00ff2e10380075ea */ /* 0x0001e2000f800005 */
[----:B------:R-:W-:Y:S01]  /*18ba0*/  UMOV UR41, 0x8208010 ;  /* 0x0820801000297882 */ /* 0x000fe20000000000 */
[----:B------:R-:W-:-:S02]  /*18bb0*/  UIADD3.64 UR62, UPT, UPT, UR28, 0x180, URZ ;  /* 0x000001801c3e7897 */ /* 0x000fc4000fffe0ff */
[----:B------:R1:W-:Y:S01]  /*18bc0*/  UTCHMMA gdesc[UR28], gdesc[UR18], tmem[UR5], tmem[UR40], idesc[UR41], UPT ;  /* 0x00ff28121c0075ea */ /* 0x0003e2000b800005 */
[----:B------:R-:W-:Y:S01]  /*18bd0*/  UMOV UR32, 0x0 ;  /* 0x0000000000207882 */ /* 0x000fe20000000000 */
[----:B------:R-:W-:Y:S01]  /*18be0*/  UMOV UR33, 0x8208010 ;  /* 0x0820801000217882 */ /* 0x000fe20000000000 */
[----:B------:R-:W-:Y:S01]  /*18bf0*/  UMOV UR44, 0x0 ;  /* 0x00000000002c7882 */ /* 0x000fe20000000000 */
[----:B------:R-:W-:Y:S01]  /*18c00*/  UMOV UR45, 0x8208010 ;  /* 0x08208010002d7882 */ /* 0x000fe20000000000 */
[----:B------:R2:W-:Y:S01]  /*18c10*/  UTCHMMA gdesc[UR58], gdesc[UR64], tmem[UR5], tmem[UR32], idesc[UR33], UPT ;  /* 0x00ff20403a0075ea */ /* 0x0005e2000b800005 */
[----:B------:R-:W-:Y:S01]  /*18c20*/  UIADD3.64 UR66, UPT, UPT, UR28, 0x200, URZ ;  /* 0x000002001c427897 */ /* 0x000fe2000fffe0ff */
[----:B------:R3:W-:Y:S01]  /*18c30*/  UTCHMMA gdesc[UR60], gdesc[UR68], tmem[UR5], tmem[UR44], idesc[UR45], UPT ;  /* 0x00ff2c443c0075ea */ /* 0x0007e2000b800005 */
[----:B0-----:R-:W-:Y:S02]  /*18c40*/  UIADD3.64 UR56, UPT, UPT, UR18, 0x3fe, URZ ;  /* 0x000003fe12387897 */ /* 0x001fe4000fffe0ff */
[----:B------:R-:W-:Y:S01]  /*18c50*/  UIADD3.64 UR46, UPT, UPT, UR28, 0x280, URZ ;  /* 0x000002801c2e7897 */ /* 0x000fe2000fffe0ff */
[----:B------:R-:W-:Y:S01]  /*18c60*/  UMOV UR54, 0x0 ;  /* 0x0000000000367882 */ /* 0x000fe20000000000 */
[----:B------:R-:W-:Y:S01]  /*18c70*/  UMOV UR55, 0x8208010 ;  /* 0x0820801000377882 */ /* 0x000fe20000000000 */
[----:B-1----:R-:W-:-:S02]  /*18c80*/  UIADD3.64 UR40, UPT, UPT, UR28, 0x300, URZ ;  /* 0x000003001c287897 */ /* 0x002fc4000fffe0ff */
[----:B--2---:R-:W-:Y:S02]  /*18c90*/  UIADD3.64 UR58, UPT, UPT, UR18, 0x400, URZ ;  /* 0x00000400123a7897 */ /* 0x004fe4000fffe0ff */
[----:B------:R0:W-:Y:S01]  /*18ca0*/  UTCHMMA gdesc[UR62], gdesc[UR56], tmem[UR5], tmem[UR54], idesc[UR55], UPT ;  /* 0x00ff36383e0075ea */ /* 0x0001e2000b800005 */
[----:B---3--:R-:W-:Y:S01]  /*18cb0*/  UIADD3.64 UR60, UPT, UPT, UR18, 0x402, URZ ;  /* 0x00000402123c7897 */ /* 0x008fe2000fffe0ff */
[----:B------:R-:W-:Y:S01]  /*18cc0*/  UMOV UR50, 0x0 ;  /* 0x0000000000327882 */ /* 0x000fe20000000000 */
[----:B------:R-:W-:Y:S01]  /*18cd0*/  UMOV UR51, 0x8208010 ;  /* 0x0820801000337882 */ /* 0x000fe20000000000 */
[----:B------:R-:W-:Y:S02]  /*18ce0*/  UIADD3 UR76, UPT, UPT, UR5, 0x80, URZ ;  /* 0x00000080054c7890 */ /* 0x000fe4000fffe0ff */
[----:B------:R-:W-:Y:S01]  /*18cf0*/  UIADD3.64 UR32, UPT, UPT, UR28, 0x780, URZ ;  /* 0x000007801c207897 */ /* 0x000fe2000fffe0ff */
[----:B------:R1:W-:Y:S01]  /*18d00*/  UTCHMMA gdesc[UR66], gdesc[UR58], tmem[UR5], tmem[UR50], idesc[UR51], UPT ;  /* 0x00ff323a420075ea */ /* 0x0003e2000b800005 */
[----:B------:R-:W-:-:S02]  /*18d10*/  UIADD3 UR75, UPT, UPT, UR5, 0x80, URZ ;  /* 0x00000080054b7890 */ /* 0x000fc4000fffe0ff */
[----:B0-----:R-:W-:Y:S02]  /*18d20*/  UIADD3.64 UR62, UPT, UPT, UR18, 0x404, URZ ;  /* 0x00000404123e7897 */ /* 0x001fe4000fffe0ff */
[----:B------:R-:W-:Y:S01]  /*18d30*/  UIADD3.64 UR44, UPT, UPT, UR28, 0x800, URZ ;  /* 0x000008001c2c7897 */ /* 0x000fe2000fffe0ff */
[----:B------:R-:W-:Y:S01]  /*18d40*/  UMOV UR38, 0x0 ;  /* 0x0000000000267882 */ /* 0x000fe20000000000 */
[----:B------:R-:W-:Y:S01]  /*18d50*/  UMOV UR39, 0x8208010 ;  /* 0x0820801000277882 */ /* 0x000fe20000000000 */
[----:B------:R-:W-:Y:S02]  /*18d60*/  UIADD3 UR74, UPT, UPT, UR5, 0x80, URZ ;  /* 0x00000080054a7890 */ /* 0x000fe4000fffe0ff */
[----:B------:R0:W-:Y:S01]  /*18d70*/  UTCHMMA gdesc[UR46], gdesc[UR60], tmem[UR5], tmem[UR38], idesc[UR39], UPT ;  /* 0x00ff263c2e0075ea */ /* 0x0001e2000b800005 */
[----:B------:R-:W-:Y:S02]  /*18d80*/  UIADD3.64 UR54, UPT, UPT, UR28, 0x880, URZ ;  /* 0x000008801c367897 */ /* 0x000fe4000fffe0ff */
[----:B------:R-:W-:-:S02]  /*18d90*/  UIADD3 UR73, UPT, UPT, UR5, 0x80, URZ ;  /* 0x0000008005497890 */ /* 0x000fc4000fffe0ff */
[----:B-1----:R-:W-:Y:S02]  /*18da0*/  UIADD3.64 UR66, UPT, UPT, UR28, 0x900, URZ ;  /* 0x000009001c427897 */ /* 0x002fe4000fffe0ff */
[----:B------:R-:W-:Y:S02]  /*18db0*/  UIADD3 UR72, UPT, UPT, UR5, 0x80, URZ ;  /* 0x0000008005487890 */ /* 0x000fe4000fffe0ff */
[----:B------:R-:W-:Y:S02]  /*18dc0*/  UIADD3.64 UR50, UPT, UPT, UR28, 0x980, URZ ;  /* 0x000009801c327897 */ /* 0x000fe4000fffe0ff */
[----:B------:R-:W-:Y:S02]  /*18dd0*/  UIADD3 UR71, UPT, UPT, UR5, 0x80, URZ ;  /* 0x0000008005477890 */ /* 0x000fe4000fffe0ff */
[----:B0-----:R-:W-:Y:S01]  /*18de0*/  UIADD3.64 UR46, UPT, UPT, UR28, 0xa00, URZ ;  /* 0x00000a001c2e7897 */ /* 0x001fe2000fffe0ff */
[----:B------:R-:W-:Y:S01]  /*18df0*/  UMOV UR22, 0x0 ;  /* 0x0000000000167882 */ /* 0x000fe20000000000 */
[----:B------:R-:W-:Y:S01]  /*18e00*/  UMOV UR23, 0x8208010 ;  /* 0x0820801000177882 */ /* 0x000fe20000000000 */
[----:B------:R-:W-:-:S02]  /*18e10*/  UIADD3 UR70, UPT, UPT, UR5, 0x80, URZ ;  /* 0x0000008005467890 */ /* 0x000fc4000fffe0ff */
[----:B------:R0:W-:Y:S01]  /*18e20*/  UTCHMMA gdesc[UR40], gdesc[UR62], tmem[UR5], tmem[UR22], idesc[UR23], UPT ;  /* 0x00ff163e280075ea */ /* 0x0001e2000b800005 */
[----:B------:R-:W-:Y:S01]  /*18e30*/  UIADD3.64 UR38, UPT, UPT, UR28, 0xa80, URZ ;  /* 0x00000a801c267897 */ /* 0x000fe2000fffe0ff */
[----:B------:R-:W-:Y:S01]  /*18e40*/  UMOV UR34, 0x0 ;  /* 0x0000000000227882 */ /* 0x000fe20000000000 */
[----:B------:R-:W-:Y:S01]  /*18e50*/  UMOV UR35, 0x8208010 ;  /* 0x0820801000237882 */ /* 0x000fe20000000000 */
[----:B------:R-:W-:Y:S01]  /*18e60*/  UIADD3 UR11, UPT, UPT, UR5, 0x80, URZ ;  /* 0x00000080050b7890 */ /* 0x000fe2000fffe0ff */
[----:B------:R0:W-:Y:S01]  /*18e70*/  UTCHMMA gdesc[UR32], gdesc[UR16], tmem[UR76], tmem[UR34], idesc[UR35], !UPT ;  /* 0x00ff2210200075ea */ /* 0x0001e2000f80004c */
[----:B------:R-:W-:Y:S01]  /*18e80*/  UIADD3.64 UR28, UPT, UPT, UR28, 0xb00, URZ ;  /* 0x00000b001c1c7897 */ /* 0x000fe2000fffe0ff */
[----:B------:R-:W-:Y:S01]  /*18e90*/  UMOV UR24, 0x0 ;  /* 0x0000000000187882 */ /* 0x000fe20000000000 */
[----:B------:R-:W-:Y:S01]  /*18ea0*/  UMOV UR25, 0x8208010 ;  /* 0x0820801000197882 */ /* 0x000fe20000000000 */
[----:B------:R-:W-:Y:S01]  /*18eb0*/  UMOV UR52, 0x0 ;  /* 0x0000000000347882 */ /* 0x000fe20000000000 */
[----:B------:R-:W-:Y:S01]  /*18ec0*/  UMOV UR53, 0x8208010 ;  /* 0x0820801000357882 */ /* 0x000fe20000000000 */
[----:B------:R-:W-:Y:S01]  /*18ed0*/  UMOV UR48, 0x0 ;  /* 0x0000000000307882 */ /* 0x000fe20000000000 */
[----:B------:R-:W-:Y:S01]  /*18ee0*/  UMOV UR49, 0x8208010 ;  /* 0x0820801000317882 */ /* 0x000fe20000000000 */
[----:B------:R0:W-:Y:S01]  /*18ef0*/  UTCHMMA gdesc[UR44], gdesc[UR18], tmem[UR75], tmem[UR24], idesc[UR25], UPT ;  /* 0x00ff18122c0075ea */ /* 0x0001e2000b80004b */
        /* <DEDUP_REMOVED lines=12> */
[----:B------:R0:W-:Y:S01]  /*18fc0*/  UTCHMMA gdesc[UR38], gdesc[UR60], tmem[UR70], tmem[UR30], idesc[UR31], UPT ;  /* 0x00ff1e3c260075ea */ /* 0x0001e2000b800046 */
[----:B------:R0:W-:Y:S01]  /*18fd0*/  UTCHMMA gdesc[UR28], gdesc[UR62], tmem[UR11], tmem[UR26], idesc[UR27], UPT ;  /* 0x00ff1a3e1c0075ea */ /* 0x0001e2000b80000b */
[----:B------:R0:W-:Y:S01]  /*18fe0*/  UTCBAR [UR9], URZ ;  /* 0x000000ff090073e9 */ /* 0x0001e200080000ff */
[----:B------:R-:W-:Y:S01]  /*18ff0*/  NOP ;  /* 0x0000000000007918 */ /* 0x000fe20000000000 */
.L_x_6:
[----:B------:R1:W-:Y:S01]  /*19000*/  STL [R1+0x9cc], RZ ;  /* 0x0009ccff01007387 */ /* 0x0003e20000100800 */
[----:B0-----:R-:W-:Y:S01]  /*19010*/  UMOV UR60, URZ ;  /* 0x000000ff003c7c82 */ /* 0x001fe20008000000 */
[----:B------:R-:W-:Y:S01]  /*19020*/  UMOV UR16, UR14 ;  /* 0x0000000e00107c82 */ /* 0x000fe20008000000 */
[----:B------:R-:W-:Y:S01]  /*19030*/  UMOV UR17, UR15 ;  /* 0x0000000f00117c82 */ /* 0x000fe20008000000 */
[----:B------:R-:W-:Y:S05]  /*19040*/  @!P3 BRA `(.L_x_7) ;  /* 0x000001bc00a0b947 */ /* 0x000fea0003800000 */
[----:B------:R-:W-:Y:S01]  /*19050*/  SHF.R.S32.HI R0, RZ, 0x1f, R2 ;  /* 0x0000001fff007819 */ /* 0x000fe20000011402 */
[----:B------:R-:W-:Y:S01]  /*19060*/  ULOP3.LUT UR14, UR7, 0x4000000, URZ, 0xfc, !UPT ;  /* 0x04000000070e7892 */ /* 0x000fe2000f8efcff */
[----:B------:R-:W-:Y:S01]  /*19070*/  SHF.R.S32.HI R66, RZ, 0x1f, R67 ;  /* 0x0000001fff427819 */ /* 0x000fe20000011443 */
[----:B------:R-:W-:Y:S01]  /*19080*/  UIADD3.64 UR18, UPT, UPT, UR12, 0x80, URZ ;  /* 0x000000800c127897 */ /* 0x000fe2000fffe0ff */
[C---:B------:R-:W-:Y:S01]  /*19090*/  SHF.L.U64.HI R0, R2.reuse, 0x1, R0 ;  /* 0x0000000102007819 */ /* 0x040fe20000010200 */
[----:B------:R-:W-:Y:S01]  /*190a0*/  IMAD.SHL.U32 R2, R2, 0x2, RZ ;  /* 0x0000000202027824 */ /* 0x000fe200078e00ff */
[C---:B------:R-:W-:Y:S01]  /*190b0*/  SHF.L.U64.HI R66, R67.reuse, 0x1, R66 ;  /* 0x0000000143427819 */ /* 0x040fe20000010242 */
[----:B------:R-:W-:Y:S01]  /*190c0*/  IMAD.SHL.U32 R67, R67, 0x2, RZ ;  /* 0x0000000243437824 */ /* 0x000fe200078e00ff */
[----:B------:R-:W-:Y:S02]  /*190d0*/  UIADD3.64 UR22, UPT, UPT, UR16, 0x2, URZ ;  /* 0x0000000210167897 */ /* 0x000fe4000fffe0ff */
[----:B------:R-:W-:-:S02]  /*190e0*/  UIADD3.64 UR24, UPT, UPT, UR12, 0x100, URZ ;  /* 0x000001000c187897 */ /* 0x000fc4000fffe0ff */
[----:B------:R-:W-:Y:S02]  /*190f0*/  UIADD3.64 UR26, UPT, UPT, UR16, 0x4, URZ ;  /* 0x00000004101a7897 */ /* 0x000fe4000fffe0ff */
[----:B------:R-:W-:Y:S02]  /*19100*/  UIADD3.64 UR28, UPT, UPT, UR12, 0x180, URZ ;  /* 0x000001800c1c7897 */ /* 0x000fe4000fffe0ff */
[----:B------:R-:W-:Y:S02]  /*19110*/  UIADD3.64 UR30, UPT, UPT, UR16, 0x3fe, URZ ;  /* 0x000003fe101e7897 */ /* 0x000fe4000fffe0ff */
[----:B------:R-:W-:Y:S02]  /*19120*/  UIADD3.64 UR32, UPT, UPT, UR12, 0x200, URZ ;  /* 0x000002000c207897 */ /* 0x000fe4000fffe0ff */
        /* <DEDUP_REMOVED lines=12> */
[----:B------:R-:W-:Y:S01]  /*191f0*/  UIADD3.64 UR58, UPT, UPT, UR12, 0xb00, URZ ;  /* 0x00000b000c3a7897 */ /* 0x000fe2000fffe0ff */
[----:B------:R-:W-:Y:S01]  /*19200*/  UMOV UR9, 0x1 ;  /* 0x0000000100097882 */ /* 0x000fe20000000000 */
[----:B------:R-:W-:Y:S01]  /*19210*/  UMOV UR7, URZ ;  /* 0x000000ff00077c82 */ /* 0x000fe20008000000 */
[----:B------:R-:W-:-:S09]  /*19220*/  UMOV UR11, 0x40004040 ;  /* 0x40004040000b7882 */ /* 0x000fd20000000000 */
.L_x_10:
[----:B-----5:R0:W-:Y:S04]  /*19230*/  STL.64 [R1+0x11a0], R62 ;  /* 0x0011a03e01007387 */ /* 0x0201e80000100a00 */
[----:B------:R-:W-:Y:S04]  /*19240*/  STL.64 [R1+0x1198], R64 ;  /* 0x0011984001007387 */ /* 0x000fe80000100a00 */
[----:B------:R2:W-:Y:S01]  /*19250*/  STL.64 [R1+0x1188], R2 ;  /* 0x0011880201007387 */ /* 0x0005e20000100a00 */
[----:B0-----:R-:W-:-:S05]  /*19260*/  IADD3 R62, P0, PT, R90, R67, RZ ;  /* 0x000000435a3e7210 */ /* 0x001fca0007f1e0ff */
[----:B------:R0:W-:Y:S01]  /*19270*/  STL [R1+0x1160], R62 ;  /* 0x0011603e01007387 */ /* 0x0001e20000100800 */
[-C--:B--2---:R-:W-:Y:S02]  /*19280*/  IADD3 R3, P3, PT, R88, R67.reuse, RZ ;  /* 0x0000004358037210 */ /* 0x084fe40007f7e0ff */
[----:B------:R-:W-:-:S03]  /*19290*/  IADD3 R2, P4, PT, R86, R67, RZ ;  /* 0x0000004356027210 */ /* 0x000fc60007f9e0ff */
[----:B------:R2:W-:Y:S01]  /*192a0*/  STL [R1+0x1164], R3 ;  /* 0x0011640301007387 */ /* 0x0005e20000100800 */
[----:B0-----:R-:W-:-:S03]  /*192b0*/  IADD3 R62, P5, PT, R84, R67, RZ ;  /* 0x00000043543e7210 */ /* 0x001fc60007fbe0ff */
[----:B------:R0:W-:Y:S04]  /*192c0*/  STL [R1+0x1168], R2 ;  /* 0x0011680201007387 */ /* 0x0001e80000100800 */
[----:B------:R3:W-:Y:S01]  /*192d0*/  STL [R1+0x116c], R62 ;  /* 0x00116c3e01007387 */ /* 0x0007e20000100800 */
[--C-:B--2---:R-:W-:Y:S02]  /*192e0*/  IMAD.X R3, R91, 0x1, R66.reuse, P0 ;  /* 0x000000015b037824 */ /* 0x104fe400000e0642 */
[----:B0-----:R-:W-:-:S03]  /*192f0*/  IMAD.X R2, R89, 0x1, R66, P3 ;  /* 0x0000000159027824 */ /* 0x001fc600018e0642 */
[----:B------:R0:W-:Y:S01]  /*19300*/  STL [R1+0x1150], R3 ;  /* 0x0011500301007387 */ /* 0x0001e20000100800 */
[----:B---3--:R-:W-:-:S03]  /*19310*/  IMAD.X R62, R87, 0x1, R66, P4 ;  /* 0x00000001573e7824 */ /* 0x008fc600020e0642 */
[----:B------:R2:W-:Y:S04]  /*19320*/  STL [R1+0x1154], R2 ;  /* 0x0011540201007387 */ /* 0x0005e80000100800 */
[----:B------:R3:W-:Y:S01]  /*19330*/  STL [R1+0x1158], R62 ;  /* 0x0011583e01007387 */ /* 0x0007e20000100800 */
[----:B0-----:R-:W-:Y:S01]  /*19340*/  IMAD.X R3, R85, 0x1, R66, P5 ;  /* 0x0000000155037824 */ /* 0x001fe200028e0642 */
[----:B--2---:R-:W-:-:S04]  /*19350*/  IADD3 R2, P0, PT, R4, R67, RZ ;  /* 0x0000004304027210 */ /* 0x004fc80007f1e0ff */
[----:B------:R0:W-:Y:S01]  /*19360*/  STL [R1+0x115c], R3 ;  /* 0x00115c0301007387 */ /* 0x0001e20000100800 */
[----:B---3--:R-:W-:-:S03]  /*19370*/  IADD3 R62, P3, PT, R6, R67, RZ ;  /* 0x00000043063e7210 */ /* 0x008fc60007f7e0ff */
[----:B------:R2:W-:Y:S01]  /*19380*/  STL [R1+0x1118], R2 ;  /* 0x0011180201007387 */ /* 0x0005e20000100800 */
[----:B------:R-:W-:-:S03]  /*19390*/  IMAD.X R5, R5, 0x1, R66, P0 ;  /* 0x0000000105057824 */ /* 0x000fc600000e0642 */
[----:B------:R-:W-:Y:S01]  /*193a0*/  STL [R1+0x111c], R62 ;  /* 0x00111c3e01007387 */ /* 0x000fe20000100800 */
[--C-:B------:R-:W-:Y:S01]  /*193b0*/  IMAD.X R6, R7, 0x1, R66.reuse, P3 ;  /* 0x0000000107067824 */ /* 0x100fe200018e0642 */
[-C--:B0-----:R-:W-:Y:S02]  /*193c0*/  IADD3 R3, P4, PT, R16, R67.reuse, RZ ;  /* 0x0000004310037210 */ /* 0x081fe40007f9e0ff */
[-C--:B------:R-:W-:Y:S02]  /*193d0*/  IADD3 R4, P3, PT, R30, R67.reuse, RZ ;  /* 0x000000431e047210 */ /* 0x080fe40007f7e0ff */
[----:B--2---:R-:W-:Y:S01]  /*193e0*/  IADD3 R2, P5, PT, R18, R67, RZ ;  /* 0x0000004312027210 */ /* 0x004fe20007fbe0ff */
[----:B------:R0:W-:Y:S01]  /*193f0*/  STL [R1+0x1120], R3 ;  /* 0x0011200301007387 */ /* 0x0001e20000100800 */
[--C-:B------:R-:W-:Y:S02]  /*19400*/  IMAD.X R16, R17, 0x1, R66.reuse, P4 ;  /* 0x0000000111107824 */ /* 0x100fe400020e0642 */
[--C-:B------:R-:W-:Y:S01]  /*19410*/  IMAD.X R30, R31, 0x1, R66.reuse, P3 ;  /* 0x000000011f1e7824 */ /* 0x100fe200018e0642 */
[----:B------:R-:W-:Y:S01]  /*19420*/  STL [R1+0x11a8], R5 ;  /* 0x0011a80501007387 */ /* 0x000fe20000100800 */
[----:B------:R-:W-:-:S03]  /*19430*/  IMAD.X R18, R19, 0x1, R66, P5 ;  /* 0x0000000113127824 */ /* 0x000fc600028e0642 */
[----:B------:R2:W-:Y:S01]  /*19440*/  STL [R1+0x1124], R2 ;  /* 0x0011240201007387 */ /* 0x0005e20000100800 */
[----:B0-----:R-:W-:-:S03]  /*19450*/  IADD3 R3, P4, PT, R38, R67, RZ ;  /* 0x0000004326037210 */ /* 0x001fc60007f9e0ff */
[----:B------:R-:W-:Y:S02]  /*19460*/  STL [R1+0x11ac], R6 ;  /* 0x0011ac0601007387 */ /* 0x000fe40000100800 */
[----:B------:R-:W-:Y:S02]  /*19470*/  IMAD.X R38, R39, 0x1, R66, P4 ;  /* 0x0000000127267824 */ /* 0x000fe400020e0642 */
[----:B------:R-:W-:Y:S01]  /*19480*/  STL [R1+0x11b0], R16 ;  /* 0x0011b01001007387 */ /* 0x000fe20000100800 */
[----:B--2---:R-:W-:-:S03]  /*19490*/  IADD3 R2, P0, PT, R28, R67, RZ ;  /* 0x000000431c027210 */ /* 0x004fc60007f1e0ff */
[----:B------:R-:W-:Y:S01]  /*194a0*/  STL [R1+0x11b4], R18 ;  /* 0x0011b41201007387 */ /* 0x000fe20000100800 */
[----:B------:R-:W-:-:S03]  /*194b0*/  IADD3.X R28, PT, PT, R29, R66, RZ, P0, !PT ;  /* 0x000000421d1c7210 */ /* 0x000fc600007fe4ff */
[----:B------:R0:W-:Y:S04]  /*194c0*/  STL [R1+0x1128], R2 ;  /* 0x0011280201007387 */ /* 0x0001e80000100800 */
[----:B------:R2:W-:Y:S04]  /*194d0*/  STL [R1+0x112c], R4 ;  /* 0x00112c0401007387 */ /* 0x0005e80000100800 */
[----:B------:R3:W-:Y:S01]  /*194e0*/  STL [R1+0x1130], R3 ;  /* 0x0011300301007387 */ /* 0x0007e20000100800 */
[----:B0-----:R-:W-:-:S03]  /*194f0*/  IADD3 R2, P5, PT, R40, R67, RZ ;  /* 0x0000004328027210 */ /* 0x001fc60007fbe0ff */
[----:B------:R-:W-:Y:S01]  /*19500*/  STL [R1+0x1190], R28 ;  /* 0x0011901c01007387 */ /* 0x000fe20000100800 */
[-C--:B--2---:R-:W-:Y:S01]  /*19510*/  IADD3 R4, P3, PT, R48, R67.reuse, RZ ;  /* 0x0000004330047210 */ /* 0x084fe20007f7e0ff */
[--C-:B------:R-:W-:Y:S02]  /*19520*/  IMAD.X R40, R41, 0x1, R66.reuse, P5 ;  /* 0x0000000129287824 */ /* 0x100fe400028e0642 */
[----:B------:R0:W-:Y:S01]  /*19530*/  STL [R1+0x1134], R2 ;  /* 0x0011340201007387 */ /* 0x0001e20000100800 */
[----:B---3--:R-:W-:Y:S01]  /*19540*/  IADD3 R3, P4, PT, R54, R67, RZ ;  /* 0x0000004336037210 */ /* 0x008fe20007f9e0ff */
[--C-:B------:R-:W-:Y:S02]  /*19550*/  IMAD.X R48, R49, 0x1, R66.reuse, P3 ;  /* 0x0000000131307824 */ /* 0x100fe400018e0642 */
[----:B------:R-:W-:Y:S02]  /*19560*/  STL [R1+0x11b8], R30 ;  /* 0x0011b81e01007387 */ /* 0x000fe40000100800 */
[----:B------:R-:W-:-:S02]  /*19570*/  IMAD.X R54, R55, 0x1, R66, P4 ;  /* 0x0000000137367824 */ /* 0x000fc400020e0642 */
[----:B------:R-:W-:Y:S01]  /*19580*/  STL [R1+0x11bc], R38 ;  /* 0x0011bc2601007387 */ /* 0x000fe20000100800 */
[----:B0-----:R-:W-:-:S05]  /*19590*/  IADD3 R2, P0, PT, R46, R67, RZ ;  /* 0x000000432e027210 */ /* 0x001fca0007f1e0ff */
[----:B------:R0:W-:Y:S01]  /*195a0*/  STL [R1+0x1138], R2 ;  /* 0x0011380201007387 */ /* 0x0001e20000100800 */
[----:B------:R-:W-:-:S03]  /*195b0*/  IMAD.X R46, R47, 0x1, R66, P0 ;  /* 0x000000012f2e7824 */ /* 0x000fc600000e0642 */
[----:B------:R2:W-:Y:S04]  /*195c0*/  STL [R1+0x113c], R4 ;  /* 0x00113c0401007387 */ /* 0x0005e80000100800 */
[----:B------:R3:W-:Y:S01]  /*195d0*/  STL [R1+0x1140], R3 ;  /* 0x0011400301007387 */ /* 0x0007e20000100800 */
[-C--:B0-----:R-:W-:Y:S02]  /*195e0*/  IADD3 R2, P5, PT, R56, R67.reuse, RZ ;  /* 0x0000004338027210 */ /* 0x081fe40007fbe0ff */
[----:B--2---:R-:W-:-:S03]  /*195f0*/  IADD3 R4, P0, PT, R82, R67, RZ ;  /* 0x0000004352047210 */ /* 0x004fc60007f1e0ff */
[----:B------:R0:W-:Y:S01]  /*19600*/  STL [R1+0x1144], R2 ;  /* 0x0011440201007387 */ /* 0x0001e20000100800 */
[----:B------:R-:W-:Y:S01]  /*19610*/  IMAD.X R56, R57, 0x1, R66, P5 ;  /* 0x0000000139387824 */ /* 0x000fe200028e0642 */
[-C--:B---3--:R-:W-:Y:S02]  /*19620*/  IADD3 R3, P3, PT, R80, R67.reuse, RZ ;  /* 0x0000004350037210 */ /* 0x088fe40007f7e0ff */
[----:B------:R2:W-:Y:S04]  /*19630*/  STL [R1+0x1178], R4 ;  /* 0x0011780401007387 */ /* 0x0005e80000100800 */
[----:B------:R3:W-:Y:S01]  /*19640*/  STL [R1+0x117c], R3 ;  /* 0x00117c0301007387 */ /* 0x0007e20000100800 */
[-C--:B0-----:R-:W-:Y:S02]  /*19650*/  IADD3 R2, P4, PT, R78, R67.reuse, RZ ;  /* 0x000000434e027210 */ /* 0x081fe40007f9e0ff */
[----:B--2---:R-:W-:-:S03]  /*19660*/  IADD3 R4, P5, PT, R76, R67, RZ ;  /* 0x000000434c047210 */ /* 0x004fc60007fbe0ff */
[----:B------:R0:W-:Y:S01]  /*19670*/  STL [R1+0x1148], R2 ;  /* 0x0011480201007387 */ /* 0x0001e20000100800 */
[--C-:B------:R-:W-:Y:S02]  /*19680*/  IMAD.X R78, R79, 0x1, R66.reuse, P4 ;  /* 0x000000014f4e7824 */ /* 0x100fe400020e0642 */
[--C-:B---3--:R-:W-:Y:S01]  /*19690*/  IMAD.X R3, R83, 0x1, R66.reuse, P0 ;  /* 0x0000000153037824 */ /* 0x108fe200000e0642 */
[----:B------:R2:W-:Y:S01]  /*196a0*/  STL [R1+0x114c], R4 ;  /* 0x00114c0401007387 */ /* 0x0005e20000100800 */
[----:B------:R-:W-:-:S03]  /*196b0*/  IMAD.X R76, R77, 0x1, R66, P5 ;  /* 0x000000014d4c7824 */ /* 0x000fc600028e0642 */
[----:B------:R3:W-:Y:S01]  /*196c0*/  STL [R1+0x1170], R3 ;  /* 0x0011700301007387 */ /* 0x0007e20000100800 */
[----:B0-----:R-:W-:Y:S01]  /*196d0*/  IMAD.X R2, R81, 0x1, R66, P3 ;  /* 0x0000000151027824 */ /* 0x001fe200018e0642 */
[----:B--2---:R-:W-:-:S04]  /*196e0*/  IADD3 R4, P3, PT, R10, R67, RZ ;  /* 0x000000430a047210 */ /* 0x004fc80007f7e0ff */
[----:B------:R0:W-:Y:S01]  /*196f0*/  STL [R1+0x1174], R2 ;  /* 0x0011740201007387 */ /* 0x0001e20000100800 */
[----:B---3--:R-:W-:Y:S02]  /*19700*/  IADD3 R3, P4, PT, R20, R67, RZ ;  /* 0x0000004314037210 */ /* 0x008fe40007f9e0ff */
[----:B------:R-:W-:-:S03]  /*19710*/  IADD3.X R10, PT, PT, R11, R66, RZ, P3, !PT ;  /* 0x000000420b0a7210 */ /* 0x000fc60001ffe4ff */
[----:B------:R-:W-:Y:S01]  /*19720*/  IMAD.X R20, R21, 0x1, R66, P4 ;  /* 0x0000000115147824 */ /* 0x000fe200020e0642 */
        /* <DEDUP_REMOVED lines=8> */
[--C-:B------:R-:W-:Y:S01]  /*197b0*/  IMAD.X R22, R23, 0x1, R66.reuse, P5 ;  /* 0x0000000117167824 */ /* 0x100fe200028e0642 */
[----:B---3--:R-:W-:Y:S01]  /*197c0*/  IADD3 R3, P4, PT, R42, R67, RZ ;  /* 0x000000432a037210 */ /* 0x008fe20007f9e0ff */
[----:B------:R-:W-:-:S04]  /*197d0*/  IMAD.X R34, R35, 0x1, R66, P3 ;  /* 0x0000000123227824 */ /* 0x000fc800018e0642 */
[----:B------:R-:W-:Y:S01]  /*197e0*/  IMAD.X R42, R43, 0x1, R66, P4 ;  /* 0x000000012b2a7824 */ /* 0x000fe200020e0642 */
[----:B0-----:R-:W-:-:S05]  /*197f0*/  IADD3 R2, P0, PT, R32, R67, RZ ;  /* 0x0000004320027210 */ /* 0x001fca0007f1e0ff */
[----:B------:R0:W-:Y:S01]  /*19800*/  STL [R1+0xfc8], R2 ;  /* 0x000fc80201007387 */ /* 0x0001e20000100800 */
[----:B------:R-:W-:-:S03]  /*19810*/  IMAD.X R32, R33, 0x1, R66, P0 ;  /* 0x0000000121207824 */ /* 0x000fc600000e0642 */
[----:B------:R-:W-:Y:S04]  /*19820*/  STL [R1+0xfcc], R4 ;  /* 0x000fcc0401007387 */ /* 0x000fe80000100800 */
[----:B------:R2:W-:Y:S01]  /*19830*/  STL [R1+0xfd0], R3 ;  /* 0x000fd00301007387 */ /* 0x0005e20000100800 */
[----:B0-----:R-:W-:-:S05]  /*19840*/  IADD3 R2, P5, PT, R44, R67, RZ ;  /* 0x000000432c027210 */ /* 0x001fca0007fbe0ff */
[----:B------:R0:W-:Y:S01]  /*19850*/  STL [R1+0xfd4], R2 ;  /* 0x000fd40201007387 */ /* 0x0001e20000100800 */
[----:B------:R-:W-:Y:S01]  /*19860*/  IMAD.X R44, R45, 0x1, R66, P5 ;  /* 0x000000012d2c7824 */ /* 0x000fe200028e0642 */
[-C--:B--2---:R-:W-:Y:S02]  /*19870*/  IADD3 R3, P0, PT, R50, R67.reuse, RZ ;  /* 0x0000004332037210 */ /* 0x084fe40007f1e0ff */
[----:B------:R-:W2:Y:S04]  /*19880*/  LDL.LU.64 R28, [R1] ;  /* 0x00000000011c7983 */ /* 0x000ea80000300a00 */
[----:B------:R3:W-:Y:S01]  /*19890*/  STL [R1+0xfd8], R3 ;  /* 0x000fd80301007387 */ /* 0x0007e20000100800 */
[----:B0-----:R-:W-:-:S03]  /*198a0*/  IADD3 R2, P3, PT, R52, R67, RZ ;  /* 0x0000004334027210 */ /* 0x001fc60007f7e0ff */
[----:B------:R-:W4:Y:S04]  /*198b0*/  LDL.LU.64 R6, [R1+0x8] ;  /* 0x0000080001067983 */ /* 0x000f280000300a00 */
[----:B------:R0:W-:Y:S04]  /*198c0*/  STL [R1+0xfdc], R2 ;  /* 0x000fdc0201007387 */ /* 0x0001e80000100800 */
[----:B------:R-:W4:Y:S01]  /*198d0*/  LDL.LU.64 R4, [R1+0x10] ;  /* 0x0000100001047983 */ /* 0x000f220000300a00 */
[-C--:B---3--:R-:W-:Y:S01]  /*198e0*/  IADD3 R3, P4, PT, R58, R67.reuse, RZ ;  /* 0x000000433a037210 */ /* 0x088fe20007f9e0ff */
[----:B------:R-:W-:Y:S01]  /*198f0*/  IMAD.X R50, R51, 0x1, R66, P0 ;  /* 0x0000000133327824 */ /* 0x000fe200000e0642 */
[----:B0-----:R-:W-:-:S03]  /*19900*/  IADD3 R2, P5, PT, R60, R67, RZ ;  /* 0x000000433c027210 */ /* 0x001fc60007fbe0ff */
[----:B------:R0:W-:Y:S01]  /*19910*/  STL [R1+0xfe0], R3 ;  /* 0x000fe00301007387 */ /* 0x0001e20000100800 */
[----:B------:R-:W-:-:S03]  /*19920*/  IMAD.X R52, R53, 0x1, R66, P3 ;  /* 0x0000000135347824 */ /* 0x000fc600018e0642 */
[----:B------:R3:W-:Y:S01]  /*19930*/  STL [R1+0xfe4], R2 ;  /* 0x000fe40201007387 */ /* 0x0007e20000100800 */
[--C-:B------:R-:W-:Y:S01]  /*19940*/  IMAD.X R58, R59, 0x1, R66.reuse, P4 ;  /* 0x000000013b3a7824 */ /* 0x100fe200020e0642 */
[-C--:B0-----:R-:W-:Y:S02]  /*19950*/  IADD3 R3, P0, PT, R74, R67.reuse, RZ ;  /* 0x000000434a037210 */ /* 0x081fe40007f1e0ff */
[----:B------:R-:W4:Y:S01]  /*19960*/  LDL.LU.64 R30, [R1+0x18] ;  /* 0x00001800011e7983 */ /* 0x000f220000300a00 */
[-C--:B---3--:R-:W-:Y:S01]  /*19970*/  IADD3 R2, P3, PT, R72, R67.reuse, RZ ;  /* 0x0000004348027210 */ /* 0x088fe20007f7e0ff */
[--C-:B------:R-:W-:Y:S02]  /*19980*/  IMAD.X R60, R61, 0x1, R66.reuse, P5 ;  /* 0x000000013d3c7824 */ /* 0x100fe400028e0642 */
[----:B------:R-:W-:Y:S01]  /*19990*/  STL [R1+0xfe8], R3 ;  /* 0x000fe80301007387 */ /* 0x000fe20000100800 */
[-C--:B------:R-:W-:Y:S02]  /*199a0*/  IADD3 R11, P4, PT, R70, R67.reuse, RZ ;  /* 0x00000043460b7210 */ /* 0x080fe40007f9e0ff */
[----:B------:R-:W-:Y:S01]  /*199b0*/  IADD3 R9, P5, PT, R68, R67, RZ ;  /* 0x0000004344097210 */ /* 0x000fe20007fbe0ff */
[----:B------:R-:W3:Y:S04]  /*199c0*/  LDL.LU.64 R18, [R1+0x20] ;  /* 0x0000200001127983 */ /* 0x000ee80000300a00 */
[----:B------:R0:W-:Y:S01]  /*199d0*/  STL [R1+0xfec], R2 ;  /* 0x000fec0201007387 */ /* 0x0001e20000100800 */
[----:B------:R-:W-:-:S03]  /*199e0*/  IMAD.X R74, R75, 0x1, R66, P0 ;  /* 0x000000014b4a7824 */ /* 0x000fc600000e0642 */
[----:B------:R-:W3:Y:S01]  /*199f0*/  LDL.LU.64 R16, [R1+0x28] ;  /* 0x0000280001107983 */ /* 0x000ee20000300a00 */
[----:B------:R-:W-:-:S03]  /*19a00*/  IMAD.X R72, R73, 0x1, R66, P3 ;  /* 0x0000000149487824 */ /* 0x000fc600018e0642 */
[----:B0-----:R-:W3:Y:S04]  /*19a10*/  LDL.LU.64 R2, [R1+0x30] ;  /* 0x0000300001027983 */ /* 0x001ee80000300a00 */
[----:B------:R0:W-:Y:S04]  /*19a20*/  STL [R1+0xff0], R11 ;  /* 0x000ff00b01007387 */ /* 0x0001e80000100800 */
[----:B-1----:R1:W-:Y:S01]  /*19a30*/  STL [R1+0xff4], R9 ;  /* 0x000ff40901007387 */ /* 0x0023e20000100800 */
[----:B------:R-:W-:Y:S02]  /*19a40*/  IADD3.X R70, PT, PT, R71, R66, RZ, P4, !PT ;  /* 0x0000004247467210 */ /* 0x000fe400027fe4ff */
[-C--:B------:R-:W-:Y:S01]  /*19a50*/  IADD3 R21, P3, PT, R14, R67.reuse, RZ ;  /* 0x000000430e157210 */ /* 0x080fe20007f7e0ff */
[----:B------:R-:W-:Y:S01]  /*19a60*/  IMAD.X R68, R69, 0x1, R66, P5 ;  /* 0x0000000145447824 */ /* 0x000fe200028e0642 */
[----:B0-----:R-:W-:-:S02]  /*19a70*/  IADD3 R11, P4, PT, R24, R67, RZ ;  /* 0x00000043180b7210 */ /* 0x001fc40007f9e0ff */
[----:B-1----:R-:W-:-:S05]  /*19a80*/  IADD3 R9, P0, PT, R12, R67, RZ ;  /* 0x000000430c097210 */ /* 0x002fca0007f1e0ff */
[----:B------:R0:W-:Y:S01]  /*19a90*/  STL [R1+0xff8], R9 ;  /* 0x000ff80901007387 */ /* 0x0001e20000100800 */
[----:B------:R-:W-:-:S03]  /*19aa0*/  IMAD.X R12, R13, 0x1, R66, P0 ;  /* 0x000000010d0c7824 */ /* 0x000fc600000e0642 */
[----:B------:R-:W-:Y:S01]  /*19ab0*/  STL [R1+0xffc], R21 ;  /* 0x000ffc1501007387 */ /* 0x000fe20000100800 */
[--C-:B------:R-:W-:Y:S01]  /*19ac0*/  IMAD.X R14, R15, 0x1, R66.reuse, P3 ;  /* 0x000000010f0e7824 */ /* 0x100fe200018e0642 */
[----:B0-----:R-:W-:Y:S02]  /*19ad0*/  IADD3 R9, P5, PT, R26, R67, RZ ;  /* 0x000000431a097210 */ /* 0x001fe40007fbe0ff */
[----:B------:R0:W-:Y:S01]  /*19ae0*/  STL [R1+0x1000], R11 ;  /* 0x0010000b01007387 */ /* 0x0001e20000100800 */
[----:B------:R-:W-:-:S03]  /*19af0*/  IMAD.X R24, R25, 0x1, R66, P4 ;  /* 0x0000000119187824 */ /* 0x000fc600020e0642 */
[----:B------:R4:W-:Y:S01]  /*19b00*/  STL [R1+0x1004], R9 ;  /* 0x0010040901007387 */ /* 0x0009e20000100800 */
[----:B0-----:R-:W-:Y:S01]  /*19b10*/  IADD3 R11, P0, PT, R36, R67, RZ ;  /* 0x00000043240b7210 */ /* 0x001fe20007f1e0ff */
[----:B------:R-:W-:-:S04]  /*19b20*/  IMAD.X R26, R27, 0x1, R66, P5 ;  /* 0x000000011b1a7824 */ /* 0x000fc800028e0642 */
[----:B------:R0:W-:Y:S01]  /*19b30*/  STL [R1+0x1008], R11 ;  /* 0x0010080b01007387 */ /* 0x0001e20000100800 */
[-C--:B--2---:R-:W-:Y:S02]  /*19b40*/  IADD3 R13, P3, PT, R28, R67.reuse, RZ ;  /* 0x000000431c0d7210 */ /* 0x084fe40007f7e0ff */
[----:B----4-:R-:W-:-:S03]  /*19b50*/  IADD3 R9, P4, PT, R6, R67, RZ ;  /* 0x0000004306097210 */ /* 0x010fc60007f9e0ff */
[----:B------:R-:W-:Y:S04]  /*19b60*/  STL [R1+0x100c], R13 ;  /* 0x00100c0d01007387 */ /* 0x000fe80000100800 */
[----:B------:R1:W-:Y:S01]  /*19b70*/  STL [R1+0x1010], R9 ;  /* 0x0010100901007387 */ /* 0x0003e20000100800 */
[----:B0-----:R-:W-:Y:S01]  /*19b80*/  IADD3 R11, P5, PT, R4, R67, RZ ;  /* 0x00000043040b7210 */ /* 0x001fe20007fbe0ff */
[--C-:B------:R-:W-:Y:S02]  /*19b90*/  IMAD.X R6, R7, 0x1, R66.reuse, P4 ;  /* 0x0000000107067824 */ /* 0x100fe400020e0642 */
[--C-:B-1----:R-:W-:Y:S02]  /*19ba0*/  IMAD.X R9, R29, 0x1, R66.reuse, P3 ;  /* 0x000000011d097824 */ /* 0x102fe400018e0642 */
[----:B------:R-:W-:Y:S01]  /*19bb0*/  STL [R1+0x1014], R11 ;  /* 0x0010140b01007387 */ /* 0x000fe20000100800 */
[----:B------:R-:W-:-:S03]  /*19bc0*/  IMAD.X R4, R5, 0x1, R66, P5 ;  /* 0x0000000105047824 */ /* 0x000fc600028e0642 */
[----:B------:R-:W-:Y:S04]  /*19bd0*/  STL [R1], R9 ;  /* 0x0000000901007387 */ /* 0x000fe80000100800 */
[----:B------:R-:W2:Y:S04]  /*19be0*/  LDL.LU.64 R38, [R1+0x38] ;  /* 0x0000380001267983 */ /* 0x000ea80000300a00 */
[----:B------:R0:W-:Y:S04]  /*19bf0*/  STL [R1+0x8], R6 ;  /* 0x0000080601007387 */ /* 0x0001e80000100800 */
[----:B------:R-:W4:Y:S04]  /*19c00*/  LDL.LU.64 R28, [R1+0x40] ;  /* 0x00004000011c7983 */ /* 0x000f280000300a00 */
[----:B------:R1:W-:Y:S04]  /*19c10*/  STL [R1+0x10], R4 ;  /* 0x0000100401007387 */ /* 0x0003e80000100800 */
[----:B0-----:R-:W4:Y:S04]  /*19c20*/  LDL.LU.64 R6, [R1+0x48] ;  /* 0x0000480001067983 */ /* 0x001f280000300a00 */
[----:B-1----:R-:W4:Y:S01]  /*19c30*/  LDL.LU.64 R4, [R1+0x50] ;  /* 0x0000500001047983 */ /* 0x002f220000300a00 */
[----:B------:R-:W-:Y:S01]  /*19c40*/  IMAD.X R36, R37, 0x1, R66, P0 ;  /* 0x0000000125247824 */ /* 0x000fe200000e0642 */
[----:B------:R-:W-:-:S02]  /*19c50*/  IADD3 R9, P0, PT, R30, R67, RZ ;  /* 0x000000431e097210 */ /* 0x000fc40007f1e0ff */
[-C--:B---3--:R-:W-:Y:S02]  /*19c60*/  IADD3 R13, P3, PT, R18, R67.reuse, RZ ;  /* 0x00000043120d7210 */ /* 0x088fe40007f7e0ff */
[-C--:B------:R-:W-:Y:S01]  /*19c70*/  IADD3 R11, P4, PT, R16, R67.reuse, RZ ;  /* 0x00000043100b7210 */ /* 0x080fe20007f9e0ff */
[----:B------:R0:W-:Y:S04]  /*19c80*/  STL [R1+0x1018], R9 ;  /* 0x0010180901007387 */ /* 0x0001e80000100800 */
[----:B------:R1:W-:Y:S01]  /*19c90*/  STL [R1+0x101c], R13 ;  /* 0x00101c0d01007387 */ /* 0x0003e20000100800 */
[----:B0-----:R-:W-:-:S03]  /*19ca0*/  IADD3 R9, P5, PT, R2, R67, RZ ;  /* 0x0000004302097210 */ /* 0x001fc60007fbe0ff */
[----:B------:R0:W-:Y:S01]  /*19cb0*/  STL [R1+0x1020], R11 ;  /* 0x0010200b01007387 */ /* 0x0001e20000100800 */
[----:B-1----:R-:W-:-:S03]  /*19cc0*/  IMAD.X R13, R31, 0x1, R66, P0 ;  /* 0x000000011f0d7824 */ /* 0x002fc600000e0642 */
[----:B------:R1:W-:Y:S01]  /*19cd0*/  STL [R1+0x1024], R9 ;  /* 0x0010240901007387 */ /* 0x0003e20000100800 */
[----:B------:R-:W-:Y:S01]  /*19ce0*/  IADD3.X R2, PT, PT, R3, R66, RZ, P5, !PT ;  /* 0x0000004203027210 */ /* 0x000fe20002ffe4ff */
[--C-:B0-----:R-:W-:Y:S02]  /*19cf0*/  IMAD.X R11, R19, 0x1, R66.reuse, P3 ;  /* 0x00000001130b7824 */ /* 0x101fe400018e0642 */
[----:B------:R-:W-:Y:S01]  /*19d00*/  STL [R1+0x18], R13 ;  /* 0x0000180d01007387 */ /* 0x000fe20000100800 */
[----:B-1----:R-:W-:-:S03]  /*19d10*/  IMAD.X R9, R17, 0x1, R66, P4 ;  /* 0x0000000111097824 */ /* 0x002fc600020e0642 */
[----:B------:R-:W-:Y:S04]  /*19d20*/  STL [R1+0x20], R11 ;  /* 0x0000200b01007387 */ /* 0x000fe80000100800 */
[----:B------:R-:W3:Y:S04]  /*19d30*/  LDL.LU.64 R30, [R1+0x58] ;  /* 0x00005800011e7983 */ /* 0x000ee80000300a00 */
[----:B------:R-:W-:Y:S04]  /*19d40*/  STL [R1+0x28], R9 ;  /* 0x0000280901007387 */ /* 0x000fe80000100800 */
[----:B------:R-:W3:Y:S04]  /*19d50*/  LDL.LU.64 R18, [R1+0x60] ;  /* 0x0000600001127983 */ /* 0x000ee80000300a00 */
[----:B------:R0:W-:Y:S04]  /*19d60*/  STL [R1+0x30], R2 ;  /* 0x0000300201007387 */ /* 0x0001e80000100800 */
[----:B------:R-:W3:Y:S04]  /*19d70*/  LDL.LU.64 R16, [R1+0x68] ;  /* 0x0000680001107983 */ /* 0x000ee80000300a00 */
[----:B0-----:R-:W3:Y:S01]  /*19d80*/  LDL.LU.64 R2, [R1+0x70] ;  /* 0x0000700001027983 */ /* 0x001ee20000300a00 */
[----:B--2---:R-:W-:-:S02]  /*19d90*/  IADD3 R13, P0, PT, R38, R67, RZ ;  /* 0x00000043260d7210 */ /* 0x004fc40007f1e0ff */
[----:B----4-:R-:W-:-:S03]  /*19da0*/  IADD3 R11, P3, PT, R28, R67, RZ ;  /* 0x000000431c0b7210 */ /* 0x010fc60007f7e0ff */
[----:B------:R0:W-:Y:S01]  /*19db0*/  STL [R1+0x1028], R13 ;  /* 0x0010280d01007387 */ /* 0x0001e20000100800 */
[----:B------:R-:W-:-:S03]  /*19dc0*/  IADD3 R9, P4, PT, R6, R67, RZ ;  /* 0x0000004306097210 */ /* 0x000fc60007f9e0ff */
[----:B------:R1:W-:Y:S04]  /*19dd0*/  STL [R1+0x102c], R11 ;  /* 0x00102c0b01007387 */ /* 0x0003e80000100800 */
[----:B------:R2:W-:Y:S01]  /*19de0*/  STL [R1+0x1030], R9 ;  /* 0x0010300901007387 */ /* 0x0005e20000100800 */
[----:B0-----:R-:W-:Y:S01]  /*19df0*/  IADD3 R13, P5, PT, R4, R67, RZ ;  /* 0x00000043040d7210 */ /* 0x001fe20007fbe0ff */
[--C-:B------:R-:W-:Y:S02]  /*19e00*/  IMAD.X R6, R7, 0x1, R66.reuse, P4 ;  /* 0x0000000107067824 */ /* 0x100fe400020e0642 */
[--C-:B-1----:R-:W-:Y:S02]  /*19e10*/  IMAD.X R11, R39, 0x1, R66.reuse, P0 ;  /* 0x00000001270b7824 */ /* 0x102fe400000e0642 */
[----:B------:R-:W-:Y:S01]  /*19e20*/  STL [R1+0x1034], R13 ;  /* 0x0010340d01007387 */ /* 0x000fe20000100800 */
[----:B--2---:R-:W-:-:S03]  /*19e30*/  IMAD.X R9, R29, 0x1, R66, P3 ;  /* 0x000000011d097824 */ /* 0x004fc600018e0642 */
[----:B------:R-:W-:Y:S01]  /*19e40*/  STL [R1+0x38], R11 ;  /* 0x0000380b01007387 */ /* 0x000fe20000100800 */
[----:B------:R-:W-:-:S03]  /*19e50*/  IMAD.X R4, R5, 0x1, R66, P5 ;  /* 0x0000000105047824 */ /* 0x000fc600028e0642 */
[----:B------:R-:W-:Y:S04]  /*19e60*/  STL [R1+0x40], R9 ;  /* 0x0000400901007387 */ /* 0x000fe80000100800 */
[----:B------:R-:W2:Y:S04]  /*19e70*/  LDL.LU.64 R38, [R1+0x78] ;  /* 0x0000780001267983 */ /* 0x000ea80000300a00 */
[----:B------:R0:W-:Y:S04]  /*19e80*/  STL [R1+0x48], R6 ;  /* 0x0000480601007387 */ /* 0x0001e80000100800 */
[----:B------:R-:W4:Y:S04]  /*19e90*/  LDL.LU.64 R28, [R1+0x80] ;  /* 0x00008000011c7983 */ /* 0x000f280000300a00 */
[----:B------:R1:W-:Y:S04]  /*19ea0*/  STL [R1+0x50], R4 ;  /* 0x0000500401007387 */ /* 0x0003e80000100800 */
[----:B0-----:R-:W4:Y:S04]  /*19eb0*/  LDL.LU.64 R6, [R1+0x88] ;  /* 0x0000880001067983 */ /* 0x001f280000300a00 */
[----:B-1----:R-:W4:Y:S01]  /*19ec0*/  LDL.LU.64 R4, [R1+0x90] ;  /* 0x0000900001047983 */ /* 0x002f220000300a00 */
[----:B---3--:R-:W-:-:S02]  /*19ed0*/  IADD3 R9, P0, PT, R30, R67, RZ ;  /* 0x000000431e097210 */ /* 0x008fc40007f1e0ff */
[----:B------:R-:W-:-:S03]  /*19ee0*/  IADD3 R13, P3, PT, R18, R67, RZ ;  /* 0x00000043120d7210 */ /* 0x000fc60007f7e0ff */
[----:B------:R0:W-:Y:S01]  /*19ef0*/  STL [R1+0x1038], R9 ;  /* 0x0010380901007387 */ /* 0x0001e20000100800 */
[----:B------:R-:W-:-:S03]  /*19f00*/  IADD3 R11, P4, PT, R16, R67, RZ ;  /* 0x00000043100b7210 */ /* 0x000fc60007f9e0ff */
[----:B------:R1:W-:Y:S01]  /*19f10*/  STL [R1+0x103c], R13 ;  /* 0x00103c0d01007387 */ /* 0x0003e20000100800 */
[----:B0-----:R-:W-:-:S03]  /*19f20*/  IADD3 R9, P5, PT, R2, R67, RZ ;  /* 0x0000004302097210 */ /* 0x001fc60007fbe0ff */
[----:B------:R0:W-:Y:S01]  /*19f30*/  STL [R1+0x1040], R11 ;  /* 0x0010400b01007387 */ /* 0x0001e20000100800 */
[----:B-1----:R-:W-:-:S03]  /*19f40*/  IMAD.X R13, R31, 0x1, R66, P0 ;  /* 0x000000011f0d7824 */ /* 0x002fc600000e0642 */
[----:B------:R1:W-:Y:S01]  /*19f50*/  STL [R1+0x1044], R9 ;  /* 0x0010440901007387 */ /* 0x0003e20000100800 */
[--C-:B------:R-:W-:Y:S02]  /*19f60*/  IMAD.X R2, R3, 0x1, R66.reuse, P5 ;  /* 0x0000000103027824 */ /* 0x100fe400028e0642 */
[--C-:B0-----:R-:W-:Y:S01]  /*19f70*/  IMAD.X R11, R19, 0x1, R66.reuse, P3 ;  /* 0x00000001130b7824 */ /* 0x101fe200018e0642 */
        /* <DEDUP_REMOVED lines=29> */
[----:B---3--:R-:W-:-:S05]  /*1a150*/  IADD3 R9, P0, PT, R30, R67, RZ ;  /* 0x000000431e097210 */ /* 0x008fca0007f1e0ff */
[----:B------:R0:W-:Y:S01]  /*1a160*/  STL [R1+0x1058], R9 ;  /* 0x0010580901007387 */ /* 0x0001e20000100800 */
[-C--:B------:R-:W-:Y:S02]  /*1a170*/  IADD3 R13, P3, PT, R18, R67.reuse, RZ ;  /* 0x00000043120d7210 */ /* 0x080fe40007f7e0ff */
[----:B------:R-:W-:-:S03]  /*1a180*/  IADD3 R11, P4, PT, R16, R67, RZ ;  /* 0x00000043100b7210 */ /* 0x000fc60007f9e0ff */
[----:B------:R1:W-:Y:S01]  /*1a190*/  STL [R1+0x105c], R13 ;  /* 0x00105c0d01007387 */ /* 0x0003e20000100800 */
[----:B0-----:R-:W-:-:S03]  /*1a1a0*/  IADD3 R9, P5, PT, R2, R67, RZ ;  /* 0x0000004302097210 */ /* 0x001fc60007fbe0ff */
[----:B------:R0:W-:Y:S01]  /*1a1b0*/  STL [R1+0x1060], R11 ;  /* 0x0010600b01007387 */ /* 0x0001e20000100800 */
[----:B-1----:R-:W-:-:S03]  /*1a1c0*/  IADD3.X R13, PT, PT, R31, R66, RZ, P0, !PT ;  /* 0x000000421f0d7210 */ /* 0x002fc600007fe4ff */
        /* <DEDUP_REMOVED lines=60> */
[----:B-1----:R-:W-:Y:S02]  /*1a590*/  IMAD.X R11, R39, 0x1, R66, P0 ;  /* 0x00000001270b7824 */ /* 0x002fe400000e0642 */
[----:B------:R-:W-:Y:S01]  /*1a5a0*/  STL [R1+0x1094], R13 ;  /* 0x0010940d01007387 */ /* 0x000fe20000100800 */
[----:B--2---:R-:W-:-:S03]  /*1a5b0*/  IADD3.X R9, PT, PT, R29, R66, RZ, P3, !PT ;  /* 0x000000421d097210 */ /* 0x004fc60001ffe4ff */
        /* <DEDUP_REMOVED lines=59> */
[----:B0-----:R-:W-:Y:S01]  /*1a970*/  IMAD.X R11, R19, 0x1, R66, P3 ;  /* 0x00000001130b7824 */ /* 0x001fe200018e0642 */
[----:B------:R-:W-:Y:S01]  /*1a980*/  STL [R1+0x158], R13 ;  /* 0x0001580d01007387 */ /* 0x000fe20000100800 */
[----:B-1----:R-:W-:-:S03]  /*1a990*/  IADD3.X R9, PT, PT, R17, R66, RZ, P4, !PT ;  /* 0x0000004211097210 */ /* 0x002fc600027fe4ff */
        /* <DEDUP_REMOVED lines=59> */
[----:B------:R-:W-:-:S03]  /*1ad50*/  IADD3.X R4, PT, PT, R5, R66, RZ, P5, !PT ;  /* 0x0000004205047210 */ /* 0x000fc60002ffe4ff */
        /* <DEDUP_REMOVED lines=74> */
[----:B------:R-:W-:Y:S01]  /*1b200*/  IMAD.X R6, R7, 0x1, R66, P4 ;  /* 0x0000000107067824 */ /* 0x000fe200020e0642 */
[----:B-1----:R-:W-:-:S03]  /*1b210*/  IADD3.X R11, PT, PT, R39, R66, RZ, P0, !PT ;  /* 0x00000042270b7210 */ /* 0x002fc600007fe4ff */
        /* <DEDUP_REMOVED lines=60> */
[----:B0-----:R-:W-:-:S03]  /*1b5e0*/  IADD3.X R11, PT, PT, R19, R66, RZ, P3, !PT ;  /* 0x00000042130b7210 */ /* 0x001fc60001ffe4ff */
[----:B------:R-:W-:Y:S01]  /*1b5f0*/  STL [R1+0x298], R13 ;  /* 0x0002980d01007387 */ /* 0x000fe20000100800 */
[--C-:B------:R-:W-:Y:S02]  /*1b600*/  IMAD.X R2, R3, 0x1, R66.reuse, P5 ;  /* 0x0000000103027824 */ /* 0x100fe400028e0642 */
[----:B-1----:R-:W-:Y:S01]  /*1b610*/  IMAD.X R9, R17, 0x1, R66, P4 ;  /* 0x0000000111097824 */ /* 0x002fe200020e0642 */
        /* <DEDUP_REMOVED lines=9> */
[----:B------:R0:W-:Y:S04]  /*1b6b0*/  STL [R1+0x1110], R13 ;  /* 0x0011100d01007387 */ /* 0x0001e80000100800 */
[----:B------:R1:W-:Y:S01]  /*1b6c0*/  STL [R1+0x1114], R11 ;  /* 0x0011140b01007387 */ /* 0x0003e20000100800 */
[-C--:B------:R-:W-:Y:S02]  /*1b6d0*/  IADD3 R9, P4, PT, R6, R67.reuse, RZ ;  /* 0x0000004306097210 */ /* 0x080fe40007f9e0ff */
[----:B0-----:R-:W-:Y:S01]  /*1b6e0*/  IADD3 R13, P5, PT, R4, R67, RZ ;  /* 0x00000043040d7210 */ /* 0x001fe20007fbe0ff */
[--C-:B-1----:R-:W-:Y:S02]  /*1b6f0*/  IMAD.X R11, R39, 0x1, R66.reuse, P0 ;  /* 0x00000001270b7824 */ /* 0x102fe400000e0642 */
[----:B------:R0:W-:Y:S04]  /*1b700*/  STL [R1+0x2c8], R9 ;  /* 0x0002c80901007387 */ /* 0x0001e80000100800 */
[----:B------:R-:W-:Y:S04]  /*1b710*/  STL [R1+0x2d0], R13 ;  /* 0x0002d00d01007387 */ /* 0x000fe80000100800 */
[----:B------:R-:W-:Y:S01]  /*1b720*/  STL [R1+0xfb0], R11 ;  /* 0x000fb00b01007387 */ /* 0x000fe20000100800 */
[----:B0-----:R-:W-:-:S03]  /*1b730*/  IMAD.X R9, R29, 0x1, R66, P3 ;  /* 0x000000011d097824 */ /* 0x001fc600018e0642 */
[----:B------:R-:W2:Y:S01]  /*1b740*/  LDL.LU.64 R38, [R1+0x2f8] ;  /* 0x0002f80001267983 */ /* 0x000ea20000300a00 */
[----:B------:R-:W-:-:S03]  /*1b750*/  IMAD.X R81, R7, 0x1, R66, P4 ;  /* 0x0000000107517824 */ /* 0x000fc600020e0642 */
[----:B------:R3:W-:Y:S01]  /*1b760*/  STL [R1+0xfb4], R9 ;  /* 0x000fb40901007387 */ /* 0x0007e20000100800 */
[----:B------:R-:W-:-:S03]  /*1b770*/  IMAD.X R82, R5, 0x1, R66, P5 ;  /* 0x0000000105527824 */ /* 0x000fc600028e0642 */
[----:B------:R-:W4:Y:S04]  /*1b780*/  LDL.LU.64 R28, [R1+0x308] ;  /* 0x00030800011c7983 */ /* 0x000f280000300a00 */
[----:B------:R-:W4:Y:S04]  /*1b790*/  LDL.LU.64 R6, [R1+0x310] ;  /* 0x0003100001067983 */ /* 0x000f280000300a00 */
[----:B------:R-:W4:Y:S01]  /*1b7a0*/  LDL.LU.64 R4, [R1+0x318] ;  /* 0x0003180001047983 */ /* 0x000f220000300a00 */
[----:B---3--:R-:W-:-:S05]  /*1b7b0*/  IADD3 R9, P0, PT, R30, R67, RZ ;  /* 0x000000431e097210 */ /* 0x008fca0007f1e0ff */
[----:B------:R0:W-:Y:S01]  /*1b7c0*/  STL [R1+0x2d8], R9 ;  /* 0x0002d80901007387 */ /* 0x0001e20000100800 */
[-C--:B------:R-:W-:Y:S01]  /*1b7d0*/  IADD3 R13, P3, PT, R18, R67.reuse, RZ ;  /* 0x00000043120d7210 */ /* 0x080fe20007f7e0ff */
[----:B------:R-:W-:Y:S01]  /*1b7e0*/  IMAD.X R83, R31, 0x1, R66, P0 ;  /* 0x000000011f537824 */ /* 0x000fe200000e0642 */
[----:B------:R-:W-:-:S03]  /*1b7f0*/  IADD3 R11, P4, PT, R16, R67, RZ ;  /* 0x00000043100b7210 */ /* 0x000fc60007f9e0ff */
[----:B------:R-:W-:Y:S01]  /*1b800*/  STL [R1+0x2e0], R13 ;  /* 0x0002e00d01007387 */ /* 0x000fe20000100800 */
[----:B0-----:R-:W-:-:S03]  /*1b810*/  IADD3 R9, P5, PT, R2, R67, RZ ;  /* 0x0000004302097210 */ /* 0x001fc60007fbe0ff */
[----:B------:R-:W-:Y:S04]  /*1b820*/  STL [R1+0x2e8], R11 ;  /* 0x0002e80b01007387 */ /* 0x000fe80000100800 */
[----:B------:R2:W-:Y:S01]  /*1b830*/  STL [R1+0x2f0], R9 ;  /* 0x0002f00901007387 */ /* 0x0005e20000100800 */
[----:B------:R-:W-:-:S03]  /*1b840*/  IMAD.X R84, R19, 0x1, R66, P3 ;  /* 0x0000000113547824 */ /* 0x000fc600018e0642 */
[----:B------:R-:W3:Y:S01]  /*1b850*/  LDL.LU.64 R30, [R1+0x320] ;  /* 0x00032000011e7983 */ /* 0x000ee20000300a00 */
[--C-:B------:R-:W-:Y:S02]  /*1b860*/  IMAD.X R85, R17, 0x1, R66.reuse, P4 ;  /* 0x0000000111557824 */ /* 0x100fe400020e0642 */
[----:B------:R-:W-:Y:S01]  /*1b870*/  IMAD.X R86, R3, 0x1, R66, P5 ;  /* 0x0000000103567824 */ /* 0x000fe200028e0642 */
[----:B------:R-:W3:Y:S04]  /*1b880*/  LDL.LU.64 R18, [R1+0x328] ;  /* 0x0003280001127983 */ /* 0x000ee80000300a00 */
[----:B------:R-:W3:Y:S04]  /*1b890*/  LDL.LU.64 R16, [R1+0x330] ;  /* 0x0003300001107983 */ /* 0x000ee80000300a00 */
[----:B------:R-:W3:Y:S01]  /*1b8a0*/  LDL.LU.64 R2, [R1+0x338] ;  /* 0x0003380001027983 */ /* 0x000ee20000300a00 */
[----:B--2---:R-:W-:-:S05]  /*1b8b0*/  IADD3 R9, P0, PT, R38, R67, RZ ;  /* 0x0000004326097210 */ /* 0x004fca0007f1e0ff */
[----:B------:R0:W-:Y:S01]  /*1b8c0*/  STL [R1+0x2f8], R9 ;  /* 0x0002f80901007387 */ /* 0x0001e20000100800 */
[-C--:B----4-:R-:W-:Y:S02]  /*1b8d0*/  IADD3 R13, P3, PT, R28, R67.reuse, RZ ;  /* 0x000000431c0d7210 */ /* 0x090fe40007f7e0ff */
[----:B------:R-:W-:-:S03]  /*1b8e0*/  IADD3 R11, P4, PT, R6, R67, RZ ;  /* 0x00000043060b7210 */ /* 0x000fc60007f9e0ff */
[----:B------:R-:W-:Y:S01]  /*1b8f0*/  STL [R1+0x308], R13 ;  /* 0x0003080d01007387 */ /* 0x000fe20000100800 */
[----:B0-----:R-:W-:-:S03]  /*1b900*/  IADD3 R9, P5, PT, R4, R67, RZ ;  /* 0x0000004304097210 */ /* 0x001fc60007fbe0ff */
[----:B------:R-:W-:Y:S01]  /*1b910*/  STL [R1+0x310], R11 ;  /* 0x0003100b01007387 */ /* 0x000fe20000100800 */
[--C-:B------:R-:W-:Y:S01]  /*1b920*/  IMAD.X R87, R39, 0x1, R66.reuse, P0 ;  /* 0x0000000127577824 */ /* 0x100fe200000e0642 */
[----:B------:R-:W-:Y:S01]  /*1b930*/  IADD3.X R89, PT, PT, R7, R66, RZ, P4, !PT ;  /* 0x0000004207597210 */ /* 0x000fe200027fe4ff */
[--C-:B------:R-:W-:Y:S01]  /*1b940*/  IMAD.X R88, R29, 0x1, R66.reuse, P3 ;  /* 0x000000011d587824 */ /* 0x100fe200018e0642 */
[----:B------:R3:W-:Y:S04]  /*1b950*/  STL [R1+0x318], R9 ;  /* 0x0003180901007387 */ /* 0x0007e80000100800 */
[----:B------:R-:W2:Y:S04]  /*1b960*/  LDL.LU.64 R38, [R1+0x340] ;  /* 0x0003400001267983 */ /* 0x000ea80000300a00 */
[----:B------:R-:W4:Y:S01]  /*1b970*/  LDL.LU.64 R28, [R1+0x348] ;  /* 0x00034800011c7983 */ /* 0x000f220000300a00 */
[----:B------:R-:W-:-:S03]  /*1b980*/  IMAD.X R90, R5, 0x1, R66, P5 ;  /* 0x00000001055a7824 */ /* 0x000fc600028e0642 */
[----:B------:R-:W4:Y:S04]  /*1b990*/  LDL.LU.64 R6, [R1+0x350] ;  /* 0x0003500001067983 */ /* 0x000f280000300a00 */
[----:B------:R-:W4:Y:S01]  /*1b9a0*/  LDL.LU.64 R4, [R1+0x358] ;  /* 0x0003580001047983 */ /* 0x000f220000300a00 */
[-C--:B---3--:R-:W-:Y:S02]  /*1b9b0*/  IADD3 R9, P0, PT, R30, R67.reuse, RZ ;  /* 0x000000431e097210 */ /* 0x088fe40007f1e0ff */
[----:B------:R-:W-:-:S03]  /*1b9c0*/  IADD3 R13, P3, PT, R18, R67, RZ ;  /* 0x00000043120d7210 */ /* 0x000fc60007f7e0ff */
[----:B------:R0:W-:Y:S01]  /*1b9d0*/  STL [R1+0x320], R9 ;  /* 0x0003200901007387 */ /* 0x0001e20000100800 */
[----:B------:R-:W-:-:S03]  /*1b9e0*/  IADD3 R11, P4, PT, R16, R67, RZ ;  /* 0x00000043100b7210 */ /* 0x000fc60007f9e0ff */
[----:B------:R-:W-:Y:S01]  /*1b9f0*/  STL [R1+0x328], R13 ;  /* 0x0003280d01007387 */ /* 0x000fe20000100800 */
[----:B0-----:R-:W-:-:S03]  /*1ba00*/  IADD3 R9, P5, PT, R2, R67, RZ ;  /* 0x0000004302097210 */ /* 0x001fc60007fbe0ff */
[----:B------:R-:W-:Y:S01]  /*1ba10*/  STL [R1+0x330], R11 ;  /* 0x0003300b01007387 */ /* 0x000fe20000100800 */
[--C-:B------:R-:W-:Y:S02]  /*1ba20*/  IMAD.X R91, R31, 0x1, R66.reuse, P0 ;  /* 0x000000011f5b7824 */ /* 0x100fe400000e0642 */
[--C-:B------:R-:W-:Y:S01]  /*1ba30*/  IMAD.X R2, R3, 0x1, R66.reuse, P5 ;  /* 0x0000000103027824 */ /* 0x100fe200028e0642 */
[----:B------:R-:W-:Y:S01]  /*1ba40*/  STL [R1+0x338], R9 ;  /* 0x0003380901007387 */ /* 0x000fe20000100800 */
[----:B------:R-:W-:-:S03]  /*1ba50*/  IMAD.X R92, R19, 0x1, R66, P3 ;  /* 0x00000001135c7824 */ /* 0x000fc600018e0642 */
[----:B------:R-:W3:Y:S01]  /*1ba60*/  LDL.LU.64 R30, [R1+0x360] ;  /* 0x00036000011e7983 */ /* 0x000ee20000300a00 */
[----:B------:R-:W-:-:S03]  /*1ba70*/  IMAD.X R93, R17, 0x1, R66, P4 ;  /* 0x00000001115d7824 */ /* 0x000fc600020e0642 */
        /* <DEDUP_REMOVED lines=433> */
[--C-:B------:R-:W-:Y:S01]  /*1d590*/  IMAD.X R2, R3, 0x1, R66.reuse, P5 ;  /* 0x0000000103027824 */ /* 0x100fe200028e0642 */
[----:B0-----:R-:W-:Y:S02]  /*1d5a0*/  IADD3.X R11, PT, PT, R19, R66, RZ, P3, !PT ;  /* 0x00000042130b7210 */ /* 0x001fe40001ffe4ff */
        /* <DEDUP_REMOVED lines=9> */
[----:B--2---:R-:W-:-:S05]  /*1d640*/  IADD3 R11, P0, PT, R38, R67, RZ ;  /* 0x00000043260b7210 */ /* 0x004fca0007f1e0ff */
[----:B------:R0:W-:Y:S01]  /*1d650*/  STL [R1+0xe50], R11 ;  /* 0x000e500b01007387 */ /* 0x0001e20000100800 */
[----:B----4-:R-:W-:-:S05]  /*1d660*/  IADD3 R9, P3, PT, R28, R67, RZ ;  /* 0x000000431c097210 */ /* 0x010fca0007f7e0ff */
[----:B------:R1:W-:Y:S01]  /*1d670*/  STL [R1+0xe54], R9 ;  /* 0x000e540901007387 */ /* 0x0003e20000100800 */
[-C--:B------:R-:W-:Y:S02]  /*1d680*/  IADD3 R13, P4, PT, R6, R67.reuse, RZ ;  /* 0x00000043060d7210 */ /* 0x080fe40007f9e0ff */
[----:B0-----:R-:W-:Y:S01]  /*1d690*/  IADD3 R11, P5, PT, R4, R67, RZ ;  /* 0x00000043040b7210 */ /* 0x001fe20007fbe0ff */
[--C-:B-1----:R-:W-:Y:S02]  /*1d6a0*/  IMAD.X R9, R39, 0x1, R66.reuse, P0 ;  /* 0x0000000127097824 */ /* 0x102fe400000e0642 */
[----:B------:R0:W-:Y:S04]  /*1d6b0*/  STL [R1+0xeb0], R13 ;  /* 0x000eb00d01007387 */ /* 0x0001e80000100800 */
[----:B------:R1:W-:Y:S01]  /*1d6c0*/  STL [R1+0xeb4], R11 ;  /* 0x000eb40b01007387 */ /* 0x0003e20000100800 */
[----:B0-----:R-:W-:-:S03]  /*1d6d0*/  IMAD.X R13, R29, 0x1, R66, P3 ;  /* 0x000000011d0d7824 */ /* 0x001fc600018e0642 */
[----:B------:R0:W-:Y:S01]  /*1d6e0*/  STL [R1+0x600], R9 ;  /* 0x0006000901007387 */ /* 0x0001e20000100800 */
[----:B-1----:R-:W-:-:S03]  /*1d6f0*/  IMAD.X R11, R7, 0x1, R66, P4 ;  /* 0x00000001070b7824 */ /* 0x002fc600020e0642 */
[----:B------:R-:W-:Y:S04]  /*1d700*/  STL [R1+0x608], R13 ;  /* 0x0006080d01007387 */ /* 0x000fe80000100800 */
[----:B------:R-:W2:Y:S01]  /*1d710*/  LDL.LU.64 R6, [R1+0x640] ;  /* 0x0006400001067983 */ /* 0x000ea20000300a00 */
[----:B0-----:R-:W-:-:S03]  /*1d720*/  IMAD.X R9, R5, 0x1, R66, P5 ;  /* 0x0000000105097824 */ /* 0x001fc600028e0642 */
[----:B------:R-:W-:Y:S04]  /*1d730*/  STL [R1+0x610], R11 ;  /* 0x0006100b01007387 */ /* 0x000fe80000100800 */
[----:B------:R-:W4:Y:S04]  /*1d740*/  LDL.LU.64 R4, [R1+0x648] ;  /* 0x0006480001047983 */ /* 0x000f280000300a00 */
[----:B------:R3:W-:Y:S04]  /*1d750*/  STL [R1+0x618], R9 ;  /* 0x0006180901007387 */ /* 0x0007e80000100800 */
[----:B------:R-:W4:Y:S04]  /*1d760*/  LDL.LU.64 R38, [R1+0x650] ;  /* 0x0006500001267983 */ /* 0x000f280000300a00 */
[----:B------:R-:W4:Y:S01]  /*1d770*/  LDL.LU.64 R28, [R1+0x658] ;  /* 0x00065800011c7983 */ /* 0x000f220000300a00 */
        /* <DEDUP_REMOVED lines=18> */
[----:B0-----:R-:W3:Y:S04]  /*1d8a0*/  LDL.LU.64 R2, [R1+0x670] ;  /* 0x0006700001027983 */ /* 0x001ee80000300a00 */
[----:B------:R-:W3:Y:S01]  /*1d8b0*/  LDL.LU.64 R16, [R1+0x678] ;  /* 0x0006780001107983 */ /* 0x000ee20000300a00 */
[----:B--2---:R-:W-:-:S05]  /*1d8c0*/  IADD3 R13, P0, PT, R6, R67, RZ ;  /* 0x00000043060d7210 */ /* 0x004fca0007f1e0ff */
[----:B------:R0:W-:Y:S01]  /*1d8d0*/  STL [R1+0xec8], R13 ;  /* 0x000ec80d01007387 */ /* 0x0001e20000100800 */
[----:B----4-:R-:W-:-:S05]  /*1d8e0*/  IADD3 R11, P3, PT, R4, R67, RZ ;  /* 0x00000043040b7210 */ /* 0x010fca0007f7e0ff */
[----:B------:R1:W-:Y:S01]  /*1d8f0*/  STL [R1+0xecc], R11 ;  /* 0x000ecc0b01007387 */ /* 0x0003e20000100800 */
[-C--:B------:R-:W-:Y:S02]  /*1d900*/  IADD3 R9, P4, PT, R38, R67.reuse, RZ ;  /* 0x0000004326097210 */ /* 0x080fe40007f9e0ff */
[----:B0-----:R-:W-:-:S03]  /*1d910*/  IADD3 R13, P5, PT, R28, R67, RZ ;  /* 0x000000431c0d7210 */ /* 0x001fc60007fbe0ff */
[----:B------:R0:W-:Y:S01]  /*1d920*/  STL [R1+0xed0], R9 ;  /* 0x000ed00901007387 */ /* 0x0001e20000100800 */
[----:B-1----:R-:W-:-:S03]  /*1d930*/  IMAD.X R11, R7, 0x1, R66, P0 ;  /* 0x00000001070b7824 */ /* 0x002fc600000e0642 */
[----:B------:R1:W-:Y:S04]  /*1d940*/  STL [R1+0xed4], R13 ;  /* 0x000ed40d01007387 */ /* 0x0003e80000100800 */
[----:B------:R-:W2:Y:S01]  /*1d950*/  LDL.LU.64 R6, [R1+0x680] ;  /* 0x0006800001067983 */ /* 0x000ea20000300a00 */
[----:B0-----:R-:W-:-:S03]  /*1d960*/  IMAD.X R9, R5, 0x1, R66, P3 ;  /* 0x0000000105097824 */ /* 0x001fc600018e0642 */
[----:B------:R-:W-:Y:S04]  /*1d970*/  STL [R1+0x640], R11 ;  /* 0x0006400b01007387 */ /* 0x000fe80000100800 */
[----:B------:R-:W4:Y:S04]  /*1d980*/  LDL.LU.64 R4, [R1+0x688] ;  /* 0x0006880001047983 */ /* 0x000f280000300a00 */
[----:B------:R0:W-:Y:S04]  /*1d990*/  STL [R1+0x648], R9 ;  /* 0x0006480901007387 */ /* 0x0001e80000100800 */
[----:B------:R-:W4:Y:S04]  /*1d9a0*/  LDL.LU.64 R62, [R1+0x690] ;  /* 0x00069000013e7983 */ /* 0x000f280000300a00 */
[----:B------:R-:W4:Y:S01]  /*1d9b0*/  LDL.LU.64 R64, [R1+0x698] ;  /* 0x0006980001407983 */ /* 0x000f220000300a00 */
[----:B-1----:R-:W-:Y:S01]  /*1d9c0*/  IADD3.X R13, PT, PT, R39, R66, RZ, P4, !PT ;  /* 0x00000042270d7210 */ /* 0x002fe200027fe4ff */
[----:B0-----:R-:W-:-:S02]  /*1d9d0*/  IMAD.X R9, R29, 0x1, R66, P5 ;  /* 0x000000011d097824 */ /* 0x001fc400028e0642 */
[----:B------:R0:W5:Y:S04]  /*1d9e0*/  LDL.LU R38, [R1+0x11bc] ;  /* 0x0011bc0001267983 */ /* 0x0001680000300800 */
[----:B------:R1:W-:Y:S04]  /*1d9f0*/  STL [R1+0x650], R13 ;  /* 0x0006500d01007387 */ /* 0x0003e80000100800 */
[----:B------:R0:W-:Y:S01]  /*1da00*/  STL [R1+0x658], R9 ;  /* 0x0006580901007387 */ /* 0x0001e20000100800 */
[-C--:B---3--:R-:W-:Y:S02]  /*1da10*/  IADD3 R11, P0, PT, R30, R67.reuse, RZ ;  /* 0x000000431e0b7210 */ /* 0x088fe40007f1e0ff */
[----:B-1----:R-:W-:-:S03]  /*1da20*/  IADD3 R13, P3, PT, R18, R67, RZ ;  /* 0x00000043120d7210 */ /* 0x002fc60007f7e0ff */
[----:B------:R1:W-:Y:S04]  /*1da30*/  STL [R1+0xed8], R11 ;  /* 0x000ed80b01007387 */ /* 0x0003e80000100800 */
[----:B------:R-:W-:Y:S04]  /*1da40*/  STL [R1+0xedc], R13 ;  /* 0x000edc0d01007387 */ /* 0x000fe80000100800 */
[----:B------:R-:W3:Y:S01]  /*1da50*/  LDL.LU.64 R28, [R1+0x6a0] ;  /* 0x0006a000011c7983 */ /* 0x000ee20000300a00 */
[-C--:B0-----:R-:W-:Y:S02]  /*1da60*/  IADD3 R9, P4, PT, R2, R67.reuse, RZ ;  /* 0x0000004302097210 */ /* 0x081fe40007f9e0ff */
[----:B-1----:R-:W-:-:S03]  /*1da70*/  IADD3 R11, P5, PT, R16, R67, RZ ;  /* 0x00000043100b7210 */ /* 0x002fc60007fbe0ff */
[----:B------:R0:W-:Y:S04]  /*1da80*/  STL [R1+0xee0], R9 ;  /* 0x000ee00901007387 */ /* 0x0001e80000100800 */
[----:B------:R1:W-:Y:S04]  /*1da90*/  STL [R1+0xee4], R11 ;  /* 0x000ee40b01007387 */ /* 0x0003e80000100800 */
[----:B------:R2:W5:Y:S01]  /*1daa0*/  LDL.LU R30, [R1+0x11b8] ;  /* 0x0011b800011e7983 */ /* 0x0005620000300800 */
[----:B0-----:R-:W-:-:S03]  /*1dab0*/  IMAD.X R9, R31, 0x1, R66, P0 ;  /* 0x000000011f097824 */ /* 0x001fc600000e0642 */
[----:B------:R0:W5:Y:S01]  /*1dac0*/  LDL.LU R18, [R1+0x11b4] ;  /* 0x0011b40001127983 */ /* 0x0001620000300800 */
[----:B-1----:R-:W-:-:S03]  /*1dad0*/  IMAD.X R11, R19, 0x1, R66, P3 ;  /* 0x00000001130b7824 */ /* 0x002fc600018e0642 */
[----:B------:R1:W-:Y:S02]  /*1dae0*/  STL [R1+0x660], R9 ;  /* 0x0006600901007387 */ /* 0x0003e40000100800 */
[--C-:B-1----:R-:W-:Y:S02]  /*1daf0*/  IMAD.X R9, R3, 0x1, R66.reuse, P4 ;  /* 0x0000000103097824 */ /* 0x102fe400020e0642 */
[----:B------:R-:W3:Y:S04]  /*1db00*/  LDL.LU.64 R2, [R1+0x6a8] ;  /* 0x0006a80001027983 */ /* 0x000ee80000300a00 */
[----:B------:R1:W-:Y:S04]  /*1db10*/  STL [R1+0x668], R11 ;  /* 0x0006680b01007387 */ /* 0x0003e80000100800 */
[----:B------:R2:W-:Y:S04]  /*1db20*/  STL [R1+0x670], R9 ;  /* 0x0006700901007387 */ /* 0x0005e80000100800 */
[----:B------:R0:W5:Y:S01]  /*1db30*/  LDL.LU R16, [R1+0x11b0] ;  /* 0x0011b00001107983 */ /* 0x0001620000300800 */
[----:B-1----:R-:W-:-:S05]  /*1db40*/  IMAD.X R11, R17, 0x1, R66, P5 ;  /* 0x00000001110b7824 */ /* 0x002fca00028e0642 */
[----:B------:R1:W-:Y:S01]  /*1db50*/  STL [R1+0x678], R11 ;  /* 0x0006780b01007387 */ /* 0x0003e20000100800 */
[----:B--2---:R-:W-:-:S05]  /*1db60*/  IADD3 R9, P0, PT, R6, R67, RZ ;  /* 0x0000004306097210 */ /* 0x004fca0007f1e0ff */
[----:B------:R2:W-:Y:S01]  /*1db70*/  STL [R1+0xee8], R9 ;  /* 0x000ee80901007387 */ /* 0x0005e20000100800 */
[-C--:B----4-:R-:W-:Y:S01]  /*1db80*/  IADD3 R13, P3, PT, R4, R67.reuse, RZ ;  /* 0x00000043040d7210 */ /* 0x090fe20007f7e0ff */
[----:B------:R-:W-:Y:S01]  /*1db90*/  IMAD.X R7, R7, 0x1, R66, P0 ;  /* 0x0000000107077824 */ /* 0x000fe200000e0642 */
[----:B-1----:R-:W-:-:S03]  /*1dba0*/  IADD3 R11, P4, PT, R62, R67, RZ ;  /* 0x000000433e0b7210 */ /* 0x002fc60007f9e0ff */
[----:B------:R-:W-:Y:S01]  /*1dbb0*/  STL [R1+0xeec], R13 ;  /* 0x000eec0d01007387 */ /* 0x000fe20000100800 */
[----:B--2---:R-:W-:-:S03]  /*1dbc0*/  IADD3 R9, P5, PT, R64, R67, RZ ;  /* 0x0000004340097210 */ /* 0x004fc60007fbe0ff */
[----:B------:R-:W-:Y:S01]  /*1dbd0*/  STL [R1+0xef0], R11 ;  /* 0x000ef00b01007387 */ /* 0x000fe20000100800 */
[----:B------:R-:W-:-:S03]  /*1dbe0*/  IMAD.X R4, R5, 0x1, R66, P3 ;  /* 0x0000000105047824 */ /* 0x000fc600018e0642 */
[----:B------:R0:W5:Y:S04]  /*1dbf0*/  LDL.LU R6, [R1+0x11ac] ;  /* 0x0011ac0001067983 */ /* 0x0001680000300800 */
[----:B------:R-:W-:Y:S04]  /*1dc00*/  STL [R1+0xef4], R9 ;  /* 0x000ef40901007387 */ /* 0x000fe80000100800 */
[----:B------:R0:W5:Y:S04]  /*1dc10*/  LDL.LU R5, [R1+0x11a8] ;  /* 0x0011a80001057983 */ /* 0x0001680000300800 */
[----:B------:R1:W-:Y:S02]  /*1dc20*/  STL [R1+0x680], R7 ;  /* 0x0006800701007387 */ /* 0x0003e40000100800 */
[----:B-1----:R-:W-:-:S02]  /*1dc30*/  IMAD.X R7, R63, 0x1, R66, P4 ;  /* 0x000000013f077824 */ /* 0x002fc400020e0642 */
[----:B------:R-:W2:Y:S04]  /*1dc40*/  LDL.LU.64 R62, [R1+0x11a0] ;  /* 0x0011a000013e7983 */ /* 0x000ea80000300a00 */
[----:B------:R1:W-:Y:S02]  /*1dc50*/  STL [R1+0x688], R4 ;  /* 0x0006880401007387 */ /* 0x0003e40000100800 */
[----:B-1----:R-:W-:Y:S02]  /*1dc60*/  IMAD.X R4, R65, 0x1, R66, P5 ;  /* 0x0000000141047824 */ /* 0x002fe400028e0642 */
[----:B------:R-:W4:Y:S04]  /*1dc70*/  LDL.LU.64 R64, [R1+0x1198] ;  /* 0x0011980001407983 */ /* 0x000f280000300a00 */
[----:B------:R-:W-:Y:S04]  /*1dc80*/  STL [R1+0x690], R7 ;  /* 0x0006900701007387 */ /* 0x000fe80000100800 */
[----:B------:R-:W4:Y:S04]  /*1dc90*/  LDL.LU R19, [R1+0xb8c] ;  /* 0x000b8c0001137983 */ /* 0x000f280000300800 */
[----:B------:R-:W4:Y:S04]  /*1dca0*/  LDL.LU R9, [R1+0x9e4] ;  /* 0x0009e40001097983 */ /* 0x000f280000300800 */
[----:B------:R3:W-:Y:S04]  /*1dcb0*/  STL [R1+0x698], R4 ;  /* 0x0006980401007387 */ /* 0x0007e80000100800 */
[----:B------:R-:W4:Y:S04]  /*1dcc0*/  LDL.LU R17, [R1+0xb84] ;  /* 0x000b840001117983 */ /* 0x000f280000300800 */
[----:B------:R-:W4:Y:S01]  /*1dcd0*/  LDL.LU R15, [R1+0xb80] ;  /* 0x000b8000010f7983 */ /* 0x000f220000300800 */
[----:B---3--:R-:W-:-:S05]  /*1dce0*/  IADD3 R4, P0, PT, R28, R67, RZ ;  /* 0x000000431c047210 */ /* 0x008fca0007f1e0ff */
[----:B------:R1:W-:Y:S04]  /*1dcf0*/  STL [R1+0x6a0], R4 ;  /* 0x0006a00401007387 */ /* 0x0003e80000100800 */
[----:B------:R-:W3:Y:S04]  /*1dd00*/  LDL.LU R7, [R1+0xb7c] ;  /* 0x000b7c0001077983 */ /* 0x000ee80000300800 */
[----:B------:R-:W3:Y:S04]  /*1dd10*/  LDL.LU R13, [R1+0xb88] ;  /* 0x000b8800010d7983 */ /* 0x000ee80000300800 */
[----:B------:R-:W3:Y:S01]  /*1dd20*/  LDL.LU R11, [R1+0xb78] ;  /* 0x000b7800010b7983 */ /* 0x000ee20000300800 */
[----:B-1----:R-:W-:-:S05]  /*1dd30*/  IADD3 R4, P3, PT, R2, R67, RZ ;  /* 0x0000004302047210 */ /* 0x002fca0007f7e0ff */
[----:B------:R1:W-:Y:S04]  /*1dd40*/  STL [R1+0x6a8], R4 ;  /* 0x0006a80401007387 */ /* 0x0003e80000100800 */
[----:B-1----:R-:W3:Y:S01]  /*1dd50*/  LDL.LU R4, [R1+0x9d0] ;  /* 0x0009d00001047983 */ /* 0x002ee20000300800 */
[----:B--2---:R-:W-:-:S05]  /*1dd60*/  IADD3 R23, P4, PT, R62, R67, RZ ;  /* 0x000000433e177210 */ /* 0x004fca0007f9e0ff */
[----:B------:R-:W-:Y:S04]  /*1dd70*/  STL [R1+0xef8], R23 ;  /* 0x000ef81701007387 */ /* 0x000fe80000100800 */
[----:B------:R0:W5:Y:S01]  /*1dd80*/  LDL.LU R28, [R1+0x1190] ;  /* 0x00119000011c7983 */ /* 0x0001620000300800 */
[----:B----4-:R-:W-:Y:S01]  /*1dd90*/  IADD3 R21, P5, PT, R64, R67, RZ ;  /* 0x0000004340157210 */ /* 0x010fe20007fbe0ff */
[----:B------:R-:W-:-:S04]  /*1dda0*/  IMAD.X R64, R3, 0x1, R66, P3 ;  /* 0x0000000103407824 */ /* 0x000fc800018e0642 */
[----:B------:R-:W-:Y:S04]  /*1ddb0*/  STL [R1+0xefc], R21 ;  /* 0x000efc1501007387 */ /* 0x000fe80000100800 */
[----:B------:R-:W2:Y:S01]  /*1ddc0*/  LDL.LU.64 R2, [R1+0x1188] ;  /* 0x0011880001027983 */ /* 0x000ea20000300a00 */
[----:B------:R-:W-:Y:S01]  /*1ddd0*/  IADD3.X R65, PT, PT, R65, R66, RZ, P5, !PT ;  /* 0x0000004241417210 */ /* 0x000fe20002ffe4ff */
[--C-:B------:R-:W-:Y:S02]  /*1dde0*/  IMAD.X R63, R63, 0x1, R66.reuse, P4 ;  /* 0x000000013f3f7824 */ /* 0x100fe400020e0642 */
[----:B------:R-:W-:Y:S01]  /*1ddf0*/  IMAD.X R62, R29, 0x1, R66, P0 ;  /* 0x000000011d3e7824 */ /* 0x000fe200000e0642 */
[-C--:B--2---:R-:W-:Y:S02]  /*1de00*/  IADD3 R9, P6, PT, R9, R2.reuse, RZ ;  /* 0x0000000209097210 */ /* 0x084fe40007fde0ff */
[----:B------:R-:W-:-:S03]  /*1de10*/  IADD3 R19, P5, PT, R19, R2, RZ ;  /* 0x0000000213137210 */ /* 0x000fc60007fbe0ff */
[----:B------:R1:W-:Y:S01]  /*1de20*/  STL [R1+0x9e4], R9 ;  /* 0x0009e40901007387 */ /* 0x0003e20000100800 */
[-C--:B---3--:R-:W-:Y:S02]  /*1de30*/  IADD3 R7, P4, PT, R7, R2.reuse, RZ ;  /* 0x0000000207077210 */ /* 0x088fe40007f9e0ff */
[-C--:B------:R-:W-:Y:S01]  /*1de40*/  IADD3 R17, P0, PT, R17, R2.reuse, RZ ;  /* 0x0000000211117210 */ /* 0x080fe20007f1e0ff */
[----:B-1----:R-:W2:Y:S04]  /*1de50*/  LDL.LU R9, [R1+0xb74] ;  /* 0x000b740001097983 */ /* 0x002ea80000300800 */
[----:B------:R-:W-:Y:S04]  /*1de60*/  STL [R1+0xb8c], R19 ;  /* 0x000b8c1301007387 */ /* 0x000fe80000100800 */
[----:B------:R1:W-:Y:S04]  /*1de70*/  STL [R1+0xb7c], R7 ;  /* 0x000b7c0701007387 */ /* 0x0003e80000100800 */
[----:B------:R-:W-:Y:S04]  /*1de80*/  STL [R1+0xb84], R17 ;  /* 0x000b841101007387 */ /* 0x000fe80000100800 */
[----:B-1----:R-:W3:Y:S01]  /*1de90*/  LDL.LU R7, [R1+0x9e0] ;  /* 0x0009e00001077983 */ /* 0x002ee20000300800 */
[-C--:B------:R-:W-:Y:S01]  /*1dea0*/  IADD3 R15, P3, PT, R15, R2.reuse, RZ ;  /* 0x000000020f0f7210 */ /* 0x080fe20007f7e0ff */
[--C-:B------:R-:W-:Y:S01]  /*1deb0*/  IMAD.X R13, R13, 0x1, R0.reuse, P5 ;  /* 0x000000010d0d7824 */ /* 0x100fe200028e0600 */
[----:B------:R-:W-:Y:S01]  /*1dec0*/  IADD3 R11, P5, PT, R11, R2, RZ ;  /* 0x000000020b0b7210 */ /* 0x000fe20007fbe0ff */
[----:B------:R-:W-:-:S02]  /*1ded0*/  IMAD.X R4, R4, 0x1, R0, P6 ;  /* 0x0000000104047824 */ /* 0x000fc400030e0600 */
[----:B------:R-:W-:Y:S04]  /*1dee0*/  STL [R1+0xb80], R15 ;  /* 0x000b800f01007387 */ /* 0x000fe80000100800 */
[----:B------:R-:W4:Y:S04]  /*1def0*/  LDL.LU R61, [R1+0xb6c] ;  /* 0x000b6c00013d7983 */ /* 0x000f280000300800 */
[----:B------:R-:W-:Y:S04]  /*1df00*/  STL [R1+0xb88], R13 ;  /* 0x000b880d01007387 */ /* 0x000fe80000100800 */
[----:B------:R-:W4:Y:S04]  /*1df10*/  LDL.LU R59, [R1+0x9dc] ;  /* 0x0009dc00013b7983 */ /* 0x000f280000300800 */
[----:B------:R-:W-:Y:S04]  /*1df20*/  STL [R1+0xb78], R11 ;  /* 0x000b780b01007387 */ /* 0x000fe80000100800 */
[----:B------:R-:W4:Y:S04]  /*1df30*/  LDL.LU R57, [R1+0xb64] ;  /* 0x000b640001397983 */ /* 0x000f280000300800 */
[----:B------:R1:W-:Y:S04]  /*1df40*/  STL [R1+0x9d0], R4 ;  /* 0x0009d00401007387 */ /* 0x0003e80000100800 */
        /* <DEDUP_REMOVED lines=19> */
[----:B-1----:R-:W4:Y:S04]  /*1e080*/  LDL.LU R4, [R1+0xb14] ;  /* 0x000b140001047983 */ /* 0x002f280000300800 */
[----:B------:R-:W4:Y:S04]  /*1e090*/  LDL.LU R17, [R1+0xb30] ;  /* 0x000b300001117983 */ /* 0x000f280000300800 */
[----:B------:R-:W4:Y:S01]  /*1e0a0*/  LDL.LU R15, [R1+0xb0c] ;  /* 0x000b0c00010f7983 */ /* 0x000f220000300800 */
[----:B--2---:R-:W-:-:S05]  /*1e0b0*/  IADD3 R9, P6, PT, R9, R2, RZ ;  /* 0x0000000209097210 */ /* 0x004fca0007fde0ff */
[----:B------:R1:W-:Y:S04]  /*1e0c0*/  STL [R1+0xb74], R9 ;  /* 0x000b740901007387 */ /* 0x0003e80000100800 */
[----:B-1----:R-:W2:Y:S01]  /*1e0d0*/  LDL.LU R9, [R1+0xb28] ;  /* 0x000b280001097983 */ /* 0x002ea20000300800 */
[----:B---3--:R-:W-:-:S03]  /*1e0e0*/  IMAD.X R7, R7, 0x1, R0, P0 ;  /* 0x0000000107077824 */ /* 0x008fc600000e0600 */
[----:B------:R-:W3:Y:S04]  /*1e0f0*/  LDL.LU R13, [R1+0xb04] ;  /* 0x000b0400010d7983 */ /* 0x000ee80000300800 */
[----:B------:R-:W3:Y:S04]  /*1e100*/  LDL.LU R11, [R1+0xb20] ;  /* 0x000b2000010b7983 */ /* 0x000ee80000300800 */
[----:B------:R1:W-:Y:S04]  /*1e110*/  STL [R1+0x9e0], R7 ;  /* 0x0009e00701007387 */ /* 0x0003e80000100800 */
[----:B-1----:R-:W3:Y:S01]  /*1e120*/  LDL.LU R7, [R1+0xafc] ;  /* 0x000afc0001077983 */ /* 0x002ee20000300800 */
[-C--:B----4-:R-:W-:Y:S01]  /*1e130*/  IADD3 R61, P0, PT, R61, R2.reuse, RZ ;  /* 0x000000023d3d7210 */ /* 0x090fe20007f1e0ff */
[----:B------:R-:W-:Y:S01]  /*1e140*/  IMAD.X R59, R59, 0x1, R0, P3 ;  /* 0x000000013b3b7824 */ /* 0x000fe200018e0600 */
[----:B------:R-:W-:-:S03]  /*1e150*/  IADD3 R57, P3, PT, R57, R2, RZ ;  /* 0x0000000239397210 */ /* 0x000fc60007f7e0ff */
[----:B------:R-:W-:Y:S04]  /*1e160*/  STL [R1+0xb6c], R61 ;  /* 0x000b6c3d01007387 */ /* 0x000fe80000100800 */
[----:B------:R-:W-:Y:S01]  /*1e170*/  STL [R1+0x9dc], R59 ;  /* 0x0009dc3b01007387 */ /* 0x000fe20000100800 */
[----:B------:R-:W-:-:S03]  /*1e180*/  IMAD.X R55, R55, 0x1, R0, P4 ;  /* 0x0000000137377824 */ /* 0x000fc600020e0600 */
[----:B------:R-:W-:Y:S01]  /*1e190*/  STL [R1+0xb64], R57 ;  /* 0x000b643901007387 */ /* 0x000fe20000100800 */
[----:B------:R-:W-:-:S03]  /*1e1a0*/  IADD3 R53, P4, PT, R53, R2, RZ ;  /* 0x0000000235357210 */ /* 0x000fc60007f9e0ff */
        /* <DEDUP_REMOVED lines=29> */
[----:B------:R-:W-:-:S03]  /*1e380*/  IADD3.X R23, PT, PT, R23, R0, RZ, P0, !PT ;  /* 0x0000000017177210 */ /* 0x000fc600007fe4ff */
[----:B------:R-:W-:Y:S01]  /*1e390*/  STL [R1+0xb24], R25 ;  /* 0x000b241901007387 */ /* 0x000fe20000100800 */
[-C--:B------:R-:W-:Y:S01]  /*1e3a0*/  IADD3 R21, P0, PT, R21, R2.reuse, RZ ;  /* 0x0000000215157210 */ /* 0x080fe20007f1e0ff */
[--C-:B------:R-:W-:Y:S01]  /*1e3b0*/  IMAD.X R19, R19, 0x1, R0.reuse, P3 ;  /* 0x0000000113137824 */ /* 0x100fe200018e0600 */
[----:B------:R-:W-:Y:S01]  /*1e3c0*/  IADD3 R4, P3, PT, R4, R2, RZ ;  /* 0x0000000204047210 */ /* 0x000fe20007f7e0ff */
[----:B------:R-:W-:Y:S04]  /*1e3d0*/  STL [R1+0xb40], R23 ;  /* 0x000b401701007387 */ /* 0x000fe80000100800 */
[----:B------:R1:W-:Y:S04]  /*1e3e0*/  STL [R1+0xb14], R4 ;  /* 0x000b140401007387 */ /* 0x0003e80000100800 */
[----:B------:R-:W-:Y:S01]  /*1e3f0*/  STL [R1+0xb1c], R21 ;  /* 0x000b1c1501007387 */ /* 0x000fe20000100800 */
[----:B------:R-:W-:-:S03]  /*1e400*/  IMAD.X R17, R17, 0x1, R0, P4 ;  /* 0x0000000111117824 */ /* 0x000fc600020e0600 */
[----:B-1----:R-:W4:Y:S01]  /*1e410*/  LDL.LU R4, [R1+0xb18] ;  /* 0x000b180001047983 */ /* 0x002f220000300800 */
[----:B------:R-:W-:-:S03]  /*1e420*/  IADD3 R15, P4, PT, R15, R2, RZ ;  /* 0x000000020f0f7210 */ /* 0x000fc60007f9e0ff */
[----:B------:R-:W-:Y:S01]  /*1e430*/  STL [R1+0xb38], R19 ;  /* 0x000b381301007387 */ /* 0x000fe20000100800 */
[----:B--2---:R-:W-:Y:S01]  /*1e440*/  IMAD.X R9, R9, 0x1, R0, P5 ;  /* 0x0000000109097824 */ /* 0x004fe200028e0600 */
[----:B---3--:R-:W-:-:S04]  /*1e450*/  IADD3 R13, P5, PT, R13, R2, RZ ;  /* 0x000000020d0d7210 */ /* 0x008fc80007fbe0ff */
[----:B------:R1:W-:Y:S01]  /*1e460*/  STL [R1+0xb28], R9 ;  /* 0x000b280901007387 */ /* 0x0003e20000100800 */
[----:B------:R-:W-:-:S03]  /*1e470*/  IMAD.X R11, R11, 0x1, R0, P6 ;  /* 0x000000010b0b7824 */ /* 0x000fc600030e0600 */
[----:B------:R-:W-:Y:S04]  /*1e480*/  STL [R1+0xb30], R17 ;  /* 0x000b301101007387 */ /* 0x000fe80000100800 */
[----:B-1----:R-:W2:Y:S04]  /*1e490*/  LDL.LU R9, [R1+0xaf4] ;  /* 0x000af40001097983 */ /* 0x002ea80000300800 */
[----:B------:R-:W-:Y:S01]  /*1e4a0*/  STL [R1+0xb0c], R15 ;  /* 0x000b0c0f01007387 */ /* 0x000fe20000100800 */
[----:B------:R-:W-:-:S03]  /*1e4b0*/  IADD3 R7, P6, PT, R7, R2, RZ ;  /* 0x0000000207077210 */ /* 0x000fc60007fde0ff */
[----:B------:R-:W3:Y:S04]  /*1e4c0*/  LDL.LU R61, [R1+0xb10] ;  /* 0x000b1000013d7983 */ /* 0x000ee80000300800 */
[----:B------:R-:W-:Y:S04]  /*1e4d0*/  STL [R1+0xb04], R13 ;  /* 0x000b040d01007387 */ /* 0x000fe80000100800 */
[----:B------:R-:W3:Y:S04]  /*1e4e0*/  LDL.LU R59, [R1+0xaec] ;  /* 0x000aec00013b7983 */ /* 0x000ee80000300800 */
[----:B------:R-:W-:Y:S04]  /*1e4f0*/  STL [R1+0xb20], R11 ;  /* 0x000b200b01007387 */ /* 0x000fe80000100800 */
[----:B------:R-:W3:Y:S04]  /*1e500*/  LDL.LU R57, [R1+0xb08] ;  /* 0x000b080001397983 */ /* 0x000ee80000300800 */
[----:B------:R1:W-:Y:S04]  /*1e510*/  STL [R1+0xafc], R7 ;  /* 0x000afc0701007387 */ /* 0x0003e80000100800 */
        /* <DEDUP_REMOVED lines=19> */
[----:B-1----:R-:W3:Y:S04]  /*1e650*/  LDL.LU R7, [R1+0xab8] ;  /* 0x000ab80001077983 */ /* 0x002ee80000300800 */
[----:B------:R-:W3:Y:S01]  /*1e660*/  LDL.LU R17, [R1+0xa94] ;  /* 0x000a940001117983 */ /* 0x000ee20000300800 */
[----:B----4-:R-:W-:-:S03]  /*1e670*/  IMAD.X R4, R4, 0x1, R0, P0 ;  /* 0x0000000104047824 */ /* 0x010fc600000e0600 */
[----:B------:R-:W4:Y:S04]  /*1e680*/  LDL.LU R15, [R1+0xab0] ;  /* 0x000ab000010f7983 */ /* 0x000f280000300800 */
[----:B------:R1:W-:Y:S04]  /*1e690*/  STL [R1+0xb18], R4 ;  /* 0x000b180401007387 */ /* 0x0003e80000100800 */
[----:B-1----:R-:W4:Y:S04]  /*1e6a0*/  LDL.LU R4, [R1+0xa8c] ;  /* 0x000a8c0001047983 */ /* 0x002f280000300800 */
[----:B------:R-:W4:Y:S04]  /*1e6b0*/  LDL.LU R13, [R1+0xaa8] ;  /* 0x000aa800010d7983 */ /* 0x000f280000300800 */
[----:B------:R-:W4:Y:S01]  /*1e6c0*/  LDL.LU R11, [R1+0xa84] ;  /* 0x000a8400010b7983 */ /* 0x000f220000300800 */
[----:B--2---:R-:W-:-:S05]  /*1e6d0*/  IADD3 R9, P0, PT, R9, R2, RZ ;  /* 0x0000000209097210 */ /* 0x004fca0007f1e0ff */
[----:B------:R1:W-:Y:S01]  /*1e6e0*/  STL [R1+0xaf4], R9 ;  /* 0x000af40901007387 */ /* 0x0003e20000100800 */
[----:B---3--:R-:W-:-:S03]  /*1e6f0*/  IMAD.X R61, R61, 0x1, R0, P3 ;  /* 0x000000013d3d7824 */ /* 0x008fc600018e0600 */
[----:B-1----:R-:W2:Y:S01]  /*1e700*/  LDL.LU R9, [R1+0xaa0] ;  /* 0x000aa00001097983 */ /* 0x002ea20000300800 */
        /* <DEDUP_REMOVED lines=40> */
[----:B------:R-:W-:-:S05]  /*1e990*/  IMAD.X R7, R7, 0x1, R0, P4 ;  /* 0x0000000107077824 */ /* 0x000fca00020e0600 */
[----:B------:R1:W-:Y:S04]  /*1e9a0*/  STL [R1+0xab8], R7 ;  /* 0x000ab80701007387 */ /* 0x0003e80000100800 */
[----:B------:R-:W-:Y:S04]  /*1e9b0*/  STL [R1+0xac0], R21 ;  /* 0x000ac01501007387 */ /* 0x000fe80000100800 */
[----:B-1----:R-:W3:Y:S01]  /*1e9c0*/  LDL.LU R7, [R1+0xa7c] ;  /* 0x000a7c0001077983 */ /* 0x002ee20000300800 */
[-C--:B------:R-:W-:Y:S01]  /*1e9d0*/  IADD3 R19, P3, PT, R19, R2.reuse, RZ ;  /* 0x0000000213137210 */ /* 0x080fe20007f7e0ff */
[----:B----4-:R-:W-:Y:S01]  /*1e9e0*/  IMAD.X R15, R15, 0x1, R0, P5 ;  /* 0x000000010f0f7824 */ /* 0x010fe200028e0600 */
[----:B------:R-:W-:-:S02]  /*1e9f0*/  IADD3 R17, P4, PT, R17, R2, RZ ;  /* 0x0000000211117210 */ /* 0x000fc40007f9e0ff */
[----:B------:R-:W-:Y:S01]  /*1ea00*/  IADD3 R4, P5, PT, R4, R2, RZ ;  /* 0x0000000204047210 */ /* 0x000fe20007fbe0ff */
[----:B------:R-:W-:Y:S01]  /*1ea10*/  STL [R1+0xa9c], R19 ;  /* 0x000a9c1301007387 */ /* 0x000fe20000100800 */
[----:B------:R-:W-:-:S03]  /*1ea20*/  IMAD.X R13, R13, 0x1, R0, P6 ;  /* 0x000000010d0d7824 */ /* 0x000fc600030e0600 */
[----:B------:R1:W-:Y:S01]  /*1ea30*/  STL [R1+0xa8c], R4 ;  /* 0x000a8c0401007387 */ /* 0x0003e20000100800 */
[----:B------:R-:W-:-:S03]  /*1ea40*/  IADD3 R11, P6, PT, R11, R2, RZ ;  /* 0x000000020b0b7210 */ /* 0x000fc60007fde0ff */
[----:B------:R-:W-:Y:S04]  /*1ea50*/  STL [R1+0xa94], R17 ;  /* 0x000a941101007387 */ /* 0x000fe80000100800 */
[----:B-1----:R-:W4:Y:S04]  /*1ea60*/  LDL.LU R4, [R1+0xa98] ;  /* 0x000a980001047983 */ /* 0x002f280000300800 */
[----:B------:R-:W-:Y:S04]  /*1ea70*/  STL [R1+0xab0], R15 ;  /* 0x000ab00f01007387 */ /* 0x000fe80000100800 */
[----:B------:R-:W4:Y:S04]  /*1ea80*/  LDL.LU R61, [R1+0xa74] ;  /* 0x000a7400013d7983 */ /* 0x000f280000300800 */
[----:B------:R-:W-:Y:S04]  /*1ea90*/  STL [R1+0xaa8], R13 ;  /* 0x000aa80d01007387 */ /* 0x000fe80000100800 */
[----:B------:R-:W4:Y:S04]  /*1eaa0*/  LDL.LU R59, [R1+0xa90] ;  /* 0x000a9000013b7983 */ /* 0x000f280000300800 */
[----:B------:R-:W-:Y:S04]  /*1eab0*/  STL [R1+0xa84], R11 ;  /* 0x000a840b01007387 */ /* 0x000fe80000100800 */
[----:B------:R-:W4:Y:S01]  /*1eac0*/  LDL.LU R57, [R1+0xa6c] ;  /* 0x000a6c0001397983 */ /* 0x000f220000300800 */
[----:B--2---:R-:W-:-:S05]  /*1ead0*/  IMAD.X R9, R9, 0x1, R0, P0 ;  /* 0x0000000109097824 */ /* 0x004fca00000e0600 */
[----:B------:R1:W-:Y:S04]  /*1eae0*/  STL [R1+0xaa0], R9 ;  /* 0x000aa00901007387 */ /* 0x0003e80000100800 */
        /* <DEDUP_REMOVED lines=19> */
[----:B-1----:R-:W2:Y:S04]  /*1ec20*/  LDL.LU R9, [R1+0xa1c] ;  /* 0x000a1c0001097983 */ /* 0x002ea80000300800 */
[----:B------:R-:W2:Y:S04]  /*1ec30*/  LDL.LU R17, [R1+0xa38] ;  /* 0x000a380001117983 */ /* 0x000ea80000300800 */
[----:B------:R-:W2:Y:S01]  /*1ec40*/  LDL.LU R15, [R1+0xa14] ;  /* 0x000a1400010f7983 */ /* 0x000ea20000300800 */
[----:B---3--:R-:W-:-:S05]  /*1ec50*/  IADD3 R7, P0, PT, R7, R2, RZ ;  /* 0x0000000207077210 */ /* 0x008fca0007f1e0ff */
[----:B------:R1:W-:Y:S04]  /*1ec60*/  STL [R1+0xa7c], R7 ;  /* 0x000a7c0701007387 */ /* 0x0003e80000100800 */
[----:B-1----:R-:W3:Y:S04]  /*1ec70*/  LDL.LU R7, [R1+0xa30] ;  /* 0x000a300001077983 */ /* 0x002ee80000300800 */
[----:B------:R-:W3:Y:S01]  /*1ec80*/  LDL.LU R13, [R1+0xa0c] ;  /* 0x000a0c00010d7983 */ /* 0x000ee20000300800 */
[----:B----4-:R-:W-:-:S03]  /*1ec90*/  IMAD.X R4, R4, 0x1, R0, P3 ;  /* 0x0000000104047824 */ /* 0x010fc600018e0600 */
[----:B------:R-:W4:Y:S04]  /*1eca0*/  LDL.LU R11, [R1+0xa28] ;  /* 0x000a2800010b7983 */ /* 0x000f280000300800 */
[----:B------:R1:W-:Y:S01]  /*1ecb0*/  STL [R1+0xa98], R4 ;  /* 0x000a980401007387 */ /* 0x0003e20000100800 */
[----:B------:R-:W-:-:S03]  /*1ecc0*/  IADD3 R61, P3, PT, R61, R2, RZ ;  /* 0x000000023d3d7210 */ /* 0x000fc60007f7e0ff */
[----:B-1----:R-:W4:Y:S01]  /*1ecd0*/  LDL.LU R4, [R1+0xa04] ;  /* 0x000a040001047983 */ /* 0x002f220000300800 */
[----:B------:R-:W-:-:S03]  /*1ece0*/  IMAD.X R59, R59, 0x1, R0, P4 ;  /* 0x000000013b3b7824 */ /* 0x000fc600020e0600 */
[----:B------:R-:W-:Y:S01]  /*1ecf0*/  STL [R1+0xa74], R61 ;  /* 0x000a743d01007387 */ /* 0x000fe20000100800 */
[----:B------:R-:W-:-:S03]  /*1ed00*/  IADD3 R57, P4, PT, R57, R2, RZ ;  /* 0x0000000239397210 */ /* 0x000fc60007f9e0ff */
[----:B------:R-:W-:Y:S04]  /*1ed10*/  STL [R1+0xa90], R59 ;  /* 0x000a903b01007387 */ /* 0x000fe80000100800 */
[----:B------:R-:W-:Y:S01]  /*1ed20*/  STL [R1+0xa6c], R57 ;  /* 0x000a6c3901007387 */ /* 0x000fe20000100800 */
[----:B--2---:R-:W-:Y:S01]  /*1ed30*/  IMAD.X R55, R55, 0x1, R0, P5 ;  /* 0x0000000137377824 */ /* 0x004fe200028e0600 */
[----:B------:R-:W-:-:S04]  /*1ed40*/  IADD3 R53, P5, PT, R53, R2, RZ ;  /* 0x0000000235357210 */ /* 0x000fc80007fbe0ff */
        /* <DEDUP_REMOVED lines=38> */
[----:B-1----:R-:W2:Y:S04]  /*1efb0*/  LDL.LU R9, [R1+0xa20] ;  /* 0x000a200001097983 */ /* 0x002ea80000300800 */
[----:B------:R-:W-:Y:S01]  /*1efc0*/  STL [R1+0xa40], R19 ;  /* 0x000a401301007387 */ /* 0x000fe20000100800 */
[----:B---3--:R-:W-:-:S05]  /*1efd0*/  IMAD.X R7, R7, 0x1, R0, P6 ;  /* 0x0000000107077824 */ /* 0x008fca00030e0600 */
[----:B------:R1:W-:Y:S04]  /*1efe0*/  STL [R1+0xa30], R7 ;  /* 0x000a300701007387 */ /* 0x0003e80000100800 */
[----:B------:R-:W-:Y:S04]  /*1eff0*/  STL [R1+0xa38], R17 ;  /* 0x000a381101007387 */ /* 0x000fe80000100800 */
[----:B-1----:R-:W3:Y:S01]  /*1f000*/  LDL.LU R7, [R1+0x9fc] ;  /* 0x0009fc0001077983 */ /* 0x002ee20000300800 */
[-C--:B------:R-:W-:Y:S02]  /*1f010*/  IADD3 R15, P5, PT, R15, R2.reuse, RZ ;  /* 0x000000020f0f7210 */ /* 0x080fe40007fbe0ff */
[----:B------:R-:W-:Y:S01]  /*1f020*/  IADD3 R13, P6, PT, R13, R2, RZ ;  /* 0x000000020d0d7210 */ /* 0x000fe20007fde0ff */
[----:B----4-:R-:W-:-:S02]  /*1f030*/  IMAD.X R11, R11, 0x1, R0, P0 ;  /* 0x000000010b0b7824 */ /* 0x010fc400000e0600 */
[----:B------:R-:W-:Y:S01]  /*1f040*/  STL [R1+0xa14], R15 ;  /* 0x000a140f01007387 */ /* 0x000fe20000100800 */
[----:B------:R-:W-:-:S03]  /*1f050*/  IADD3 R4, P0, PT, R4, R2, RZ ;  /* 0x0000000204047210 */ /* 0x000fc60007f1e0ff */
        /* <DEDUP_REMOVED lines=28> */
[----:B--2---:R-:W-:-:S05]  /*1f220*/  IMAD.X R9, R9, 0x1, R0, P3 ;  /* 0x0000000109097824 */ /* 0x004fca00018e0600 */
[----:B------:R1:W-:Y:S04]  /*1f230*/  STL [R1+0xa20], R9 ;  /* 0x000a200901007387 */ /* 0x0003e80000100800 */
[----:B-1----:R-:W2:Y:S04]  /*1f240*/  LDL.LU R9, [R1+0xd8c] ;  /* 0x000d8c0001097983 */ /* 0x002ea80000300800 */
[----:B------:R-:W2:Y:S04]  /*1f250*/  LDL.LU R13, [R1+0xda8] ;  /* 0x000da800010d7983 */ /* 0x000ea80000300800 */
[----:B------:R-:W2:Y:S01]  /*1f260*/  LDL.LU R11, [R1+0xd84] ;  /* 0x000d8400010b7983 */ /* 0x000ea20000300800 */
[----:B---3--:R-:W-:-:S05]  /*1f270*/  IADD3 R7, P3, PT, R7, R2, RZ ;  /* 0x0000000207077210 */ /* 0x008fca0007f7e0ff */
[----:B------:R1:W-:Y:S04]  /*1f280*/  STL [R1+0x9fc], R7 ;  /* 0x0009fc0701007387 */ /* 0x0003e80000100800 */
[----:B-1----:R-:W3:Y:S01]  /*1f290*/  LDL.LU R7, [R1+0xda0] ;  /* 0x000da00001077983 */ /* 0x002ee20000300800 */
[----:B----4-:R-:W-:Y:S01]  /*1f2a0*/  IMAD.X R61, R61, 0x1, R0, P4 ;  /* 0x000000013d3d7824 */ /* 0x010fe200020e0600 */
[----:B------:R-:W-:-:S04]  /*1f2b0*/  IADD3 R59, P4, PT, R59, R2, RZ ;  /* 0x000000023b3b7210 */ /* 0x000fc80007f9e0ff */
        /* <DEDUP_REMOVED lines=40> */
[----:B------:R-:W-:Y:S01]  /*1f540*/  IMAD.X R4, R4, 0x1, R0, P5 ;  /* 0x0000000104047824 */ /* 0x000fe200028e0600 */
[----:B------:R-:W-:-:S04]  /*1f550*/  IADD3 R17, P5, PT, R17, R2, RZ ;  /* 0x0000000211117210 */ /* 0x000fc80007fbe0ff */
[----:B------:R1:W-:Y:S01]  /*1f560*/  STL [R1+0xdb8], R4 ;  /* 0x000db80401007387 */ /* 0x0003e20000100800 */
[----:B------:R-:W-:-:S03]  /*1f570*/  IMAD.X R15, R15, 0x1, R0, P6 ;  /* 0x000000010f0f7824 */ /* 0x000fc600030e0600 */
[----:B------:R-:W-:Y:S04]  /*1f580*/  STL [R1+0xdc0], R21 ;  /* 0x000dc01501007387 */ /* 0x000fe80000100800 */
[----:B-1----:R-:W4:Y:S04]  /*1f590*/  LDL.LU R4, [R1+0xd7c] ;  /* 0x000d7c0001047983 */ /* 0x002f280000300800 */
[----:B------:R-:W-:Y:S01]  /*1f5a0*/  STL [R1+0xd9c], R19 ;  /* 0x000d9c1301007387 */ /* 0x000fe20000100800 */
[----:B--2---:R-:W-:Y:S01]  /*1f5b0*/  IADD3 R9, P6, PT, R9, R2, RZ ;  /* 0x0000000209097210 */ /* 0x004fe20007fde0ff */
[----:B------:R-:W-:-:S04]  /*1f5c0*/  IMAD.X R13, R13, 0x1, R0, P0 ;  /* 0x000000010d0d7824 */ /* 0x000fc800000e0600 */
[----:B------:R1:W-:Y:S01]  /*1f5d0*/  STL [R1+0xd8c], R9 ;  /* 0x000d8c0901007387 */ /* 0x0003e20000100800 */
[----:B------:R-:W-:-:S03]  /*1f5e0*/  IADD3 R11, P0, PT, R11, R2, RZ ;  /* 0x000000020b0b7210 */ /* 0x000fc60007f1e0ff */
[----:B------:R-:W-:Y:S04]  /*1f5f0*/  STL [R1+0xd94], R17 ;  /* 0x000d941101007387 */ /* 0x000fe80000100800 */
[----:B-1----:R-:W2:Y:S04]  /*1f600*/  LDL.LU R9, [R1+0xd98] ;  /* 0x000d980001097983 */ /* 0x002ea80000300800 */
[----:B------:R-:W-:Y:S04]  /*1f610*/  STL [R1+0xdb0], R15 ;  /* 0x000db00f01007387 */ /* 0x000fe80000100800 */
[----:B------:R-:W2:Y:S04]  /*1f620*/  LDL.LU R61, [R1+0xd74] ;  /* 0x000d7400013d7983 */ /* 0x000ea80000300800 */
[----:B------:R-:W-:Y:S04]  /*1f630*/  STL [R1+0xda8], R13 ;  /* 0x000da80d01007387 */ /* 0x000fe80000100800 */
[----:B------:R-:W2:Y:S04]  /*1f640*/  LDL.LU R59, [R1+0xd90] ;  /* 0x000d9000013b7983 */ /* 0x000ea80000300800 */
[----:B------:R-:W-:Y:S01]  /*1f650*/  STL [R1+0xd84], R11 ;  /* 0x000d840b01007387 */ /* 0x000fe20000100800 */
[----:B---3--:R-:W-:-:S03]  /*1f660*/  IMAD.X R7, R7, 0x1, R0, P3 ;  /* 0x0000000107077824 */ /* 0x008fc600018e0600 */
        /* <DEDUP_REMOVED lines=22> */
[----:B------:R-:W3:Y:S04]  /*1f7d0*/  LDL.LU R17, [R1+0xd38] ;  /* 0x000d380001117983 */ /* 0x000ee80000300800 */
[----:B------:R-:W3:Y:S01]  /*1f7e0*/  LDL.LU R15, [R1+0xd14] ;  /* 0x000d1400010f7983 */ /* 0x000ee20000300800 */
[----:B----4-:R-:W-:-:S05]  /*1f7f0*/  IADD3 R4, P3, PT, R4, R2, RZ ;  /* 0x0000000204047210 */ /* 0x010fca0007f7e0ff */
[----:B------:R1:W-:Y:S04]  /*1f800*/  STL [R1+0xd7c], R4 ;  /* 0x000d7c0401007387 */ /* 0x0003e80000100800 */
[----:B-1----:R-:W4:Y:S04]  /*1f810*/  LDL.LU R4, [R1+0xd30] ;  /* 0x000d300001047983 */ /* 0x002f280000300800 */
[----:B------:R-:W4:Y:S04]  /*1f820*/  LDL.LU R13, [R1+0xd0c] ;  /* 0x000d0c00010d7983 */ /* 0x000f280000300800 */
[----:B------:R-:W4:Y:S01]  /*1f830*/  LDL.LU R11, [R1+0xd28] ;  /* 0x000d2800010b7983 */ /* 0x000f220000300800 */
[----:B--2---:R-:W-:-:S05]  /*1f840*/  IADD3.X R9, PT, PT, R9, R0, RZ, P4, !PT ;  /* 0x0000000009097210 */ /* 0x004fca00027fe4ff */
[----:B------:R1:W-:Y:S01]  /*1f850*/  STL [R1+0xd98], R9 ;  /* 0x000d980901007387 */ /* 0x0003e20000100800 */
[----:B------:R-:W-:-:S03]  /*1f860*/  IADD3 R61, P4, PT, R61, R2, RZ ;  /* 0x000000023d3d7210 */ /* 0x000fc60007f9e0ff */
[----:B-1----:R-:W2:Y:S01]  /*1f870*/  LDL.LU R9, [R1+0xd04] ;  /* 0x000d040001097983 */ /* 0x002ea20000300800 */
[----:B------:R-:W-:-:S03]  /*1f880*/  IMAD.X R59, R59, 0x1, R0, P5 ;  /* 0x000000013b3b7824 */ /* 0x000fc600028e0600 */
[----:B------:R-:W-:Y:S01]  /*1f890*/  STL [R1+0xd74], R61 ;  /* 0x000d743d01007387 */ /* 0x000fe20000100800 */
[----:B---3--:R-:W-:-:S03]  /*1f8a0*/  IADD3 R57, P5, PT, R57, R2, RZ ;  /* 0x0000000239397210 */ /* 0x008fc60007fbe0ff */
        /* <DEDUP_REMOVED lines=37> */
[-C--:B------:R-:W-:Y:S01]  /*1fb00*/  IADD3 R7, P5, PT, R7, R2.reuse, RZ ;  /* 0x0000000207077210 */ /* 0x080fe20007fbe0ff */
[----:B------:R-:W-:Y:S04]  /*1fb10*/  STL [R1+0xd48], R23 ;  /* 0x000d481701007387 */ /* 0x000fe80000100800 */
[----:B------:R1:W-:Y:S04]  /*1fb20*/  STL [R1+0xd1c], R7 ;  /* 0x000d1c0701007387 */ /* 0x0003e80000100800 */
[----:B------:R-:W-:Y:S04]  /*1fb30*/  STL [R1+0xd24], R21 ;  /* 0x000d241501007387 */ /* 0x000fe80000100800 */
[----:B-1----:R-:W3:Y:S01]  /*1fb40*/  LDL.LU R7, [R1+0xd20] ;  /* 0x000d200001077983 */ /* 0x002ee20000300800 */
[----:B------:R-:W-:Y:S01]  /*1fb50*/  IMAD.X R17, R17, 0x1, R0, P6 ;  /* 0x0000000111117824 */ /* 0x000fe200030e0600 */
[----:B------:R-:W-:-:S02]  /*1fb60*/  IADD3 R15, P6, PT, R15, R2, RZ ;  /* 0x000000020f0f7210 */ /* 0x000fc40007fde0ff */
[----:B------:R-:W-:Y:S01]  /*1fb70*/  STL [R1+0xd40], R19 ;  /* 0x000d401301007387 */ /* 0x000fe20000100800 */
[----:B----4-:R-:W-:Y:S02]  /*1fb80*/  IADD3.X R4, PT, PT, R4, R0, RZ, P0, !PT ;  /* 0x0000000004047210 */ /* 0x010fe400007fe4ff */
[----:B------:R-:W-:-:S03]  /*1fb90*/  IADD3 R13, P0, PT, R13, R2, RZ ;  /* 0x000000020d0d7210 */ /* 0x000fc60007f1e0ff */
[----:B------:R1:W-:Y:S01]  /*1fba0*/  STL [R1+0xd30], R4 ;  /* 0x000d300401007387 */ /* 0x0003e20000100800 */
[----:B------:R-:W-:-:S03]  /*1fbb0*/  IMAD.X R11, R11, 0x1, R0, P3 ;  /* 0x000000010b0b7824 */ /* 0x000fc600018e0600 */
        /* <DEDUP_REMOVED lines=8> */
[----:B--2---:R-:W-:-:S05]  /*1fc40*/  IADD3 R9, P3, PT, R9, R2, RZ ;  /* 0x0000000209097210 */ /* 0x004fca0007f7e0ff */
        /* <DEDUP_REMOVED lines=23> */
[----:B---3--:R-:W-:-:S05]  /*1fdc0*/  IMAD.X R7, R7, 0x1, R0, P4 ;  /* 0x0000000107077824 */ /* 0x008fca00020e0600 */
[----:B------:R1:W-:Y:S04]  /*1fdd0*/  STL [R1+0xd20], R7 ;  /* 0x000d200701007387 */ /* 0x0003e80000100800 */
[----:B-1----:R-:W3:Y:S04]  /*1fde0*/  LDL.LU R7, [R1+0xc94] ;  /* 0x000c940001077983 */ /* 0x002ee80000300800 */
[----:B------:R-:W3:Y:S04]  /*1fdf0*/  LDL.LU R13, [R1+0xcb0] ;  /* 0x000cb000010d7983 */ /* 0x000ee80000300800 */
[----:B------:R-:W3:Y:S01]  /*1fe00*/  LDL.LU R11, [R1+0xc8c] ;  /* 0x000c8c00010b7983 */ /* 0x000ee20000300800 */
[----:B----4-:R-:W-:-:S05]  /*1fe10*/  IADD3 R4, P4, PT, R4, R2, RZ ;  /* 0x0000000204047210 */ /* 0x010fca0007f9e0ff */
[----:B------:R1:W-:Y:S01]  /*1fe20*/  STL [R1+0xcfc], R4 ;  /* 0x000cfc0401007387 */ /* 0x0003e20000100800 */
[----:B------:R-:W-:-:S03]  /*1fe30*/  IMAD.X R61, R61, 0x1, R0, P5 ;  /* 0x000000013d3d7824 */ /* 0x000fc600028e0600 */
[----:B-1----:R-:W4:Y:S01]  /*1fe40*/  LDL.LU R4, [R1+0xca8] ;  /* 0x000ca80001047983 */ /* 0x002f220000300800 */
[----:B------:R-:W-:-:S03]  /*1fe50*/  IADD3 R59, P5, PT, R59, R2, RZ ;  /* 0x000000023b3b7210 */ /* 0x000fc60007fbe0ff */
[----:B------:R-:W-:Y:S01]  /*1fe60*/  STL [R1+0xd18], R61 ;  /* 0x000d183d01007387 */ /* 0x000fe20000100800 */
[----:B------:R-:W-:-:S03]  /*1fe70*/  IMAD.X R57, R57, 0x1, R0, P6 ;  /* 0x0000000139397824 */ /* 0x000fc600030e0600 */
[----:B------:R-:W-:Y:S04]  /*1fe80*/  STL [R1+0xcf4], R59 ;  /* 0x000cf43b01007387 */ /* 0x000fe80000100800 */
[----:B------:R-:W-:Y:S01]  /*1fe90*/  STL [R1+0xd10], R57 ;  /* 0x000d103901007387 */ /* 0x000fe20000100800 */
[----:B--2---:R-:W-:Y:S01]  /*1fea0*/  IADD3 R55, P6, PT, R55, R2, RZ ;  /* 0x0000000237377210 */ /* 0x004fe20007fde0ff */
[----:B------:R-:W-:-:S04]  /*1feb0*/  IMAD.X R53, R53, 0x1, R0, P0 ;  /* 0x0000000135357824 */ /* 0x000fc800000e0600 */
        /* <DEDUP_REMOVED lines=34> */
[----:B------:R-:W-:Y:S01]  /*200e0*/  IMAD.X R9, R9, 0x1, R0, P6 ;  /* 0x0000000109097824 */ /* 0x000fe200030e0600 */
[----:B------:R-:W-:-:S04]  /*200f0*/  IADD3 R17, P6, PT, R17, R2, RZ ;  /* 0x0000000211117210 */ /* 0x000fc80007fde0ff */
[----:B------:R1:W-:Y:S01]  /*20100*/  STL [R1+0xcc0], R9 ;  /* 0x000cc00901007387 */ /* 0x0003e20000100800 */
[----:B------:R-:W-:-:S03]  /*20110*/  IMAD.X R15, R15, 0x1, R0, P0 ;  /* 0x000000010f0f7824 */ /* 0x000fc600000e0600 */
[----:B------:R-:W-:Y:S04]  /*20120*/  STL [R1+0xcc8], R21 ;  /* 0x000cc81501007387 */ /* 0x000fe80000100800 */
[----:B-1----:R-:W2:Y:S04]  /*20130*/  LDL.LU R9, [R1+0xc84] ;  /* 0x000c840001097983 */ /* 0x002ea80000300800 */
[----:B------:R-:W-:Y:S01]  /*20140*/  STL [R1+0xca4], R19 ;  /* 0x000ca41301007387 */ /* 0x000fe20000100800 */
[----:B---3--:R-:W-:-:S05]  /*20150*/  IADD3 R7, P0, PT, R7, R2, RZ ;  /* 0x0000000207077210 */ /* 0x008fca0007f1e0ff */
[----:B------:R1:W-:Y:S04]  /*20160*/  STL [R1+0xc94], R7 ;  /* 0x000c940701007387 */ /* 0x0003e80000100800 */
[----:B------:R-:W-:Y:S04]  /*20170*/  STL [R1+0xc9c], R17 ;  /* 0x000c9c1101007387 */ /* 0x000fe80000100800 */
[----:B-1----:R-:W3:Y:S01]  /*20180*/  LDL.LU R7, [R1+0xca0] ;  /* 0x000ca00001077983 */ /* 0x002ee20000300800 */
[----:B------:R-:W-:Y:S01]  /*20190*/  IMAD.X R13, R13, 0x1, R0, P3 ;  /* 0x000000010d0d7824 */ /* 0x000fe200018e0600 */
[----:B------:R-:W-:-:S02]  /*201a0*/  IADD3 R11, P3, PT, R11, R2, RZ ;  /* 0x000000020b0b7210 */ /* 0x000fc40007f7e0ff */
[----:B------:R-:W-:Y:S04]  /*201b0*/  STL [R1+0xcb8], R15 ;  /* 0x000cb80f01007387 */ /* 0x000fe80000100800 */
[----:B------:R-:W3:Y:S04]  /*201c0*/  LDL.LU R61, [R1+0xc7c] ;  /* 0x000c7c00013d7983 */ /* 0x000ee80000300800 */
[----:B------:R-:W-:Y:S04]  /*201d0*/  STL [R1+0xcb0], R13 ;  /* 0x000cb00d01007387 */ /* 0x000fe80000100800 */
[----:B------:R-:W3:Y:S04]  /*201e0*/  LDL.LU R59, [R1+0xc98] ;  /* 0x000c9800013b7983 */ /* 0x000ee80000300800 */
[----:B------:R-:W-:Y:S04]  /*201f0*/  STL [R1+0xc8c], R11 ;  /* 0x000c8c0b01007387 */ /* 0x000fe80000100800 */
[----:B------:R-:W3:Y:S01]  /*20200*/  LDL.LU R57, [R1+0xc74] ;  /* 0x000c740001397983 */ /* 0x000ee20000300800 */
[----:B----4-:R-:W-:-:S05]  /*20210*/  IMAD.X R4, R4, 0x1, R0, P4 ;  /* 0x0000000104047824 */ /* 0x010fca00020e0600 */
        /* <DEDUP_REMOVED lines=22> */
[----:B------:R-:W4:Y:S04]  /*20380*/  LDL.LU R15, [R1+0xc1c] ;  /* 0x000c1c00010f7983 */ /* 0x000f280000300800 */
[----:B------:R-:W4:Y:S01]  /*20390*/  LDL.LU R13, [R1+0xc38] ;  /* 0x000c3800010d7983 */ /* 0x000f220000300800 */
[----:B--2---:R-:W-:-:S05]  /*203a0*/  IADD3 R9, P4, PT, R9, R2, RZ ;  /* 0x0000000209097210 */ /* 0x004fca0007f9e0ff */
[----:B------:R1:W-:Y:S04]  /*203b0*/  STL [R1+0xc84], R9 ;  /* 0x000c840901007387 */ /* 0x0003e80000100800 */
[----:B------:R-:W2:Y:S04]  /*203c0*/  LDL.LU R11, [R1+0xc30] ;  /* 0x000c3000010b7983 */ /* 0x000ea80000300800 */
[----:B-1----:R-:W2:Y:S01]  /*203d0*/  LDL.LU R9, [R1+0xc14] ;  /* 0x000c140001097983 */ /* 0x002ea20000300800 */
[----:B---3--:R-:W-:-:S05]  /*203e0*/  IMAD.X R7, R7, 0x1, R0, P5 ;  /* 0x0000000107077824 */ /* 0x008fca00028e0600 */
[----:B------:R1:W-:Y:S04]  /*203f0*/  STL [R1+0xca0], R7 ;  /* 0x000ca00701007387 */ /* 0x0003e80000100800 */
[----:B-1----:R-:W3:Y:S01]  /*20400*/  LDL.LU R7, [R1+0xc28] ;  /* 0x000c280001077983 */ /* 0x002ee20000300800 */
[----:B------:R-:W-:Y:S01]  /*20410*/  IADD3 R61, P5, PT, R61, R2, RZ ;  /* 0x000000023d3d7210 */ /* 0x000fe20007fbe0ff */
[----:B------:R-:W-:-:S04]  /*20420*/  IMAD.X R59, R59, 0x1, R0, P6 ;  /* 0x000000013b3b7824 */ /* 0x000fc800030e0600 */
[----:B------:R1:W-:Y:S01]  /*20430*/  STL [R1+0xc7c], R61 ;  /* 0x000c7c3d01007387 */ /* 0x0003e20000100800 */
[----:B------:R-:W-:-:S03]  /*20440*/  IADD3 R57, P6, PT, R57, R2, RZ ;  /* 0x0000000239397210 */ /* 0x000fc60007fde0ff */
[----:B------:R0:W-:Y:S04]  /*20450*/  STL [R1+0xc98], R59 ;  /* 0x000c983b01007387 */ /* 0x0001e80000100800 */
[----:B------:R0:W-:Y:S01]  /*20460*/  STL [R1+0xc74], R57 ;  /* 0x000c743901007387 */ /* 0x0001e20000100800 */
[----:B----4-:R-:W-:Y:S01]  /*20470*/  IMAD.X R55, R55, 0x1, R0, P0 ;  /* 0x0000000137377824 */ /* 0x010fe200000e0600 */
[----:B------:R-:W-:-:S04]  /*20480*/  IADD3 R53, P0, PT, R53, R2, RZ ;  /* 0x0000000235357210 */ /* 0x000fc80007f1e0ff */
[----:B------:R4:W-:Y:S01]  /*20490*/  STL [R1+0xc90], R55 ;  /* 0x000c903701007387 */ /* 0x0009e20000100800 */
[----:B------:R-:W-:-:S03]  /*204a0*/  IMAD.X R51, R51, 0x1, R0, P3 ;  /* 0x0000000133337824 */ /* 0x000fc600018e0600 */
[----:B------:R0:W-:Y:S01]  /*204b0*/  STL [R1+0xc6c], R53 ;  /* 0x000c6c3501007387 */ /* 0x0001e20000100800 */
[----:B------:R-:W-:-:S03]  /*204c0*/  IADD3 R49, P3, PT, R49, R2, RZ ;  /* 0x0000000231317210 */ /* 0x000fc60007f7e0ff */
        /* <DEDUP_REMOVED lines=17> */
[----:B------:R-:W-:-:S03]  /*205e0*/  IADD3.X R31, PT, PT, R31, R0, RZ, P3, !PT ;  /* 0x000000001f1f7210 */ /* 0x000fc60001ffe4ff */
        /* <DEDUP_REMOVED lines=9> */
[-C--:B------:R-:W-:Y:S01]  /*20680*/  IADD3 R21, P5, PT, R21, R2.reuse, RZ ;  /* 0x0000000215157210 */ /* 0x080fe20007fbe0ff */
[--C-:B------:R-:W-:Y:S01]  /*20690*/  IMAD.X R19, R19, 0x1, R0.reuse, P6 ;  /* 0x0000000113137824 */ /* 0x100fe200030e0600 */
[----:B------:R-:W-:Y:S01]  /*206a0*/  IADD3 R4, P6, PT, R4, R2, RZ ;  /* 0x0000000204047210 */ /* 0x000fe20007fde0ff */
[----:B------:R0:W-:Y:S01]  /*206b0*/  STL [R1+0xc50], R23 ;  /* 0x000c501701007387 */ /* 0x0001e20000100800 */
[----:B------:R-:W-:-:S03]  /*206c0*/  IMAD.X R17, R17, 0x1, R0, P0 ;  /* 0x0000000111117824 */ /* 0x000fc600000e0600 */
[----:B------:R-:W-:Y:S01]  /*206d0*/  STL [R1+0xc24], R4 ;  /* 0x000c240401007387 */ /* 0x000fe20000100800 */
[----:B------:R-:W-:-:S03]  /*206e0*/  IADD3 R15, P0, PT, R15, R2, RZ ;  /* 0x000000020f0f7210 */ /* 0x000fc60007f1e0ff */
[----:B------:R0:W-:Y:S01]  /*206f0*/  STL [R1+0xc2c], R21 ;  /* 0x000c2c1501007387 */ /* 0x0001e20000100800 */
[----:B------:R-:W-:-:S03]  /*20700*/  IMAD.X R13, R13, 0x1, R0, P3 ;  /* 0x000000010d0d7824 */ /* 0x000fc600018e0600 */
[----:B------:R0:W-:Y:S04]  /*20710*/  STL [R1+0xc48], R19 ;  /* 0x000c481301007387 */ /* 0x0001e80000100800 */
[----:B------:R0:W-:Y:S04]  /*20720*/  STL [R1+0xc40], R17 ;  /* 0x000c401101007387 */ /* 0x0001e80000100800 */
[----:B------:R0:W-:Y:S04]  /*20730*/  STL [R1+0xc1c], R15 ;  /* 0x000c1c0f01007387 */ /* 0x0001e80000100800 */
[----:B------:R0:W-:Y:S04]  /*20740*/  STL [R1+0xc38], R13 ;  /* 0x000c380d01007387 */ /* 0x0001e80000100800 */
[----:B------:R-:W4:Y:S01]  /*20750*/  LDL.LU R73, [R1+0xc0c] ;  /* 0x000c0c0001497983 */ /* 0x000f220000300800 */
[----:B--2---:R-:W-:Y:S01]  /*20760*/  IMAD.X R11, R11, 0x1, R0, P4 ;  /* 0x000000010b0b7824 */ /* 0x004fe200020e0600 */
[----:B------:R-:W-:-:S04]  /*20770*/  IADD3 R9, P4, PT, R9, R2, RZ ;  /* 0x0000000209097210 */ /* 0x000fc80007f9e0ff */
[----:B------:R2:W-:Y:S04]  /*20780*/  STL [R1+0xc30], R11 ;  /* 0x000c300b01007387 */ /* 0x0005e80000100800 */
[----:B------:R-:W4:Y:S04]  /*20790*/  LDL.LU R71, [R1+0xc20] ;  /* 0x000c200001477983 */ /* 0x000f280000300800 */
[----:B------:R0:W-:Y:S04]  /*207a0*/  STL [R1+0xc14], R9 ;  /* 0x000c140901007387 */ /* 0x0001e80000100800 */
[----:B------:R-:W4:Y:S01]  /*207b0*/  LDL.LU R69, [R1+0xc04] ;  /* 0x000c040001457983 */ /* 0x000f220000300800 */
[----:B---3--:R-:W-:-:S05]  /*207c0*/  IMAD.X R7, R7, 0x1, R0, P5 ;  /* 0x0000000107077824 */ /* 0x008fca00028e0600 */
[----:B------:R3:W-:Y:S04]  /*207d0*/  STL [R1+0xc28], R7 ;  /* 0x000c280701007387 */ /* 0x0007e80000100800 */
[----:B-1----:R-:W4:Y:S04]  /*207e0*/  LDL.LU R61, [R1+0xc18] ;  /* 0x000c1800013d7983 */ /* 0x002f280000300800 */
[----:B0-----:R-:W4:Y:S04]  /*207f0*/  LDL.LU R59, [R1+0xbfc] ;  /* 0x000bfc00013b7983 */ /* 0x001f280000300800 */
[----:B------:R-:W4:Y:S04]  /*20800*/  LDL.LU R57, [R1+0xc10] ;  /* 0x000c100001397983 */ /* 0x000f280000300800 */
[----:B----4-:R-:W4:Y:S04]  /*20810*/  LDL.LU R55, [R1+0xbf4] ;  /* 0x000bf40001377983 */ /* 0x010f280000300800 */
        /* <DEDUP_REMOVED lines=21> */
[----:B--2---:R-:W2:Y:S04]  /*20970*/  LDL.LU R11, [R1+0xbb0] ;  /* 0x000bb000010b7983 */ /* 0x004ea80000300800 */
[----:B------:R-:W2:Y:S04]  /*20980*/  LDL.LU R9, [R1+0xba8] ;  /* 0x000ba80001097983 */ /* 0x000ea80000300800 */
[----:B---3--:R-:W3:Y:S01]  /*20990*/  LDL.LU R7, [R1+0xba0] ;  /* 0x000ba00001077983 */ /* 0x008ee20000300800 */
[----:B------:R-:W-:Y:S01]  /*209a0*/  USHF.L.U32 UR15, UR60, 0x1f, URZ ;  /* 0x0000001f3c0f7899 */ /* 0x000fe200080006ff */
[----:B------:R-:W-:-:S05]  /*209b0*/  IADD3 R73, P5, PT, R73, R2, RZ ;  /* 0x0000000249497210 */ /* 0x000fca0007fbe0ff */
[----:B------:R-:W-:Y:S01]  /*209c0*/  IMAD.U32 R4, RZ, RZ, UR15 ;  /* 0x0000000fff047e24 */ /* 0x000fe2000f8e00ff */
[----:B------:R0:W-:Y:S03]  /*209d0*/  STL [R1+0xc0c], R73 ;  /* 0x000c0c4901007387 */ /* 0x0001e60000100800 */
[----:B------:R-:W1:Y:S01]  /*209e0*/  SYNCS.PHASECHK.TRANS64.TRYWAIT P3, [UR8], R4 ;  /* 0x00000004ff0075a7 */ /* 0x000e620008061108 */
[----:B------:R-:W-:Y:S01]  /*209f0*/  IMAD.X R71, R71, 0x1, R0, P6 ;  /* 0x0000000147477824 */ /* 0x000fe200030e0600 */
[----:B------:R-:W-:-:S04]  /*20a00*/  IADD3 R69, P6, PT, R69, R2, RZ ;  /* 0x0000000245457210 */ /* 0x000fc80007fde0ff */
[----:B------:R0:W-:Y:S04]  /*20a10*/  STL [R1+0xc20], R71 ;  /* 0x000c204701007387 */ /* 0x0001e80000100800 */
[----:B------:R0:W-:Y:S01]  /*20a20*/  STL [R1+0xc04], R69 ;  /* 0x000c044501007387 */ /* 0x0001e20000100800 */
[----:B------:R-:W-:Y:S01]  /*20a30*/  IMAD.X R61, R61, 0x1, R0, P0 ;  /* 0x000000013d3d7824 */ /* 0x000fe200000e0600 */
[----:B------:R-:W-:-:S04]  /*20a40*/  IADD3 R59, P0, PT, R59, R2, RZ ;  /* 0x000000023b3b7210 */ /* 0x000fc80007f1e0ff */
[----:B------:R0:W-:Y:S01]  /*20a50*/  STL [R1+0xc18], R61 ;  /* 0x000c183d01007387 */ /* 0x0001e20000100800 */
[----:B------:R-:W-:-:S03]  /*20a60*/  IMAD.X R57, R57, 0x1, R0, P4 ;  /* 0x0000000139397824 */ /* 0x000fc600020e0600 */
[----:B------:R0:W-:Y:S01]  /*20a70*/  STL [R1+0xbfc], R59 ;  /* 0x000bfc3b01007387 */ /* 0x0001e20000100800 */
[----:B----4-:R-:W-:-:S03]  /*20a80*/  IADD3 R55, P4, PT, R55, R2, RZ ;  /* 0x0000000237377210 */ /* 0x010fc60007f9e0ff */
        /* <DEDUP_REMOVED lines=20> */
[----:B------:R-:W-:Y:S02]  /*20bd0*/  IMAD.X R33, R33, 0x1, R0, P6 ;  /* 0x0000000121217824 */ /* 0x000fe400030e0600 */
        /* <DEDUP_REMOVED lines=18> */
[----:B------:R0:W-:Y:S01]  /*20d00*/  STL [R1+0xbc8], R21 ;  /* 0x000bc81501007387 */ /* 0x0001e20000100800 */
[----:B--2---:R-:W-:-:S03]  /*20d10*/  IMAD.X R11, R11, 0x1, R0, P4 ;  /* 0x000000010b0b7824 */ /* 0x004fc600020e0600 */
[----:B------:R0:W-:Y:S01]  /*20d20*/  STL [R1+0xbac], R19 ;  /* 0x000bac1301007387 */ /* 0x0001e20000100800 */
[----:B------:R-:W-:-:S03]  /*20d30*/  IMAD.X R9, R9, 0x1, R0, P5 ;  /* 0x0000000109097824 */ /* 0x000fc600028e0600 */
[----:B------:R0:W-:Y:S01]  /*20d40*/  STL [R1+0xbc0], R17 ;  /* 0x000bc01101007387 */ /* 0x0001e20000100800 */
[----:B---3--:R-:W-:-:S03]  /*20d50*/  IMAD.X R7, R7, 0x1, R0, P6 ;  /* 0x0000000107077824 */ /* 0x008fc600030e0600 */
[----:B------:R0:W-:Y:S04]  /*20d60*/  STL [R1+0xba4], R15 ;  /* 0x000ba40f01007387 */ /* 0x0001e80000100800 */
[----:B------:R0:W-:Y:S04]  /*20d70*/  STL [R1+0xbb8], R13 ;  /* 0x000bb80d01007387 */ /* 0x0001e80000100800 */
[----:B------:R0:W-:Y:S04]  /*20d80*/  STL [R1+0xba0], R7 ;  /* 0x000ba00701007387 */ /* 0x0001e80000100800 */
[----:B------:R0:W-:Y:S04]  /*20d90*/  STL [R1+0xbb0], R11 ;  /* 0x000bb00b01007387 */ /* 0x0001e80000100800 */
[----:B------:R0:W-:Y:S01]  /*20da0*/  STL [R1+0xba8], R9 ;  /* 0x000ba80901007387 */ /* 0x0001e20000100800 */
[----:B-1----:R-:W-:Y:S05]  /*20db0*/  @!P3 BRA `(.L_x_8) ;  /* 0x000001c80034b947 */ /* 0x002fea0003800000 */
.L_x_16:
        /* <DEDUP_REMOVED lines=67> */
[----:B------:R1:W-:Y:S04]  /*211f0*/  STL [R1+0x1e34], R80 ;  /* 0x001e345001007387 */ /* 0x0003e80000100800 */
        /* <DEDUP_REMOVED lines=34> */
[----:B-----5:R-:W-:Y:S04]  /*21420*/  STL [R1+0x1c9c], R5 ;  /* 0x001c9c0501007387 */ /* 0x020fe80000100800 */
        /* <DEDUP_REMOVED lines=51> */
[----:B0-----:R-:W2:Y:S01]  /*21760*/  LDL.LU R15, [R1+0x9cc] ;  /* 0x0009cc00010f7983 */ /* 0x001ea20000300800 */
[----:B-1----:R-:W-:-:S03]  /*21770*/  PRMT R80, RZ, 0x7610, R80 ;  /* 0x00007610ff507816 */ /* 0x002fc60000000050 */
        /* <DEDUP_REMOVED lines=47> */
[----:B------:R-:W-:Y:S04]  /*21a70*/  STL.64 [R1+0x15d8], R2 ;  /* 0x0015d80201007387 */ /* 0x000fe80000100a00 */
[----:B------:R-:W-:Y:S04]  /*21a80*/  STL [R1+0x1184], R0 ;  /* 0x0011840001007387 */ /* 0x000fe80000100800 */
[----:B------:R-:W-:Y:S04]  /*21a90*/  STL [R1+0x1414], R0 ;  /* 0x0014140001007387 */ /* 0x000fe80000100800 */
[----:B------:R0:W-:Y:S04]  /*21aa0*/  STL.S16 [R1+0x9c8], R80 ;  /* 0x0009c85001007387 */ /* 0x0001e80000100600 */
[----:B0-----:R-:W3:Y:S01]  /*21ab0*/  LDL.LU R80, [R1+0x1e34] ;  /* 0x001e340001507983 */ /* 0x001ee20000300800 */
[----:B--2---:R-:W-:-:S02]  /*21ac0*/  IADD3 R15, PT, PT, R15, 0x1, RZ ;  /* 0x000000010f0f7810 */ /* 0x004fc40007ffe0ff */
[----:B---3--:R-:W-:-:S05]  /*21ad0*/  PRMT R80, RZ, 0x7610, R80 ;  /* 0x00007610ff507816 */ /* 0x008fca0000000050 */
[----:B------:R0:W-:Y:S04]  /*21ae0*/  STL.S16 [R1+0x9c4], R80 ;  /* 0x0009c45001007387 */ /* 0x0001e80000100600 */
[----:B0-----:R-:W2:Y:S04]  /*21af0*/  LDL.LU R80, [R1+0x1e30] ;  /* 0x001e300001507983 */ /* 0x001ea80000300800 */
[----:B------:R-:W-:Y:S01]  /*21b00*/  STL [R1+0x9cc], R15 ;  /* 0x0009cc0f01007387 */ /* 0x000fe20000100800 */
[----:B--2---:R-:W-:-:S05]  /*21b10*/  PRMT R80, RZ, 0x7610, R80 ;  /* 0x00007610ff507816 */ /* 0x004fca0000000050 */
[----:B------:R0:W-:Y:S04]  /*21b20*/  STL.S16 [R1+0x9c0], R80 ;  /* 0x0009c05001007387 */ /* 0x0001e80000100600 */
[----:B0-----:R-:W2:Y:S02]  /*21b30*/  LDL.LU R80, [R1+0x1e2c] ;  /* 0x001e2c0001507983 */ /* 0x001ea40000300800 */
        /* <DEDUP_REMOVED lines=125> */
[----:B0-----:R-:W2:Y:S01]  /*22310*/  LDL.LU R80, [R1+0x1d84] ;  /* 0x001d840001507983 */ /* 0x001ea20000300800 */
[----:B------:R-:W-:-:S05]  /*22320*/  PRMT R67, RZ, 0x7610, R67 ;  /* 0x00007610ff437816 */ /* 0x000fca0000000043 */
        /* <DEDUP_REMOVED lines=43> */
[----:B------:R-:W-:Y:S02]  /*225e0*/  PRMT R0, RZ, 0x7610, R0 ;  /* 0x00007610ff007816 */ /* 0x000fe40000000000 */
[----:B------:R-:W-:-:S03]  /*225f0*/  PRMT R66, RZ, 0x7610, R66 ;  /* 0x00007610ff427816 */ /* 0x000fc60000000042 */
[----:B------:R-:W-:Y:S04]  /*22600*/  STL [R1+0x19d0], R0 ;  /* 0x0019d00001007387 */ /* 0x000fe80000100800 */
        /* <DEDUP_REMOVED lines=26> */
[----:B------:R-:W-:Y:S02]  /*227b0*/  PRMT R77, RZ, 0x7610, R77 ;  /* 0x00007610ff4d7816 */ /* 0x000fe4000000004d */
[----:B------:R-:W-:Y:S02]  /*227c0*/  PRMT R75, RZ, 0x7610, R75 ;  /* 0x00007610ff4b7816 */ /* 0x000fe4000000004b */
[----:B------:R-:W-:-:S02]  /*227d0*/  PRMT R73, RZ, 0x7610, R73 ;  /* 0x00007610ff497816 */ /* 0x000fc40000000049 */
[----:B------:R-:W-:Y:S02]  /*227e0*/  PRMT R71, RZ, 0x7610, R71 ;  /* 0x00007610ff477816 */ /* 0x000fe40000000047 */
[----:B------:R-:W-:Y:S02]  /*227f0*/  PRMT R69, RZ, 0x7610, R69 ;  /* 0x00007610ff457816 */ /* 0x000fe40000000045 */
        /* <DEDUP_REMOVED lines=33> */
[----:B--2---:R-:W-:-:S05]  /*22a10*/  PRMT R80, RZ, 0x7610, R80 ;  /* 0x00007610ff507816 */ /* 0x004fca0000000050 */
[----:B------:R0:W-:Y:S04]  /*22a20*/  STL.S16 [R1+0x8d0], R80 ;  /* 0x0008d05001007387 */ /* 0x0001e80000100600 */
[----:B0-----:R-:W2:Y:S04]  /*22a30*/  LDL.LU R80, [R1+0x1d28] ;  /* 0x001d280001507983 */ /* 0x001ea80000300800 */
[----:B------:R0:W-:Y:S04]  /*22a40*/  STL.S16 [R1+0x8cc], R79 ;  /* 0x0008cc4f01007387 */ /* 0x0001e80000100600 */
[----:B0-----:R-:W3:Y:S04]  /*22a50*/  LDL.LU R79, [R1+0x1d24] ;  /* 0x001d2400014f7983 */ /* 0x001ee80000300800 */
[----:B------:R0:W-:Y:S04]  /*22a60*/  STL.S16 [R1+0x8c8], R77 ;  /* 0x0008c84d01007387 */ /* 0x0001e80000100600 */
[----:B0-----:R-:W4:Y:S04]  /*22a70*/  LDL.LU R77, [R1+0x1d20] ;  /* 0x001d2000014d7983 */ /* 0x001f280000300800 */
[----:B------:R0:W-:Y:S04]  /*22a80*/  STL.S16 [R1+0x8c4], R75 ;  /* 0x0008c44b01007387 */ /* 0x0001e80000100600 */
[----:B0-----:R-:W2:Y:S04]  /*22a90*/  LDL.LU R75, [R1+0x1d1c] ;  /* 0x001d1c00014b7983 */ /* 0x001ea80000300800 */
        /* <DEDUP_REMOVED lines=58> */
[----:B------:R0:W-:Y:S01]  /*22e40*/  STL.S16 [R1+0x86c], R17 ;  /* 0x00086c1101007387 */ /* 0x0001e20000100600 */
[----:B------:R-:W-:-:S03]  /*22e50*/  PRMT R30, RZ, 0x7610, R30 ;  /* 0x00007610ff1e7816 */ /* 0x000fc6000000001e */
        /* <DEDUP_REMOVED lines=75> */
[----:B0-----:R-:W3:Y:S04]  /*23310*/  LDL.LU R52, [R1+0x1c40] ;  /* 0x001c400001347983 */ /* 0x001ee80000300800 */
[----:B------:R0:W-:Y:S01]  /*23320*/  STL.S16 [R1+0x81c], R58 ;  /* 0x00081c3a01007387 */ /* 0x0001e20000100600 */
[----:B------:R-:W-:-:S03]  /*23330*/  PRMT R14, RZ, 0x7610, R14 ;  /* 0x00007610ff0e7816 */ /* 0x000fc6000000000e */
[----:B0-----:R-:W4:Y:S04]  /*23340*/  LDL.LU R58, [R1+0x1c3c] ;  /* 0x001c3c00013a7983 */ /* 0x001f280000300800 */
        /* <DEDUP_REMOVED lines=61> */
[----:B--2---:R-:W-:-:S03]  /*23720*/  PRMT R80, RZ, 0x7610, R80 ;  /* 0x00007610ff507816 */ /* 0x004fc60000000050 */
[----:B0-----:R-:W2:Y:S04]  /*23730*/  LDL.LU R91, [R1+0x1be8] ;  /* 0x001be800015b7983 */ /* 0x001ea80000300800 */
[----:B------:R0:W-:Y:S01]  /*23740*/  STL.S16 [R1+0x7c4], R92 ;  /* 0x0007c45c01007387 */ /* 0x0001e20000100600 */
[----:B---3--:R-:W-:-:S03]  /*23750*/  PRMT R79, RZ, 0x7610, R79 ;  /* 0x00007610ff4f7816 */ /* 0x008fc6000000004f */
[----:B0-----:R-:W3:Y:S04]  /*23760*/  LDL.LU R92, [R1+0x1be4] ;  /* 0x001be400015c7983 */ /* 0x001ee80000300800 */
[----:B------:R0:W-:Y:S01]  /*23770*/  STL.S16 [R1+0x7c0], R93 ;  /* 0x0007c05d01007387 */ /* 0x0001e20000100600 */
[----:B----4-:R-:W-:Y:S02]  /*23780*/  PRMT R77, RZ, 0x7610, R77 ;  /* 0x00007610ff4d7816 */ /* 0x010fe4000000004d */
[----:B------:R-:W-:Y:S01]  /*23790*/  PRMT R75, RZ, 0x7610, R75 ;  /* 0x00007610ff4b7816 */ /* 0x000fe2000000004b */
[----:B0-----:R-:W3:Y:S04]  /*237a0*/  LDL.LU R93, [R1+0x1be0] ;  /* 0x001be000015d7983 */ /* 0x001ee80000300800 */
[----:B------:R0:W-:Y:S01]  /*237b0*/  STL.S16 [R1+0x7bc], R62 ;  /* 0x0007bc3e01007387 */ /* 0x0001e20000100600 */
[----:B------:R-:W-:-:S02]  /*237c0*/  PRMT R73, RZ, 0x7610, R73 ;  /* 0x00007610ff497816 */ /* 0x000fc40000000049 */
[----:B------:R-:W-:Y:S01]  /*237d0*/  PRMT R71, RZ, 0x7610, R71 ;  /* 0x00007610ff477816 */ /* 0x000fe20000000047 */
[----:B0-----:R-:W4:Y:S04]  /*237e0*/  LDL.LU R62, [R1+0x1bdc] ;  /* 0x001bdc00013e7983 */ /* 0x001f280000300800 */
[----:B------:R0:W-:Y:S01]  /*237f0*/  STL.S16 [R1+0x7b8], R64 ;  /* 0x0007b84001007387 */ /* 0x0001e20000100600 */
[----:B------:R-:W-:Y:S02]  /*23800*/  PRMT R69, RZ, 0x7610, R69 ;  /* 0x00007610ff457816 */ /* 0x000fe40000000045 */
[----:B------:R-:W-:Y:S01]  /*23810*/  PRMT R67, RZ, 0x7610, R67 ;  /* 0x00007610ff437816 */ /* 0x000fe20000000043 */
[----:B0-----:R-:W2:Y:S04]  /*23820*/  LDL.LU R64, [R1+0x1bd8] ;  /* 0x001bd80001407983 */ /* 0x001ea80000300800 */
[----:B------:R0:W-:Y:S01]  /*23830*/  STL.S16 [R1+0x7b4], R63 ;  /* 0x0007b43f01007387 */ /* 0x0001e20000100600 */
[----:B------:R-:W-:-:S02]  /*23840*/  PRMT R66, RZ, 0x7610, R66 ;  /* 0x00007610ff427816 */ /* 0x000fc40000000042 */
[----:B------:R-:W-:Y:S01]  /*23850*/  PRMT R61, RZ, 0x7610, R61 ;  /* 0x00007610ff3d7816 */ /* 0x000fe2000000003d */
[----:B0-----:R-:W2:Y:S04]  /*23860*/  LDL.LU R63, [R1+0x1bd4] ;  /* 0x001bd400013f7983 */ /* 0x001ea80000300800 */
[----:B------:R0:W-:Y:S01]  /*23870*/  STL.S16 [R1+0x7b0], R65 ;  /* 0x0007b04101007387 */ /* 0x0001e20000100600 */
[----:B------:R-:W-:Y:S02]  /*23880*/  PRMT R59, RZ, 0x7610, R59 ;  /* 0x00007610ff3b7816 */ /* 0x000fe4000000003b */
[----:B------:R-:W-:Y:S01]  /*23890*/  PRMT R57, RZ, 0x7610, R57 ;  /* 0x00007610ff397816 */ /* 0x000fe20000000039 */
[----:B0-----:R-:W2:Y:S04]  /*238a0*/  LDL.LU R65, [R1+0x1bd0] ;  /* 0x001bd00001417983 */ /* 0x001ea80000300800 */
[----:B------:R0:W-:Y:S04]  /*238b0*/  STL.S16 [R1+0x7ac], R80 ;  /* 0x0007ac5001007387 */ /* 0x0001e80000100600 */
[----:B------:R-:W-:Y:S04]  /*238c0*/  STL.S16 [R1+0x7a8], R79 ;  /* 0x0007a84f01007387 */ /* 0x000fe80000100600 */
[----:B------:R-:W-:Y:S01]  /*238d0*/  STL.S16 [R1+0x7a4], R77 ;  /* 0x0007a44d01007387 */ /* 0x000fe20000100600 */
[----:B------:R-:W-:Y:S01]  /*238e0*/  PRMT R55, RZ, 0x7610, R55 ;  /* 0x00007610ff377816 */ /* 0x000fe20000000037 */
[----:B0-----:R-:W0:Y:S02]  /*238f0*/  LDC R80, c[0x0][0x3a0] ;  /* 0x0000e800ff507b82 */ /* 0x001e240000000800 */
[----:B------:R-:W-:Y:S04]  /*23900*/  STL.S16 [R1+0x798], R75 ;  /* 0x0007984b01007387 */ /* 0x000fe80000100600 */
[----:B------:R-:W-:Y:S01]  /*23910*/  STL.S16 [R1+0x794], R73 ;  /* 0x0007944901007387 */ /* 0x000fe20000100600 */
[----:B------:R-:W-:-:S03]  /*23920*/  PRMT R53, RZ, 0x7610, R53 ;  /* 0x00007610ff357816 */ /* 0x000fc60000000035 */
[----:B------:R-:W-:Y:S01]  /*23930*/  STL.S16 [R1+0x790], R71 ;  /* 0x0007904701007387 */ /* 0x000fe20000100600 */
[----:B------:R-:W-:-:S03]  /*23940*/  PRMT R51, RZ, 0x7610, R51 ;  /* 0x00007610ff337816 */ /* 0x000fc60000000033 */
[----:B------:R-:W-:Y:S01]  /*23950*/  STL.S16 [R1+0x78c], R69 ;  /* 0x00078c4501007387 */ /* 0x000fe20000100600 */
[----:B------:R-:W-:-:S03]  /*23960*/  PRMT R2, RZ, 0x7610, R2 ;  /* 0x00007610ff027816 */ /* 0x000fc60000000002 */
[----:B------:R-:W-:Y:S04]  /*23970*/  STL.S16 [R1+0x788], R67 ;  /* 0x0007884301007387 */ /* 0x000fe80000100600 */
[----:B------:R-:W-:Y:S04]  /*23980*/  STL.S16 [R1+0x784], R66 ;  /* 0x0007844201007387 */ /* 0x000fe80000100600 */
[----:B------:R-:W-:Y:S04]  /*23990*/  STL.S16 [R1+0x780], R61 ;  /* 0x0007803d01007387 */ /* 0x000fe80000100600 */
[----:B------:R-:W-:Y:S01]  /*239a0*/  STL.S16 [R1+0x77c], R59 ;  /* 0x00077c3b01007387 */ /* 0x000fe20000100600 */
[----:B------:R-:W-:-:S03]  /*239b0*/  PRMT R49, RZ, 0x7610, R49 ;  /* 0x00007610ff317816 */ /* 0x000fc60000000031 */
[----:B------:R-:W-:Y:S01]  /*239c0*/  STL.S16 [R1+0x778], R57 ;  /* 0x0007783901007387 */ /* 0x000fe20000100600 */
[----:B------:R-:W-:-:S03]  /*239d0*/  PRMT R7, RZ, 0x7610, R7 ;  /* 0x00007610ff077816 */ /* 0x000fc60000000007 */
[----:B------:R-:W-:Y:S04]  /*239e0*/  STL.S16 [R1+0x774], R55 ;  /* 0x0007743701007387 */ /* 0x000fe80000100600 */
[----:B------:R-:W-:Y:S04]  /*239f0*/  STL.S16 [R1+0x768], R53 ;  /* 0x0007683501007387 */ /* 0x000fe80000100600 */
[----:B------:R-:W-:Y:S04]  /*23a00*/  STL.S16 [R1+0x764], R51 ;  /* 0x0007643301007387 */ /* 0x000fe80000100600 */
[----:B------:R1:W-:Y:S04]  /*23a10*/  STL.S16 [R1+0x760], R2 ;  /* 0x0007600201007387 */ /* 0x0003e80000100600 */
[----:B-1----:R-:W2:Y:S04]  /*23a20*/  LDL.LU R2, [R1+0x1118] ;  /* 0x0011180001027983 */ /* 0x002ea80000300800 */
[----:B------:R-:W-:Y:S04]  /*23a30*/  STL.S16 [R1+0x75c], R49 ;  /* 0x00075c3101007387 */ /* 0x000fe80000100600 */
[----:B------:R1:W-:Y:S04]  /*23a40*/  STL.S16 [R1+0x758], R7 ;  /* 0x0007580701007387 */ /* 0x0003e80000100600 */
[----:B-1----:R-:W3:Y:S01]  /*23a50*/  LDL.LU R7, [R1+0x111c] ;  /* 0x00111c0001077983 */ /* 0x002ee20000300800 */
[----:B------:R-:W-:-:S02]  /*23a60*/  PRMT R47, RZ, 0x7610, R47 ;  /* 0x00007610ff2f7816 */ /* 0x000fc4000000002f */
[----:B------:R-:W-:-:S03]  /*23a70*/  PRMT R0, RZ, 0x7610, R0 ;  /* 0x00007610ff007816 */ /* 0x000fc60000000000 */
[----:B------:R-:W-:Y:S04]  /*23a80*/  STL.S16 [R1+0x754], R47 ;  /* 0x0007542f01007387 */ /* 0x000fe80000100600 */
[----:B------:R1:W-:Y:S04]  /*23a90*/  STL.S16 [R1+0x750], R0 ;  /* 0x0007500001007387 */ /* 0x0003e80000100600 */
[----:B-1----:R-:W4:Y:S01]  /*23aa0*/  LDL.LU R0, [R1+0x1120] ;  /* 0x0011200001007983 */ /* 0x002f220000300800 */
[----:B------:R-:W-:Y:S02]  /*23ab0*/  PRMT R45, RZ, 0x7610, R45 ;  /* 0x00007610ff2d7816 */ /* 0x000fe4000000002d */
[----:B------:R-:W-:-:S02]  /*23ac0*/  PRMT R13, RZ, 0x7610, R13 ;  /* 0x00007610ff0d7816 */ /* 0x000fc4000000000d */
[----:B------:R-:W-:Y:S01]  /*23ad0*/  PRMT R43, RZ, 0x7610, R43 ;  /* 0x00007610ff2b7816 */ /* 0x000fe2000000002b */
[----:B------:R-:W-:Y:S01]  /*23ae0*/  STL.S16 [R1+0x74c], R45 ;  /* 0x00074c2d01007387 */ /* 0x000fe20000100600 */
[----:B------:R-:W-:Y:S02]  /*23af0*/  PRMT R9, RZ, 0x7610, R9 ;  /* 0x00007610ff097816 */ /* 0x000fe40000000009 */
[----:B------:R-:W-:Y:S01]  /*23b00*/  PRMT R41, RZ, 0x7610, R41 ;  /* 0x00007610ff297816 */ /* 0x000fe20000000029 */
[----:B------:R1:W-:Y:S01]  /*23b10*/  STL.S16 [R1+0x738], R13 ;  /* 0x0007380d01007387 */ /* 0x0003e20000100600 */
[----:B------:R-:W-:Y:S02]  /*23b20*/  PRMT R39, RZ, 0x7610, R39 ;  /* 0x00007610ff277816 */ /* 0x000fe40000000027 */
[----:B------:R-:W-:Y:S02]  /*23b30*/  PRMT R37, RZ, 0x7610, R37 ;  /* 0x00007610ff257816 */ /* 0x000fe40000000025 */
[----:B------:R-:W-:Y:S01]  /*23b40*/  PRMT R35, RZ, 0x7610, R35 ;  /* 0x00007610ff237816 */ /* 0x000fe20000000023 */
[----:B-1----:R-:W4:Y:S01]  /*23b50*/  LDL.LU R13, [R1+0x1124] ;  /* 0x00112400010d7983 */ /* 0x002f220000300800 */
[----:B------:R-:W-:-:S03]  /*23b60*/  PRMT R33, RZ, 0x7610, R33 ;  /* 0x00007610ff217816 */ /* 0x000fc60000000021 */
[----:B------:R-:W-:Y:S01]  /*23b70*/  STL.S16 [R1+0x734], R43 ;  /* 0x0007342b01007387 */ /* 0x000fe20000100600 */
[----:B------:R-:W-:-:S03]  /*23b80*/  PRMT R31, RZ, 0x7610, R31 ;  /* 0x00007610ff1f7816 */ /* 0x000fc6000000001f */
[----:B------:R1:W-:Y:S01]  /*23b90*/  STL.S16 [R1+0x730], R9 ;  /* 0x0007300901007387 */ /* 0x0003e20000100600 */
[----:B------:R-:W-:Y:S02]  /*23ba0*/  PRMT R29, RZ, 0x7610, R29 ;  /* 0x00007610ff1d7816 */ /* 0x000fe4000000001d */
[----:B------:R-:W-:Y:S02]  /*23bb0*/  PRMT R27, RZ, 0x7610, R27 ;  /* 0x00007610ff1b7816 */ /* 0x000fe4000000001b */
[----:B------:R-:W-:Y:S01]  /*23bc0*/  PRMT R11, RZ, 0x7610, R11 ;  /* 0x00007610ff0b7816 */ /* 0x000fe2000000000b */
[----:B-1----:R-:W4:Y:S04]  /*23bd0*/  LDL.LU R9, [R1+0x1128] ;  /* 0x0011280001097983 */ /* 0x002f280000300800 */
[----:B------:R-:W-:Y:S04]  /*23be0*/  STL.S16 [R1+0x72c], R41 ;  /* 0x00072c2901007387 */ /* 0x000fe80000100600 */
[----:B------:R-:W-:Y:S04]  /*23bf0*/  STL.S16 [R1+0x728], R39 ;  /* 0x0007282701007387 */ /* 0x000fe80000100600 */
[----:B------:R-:W-:Y:S04]  /*23c00*/  STL.S16 [R1+0x724], R37 ;  /* 0x0007242501007387 */ /* 0x000fe80000100600 */
[----:B------:R-:W-:Y:S04]  /*23c10*/  STL.S16 [R1+0x720], R35 ;  /* 0x0007202301007387 */ /* 0x000fe80000100600 */
[----:B------:R-:W-:Y:S04]  /*23c20*/  STL.S16 [R1+0x708], R33 ;  /* 0x0007082101007387 */ /* 0x000fe80000100600 */
[----:B------:R-:W-:Y:S04]  /*23c30*/  STL.S16 [R1+0x704], R31 ;  /* 0x0007041f01007387 */ /* 0x000fe80000100600 */
[----:B------:R-:W-:Y:S04]  /*23c40*/  STL.S16 [R1+0x700], R29 ;  /* 0x0007001d01007387 */ /* 0x000fe80000100600 */
[----:B------:R-:W-:Y:S01]  /*23c50*/  STL.S16 [R1+0x6fc], R27 ;  /* 0x0006fc1b01007387 */ /* 0x000fe20000100600 */
[----:B------:R-:W-:-:S03]  /*23c60*/  PRMT R25, RZ, 0x7610, R25 ;  /* 0x00007610ff197816 */ /* 0x000fc60000000019 */
[----:B------:R1:W-:Y:S01]  /*23c70*/  STL.S16 [R1+0x6f8], R11 ;  /* 0x0006f80b01007387 */ /* 0x0003e20000100600 */
[----:B------:R-:W-:Y:S02]  /*23c80*/  PRMT R23, RZ, 0x7610, R23 ;  /* 0x00007610ff177816 */ /* 0x000fe40000000017 */
[----:B------:R-:W-:Y:S02]  /*23c90*/  PRMT R21, RZ, 0x7610, R21 ;  /* 0x00007610ff157816 */ /* 0x000fe40000000015 */
[----:B------:R-:W-:Y:S01]  /*23ca0*/  PRMT R19, RZ, 0x7610, R19 ;  /* 0x00007610ff137816 */ /* 0x000fe20000000013 */
[----:B-1----:R-:W4:Y:S01]  /*23cb0*/  LDL.LU R11, [R1+0x112c] ;  /* 0x00112c00010b7983 */ /* 0x002f220000300800 */
[----:B------:R-:W-:Y:S02]  /*23cc0*/  PRMT R17, RZ, 0x7610, R17 ;  /* 0x00007610ff117816 */ /* 0x000fe40000000011 */
[----:B------:R-:W-:Y:S01]  /*23cd0*/  PRMT R3, RZ, 0x7610, R3 ;  /* 0x00007610ff037816 */ /* 0x000fe20000000003 */
[----:B------:R-:W-:Y:S04]  /*23ce0*/  STL.S16 [R1+0x6f4], R25 ;  /* 0x0006f41901007387 */ /* 0x000fe80000100600 */
[----:B------:R-:W-:Y:S04]  /*23cf0*/  STL.S16 [R1+0x6d8], R23 ;  /* 0x0006d81701007387 */ /* 0x000fe80000100600 */
[----:B------:R1:W-:Y:S04]  /*23d00*/  STL.S16 [R1+0x6d4], R21 ;  /* 0x0006d41501007387 */ /* 0x0003e80000100600 */
[----:B------:R-:W-:Y:S04]  /*23d10*/  STL.S16 [R1+0x6d0], R19 ;  /* 0x0006d01301007387 */ /* 0x000fe80000100600 */
[----:B-1----:R-:W4:Y:S04]  /*23d20*/  LDL.LU R21, [R1+0x1130] ;  /* 0x0011300001157983 */ /* 0x002f280000300800 */
[----:B------:R-:W-:Y:S04]  /*23d30*/  STL.S16 [R1+0x6cc], R17 ;  /* 0x0006cc1101007387 */ /* 0x000fe80000100600 */
[----:B------:R1:W-:Y:S01]  /*23d40*/  STL.S16 [R1+0x6c8], R3 ;  /* 0x0006c80301007387 */ /* 0x0003e20000100600 */
[----:B------:R-:W-:-:S03]  /*23d50*/  PRMT R4, RZ, 0x7610, R4 ;  /* 0x00007610ff047816 */ /* 0x000fc60000000004 */
[----:B-1----:R-:W4:Y:S04]  /*23d60*/  LDL.LU R3, [R1+0x1134] ;  /* 0x0011340001037983 */ /* 0x002f280000300800 */
[----:B------:R2:W-:Y:S01]  /*23d70*/  STL.S16 [R1+0x6c4], R4 ;  /* 0x0006c40401007387 */ /* 0x0005e20000100600 */
[----:B0-----:R-:W-:Y:S02]  /*23d80*/  IMAD R80, R15, -0x80, R80 ;  /* 0xffffff800f507824 */ /* 0x001fe400078e0250 */
[----:B------:R-:W-:Y:S02]  /*23d90*/  IMAD.MOV.U32 R17, RZ, RZ, R16 ;  /* 0x000000ffff117224 */ /* 0x000fe400078e0010 */
[----:B--2---:R-:W-:Y:S02]  /*23da0*/  IMAD.MOV.U32 R4, RZ, RZ, R2 ;  /* 0x000000ffff047224 */ /* 0x004fe400078e0002 */
[----:B------:R-:W2:Y:S04]  /*23db0*/  LDL.LU R2, [R1+0x1138] ;  /* 0x0011380001027983 */ /* 0x000ea80000300800 */
[----:B------:R-:W-:Y:S01]  /*23dc0*/  STL.64 [R1+0x15e0], R4 ;  /* 0x0015e00401007387 */ /* 0x000fe20000100a00 */
[----:B---3--:R-:W-:-:S04]  /*23dd0*/  LOP3.LUT R7, R7, R6, RZ, 0x3c, !PT ;  /* 0x0000000607077212 */ /* 0x008fc800078e3cff */
[----:B------:R-:W-:-:S04]  /*23de0*/  LOP3.LUT R6, R7, R6, RZ, 0x3c, !PT ;  /* 0x0000000607067212 */ /* 0x000fc800078e3cff */
[----:B------:R-:W-:-:S05]  /*23df0*/  LOP3.LUT R7, R7, R6, RZ, 0x3c, !PT ;  /* 0x0000000607077212 */ /* 0x000fca00078e3cff */
[----:B------:R0:W-:Y:S04]  /*23e00*/  STL.64 [R1+0x15e8], R6 ;  /* 0x0015e80601007387 */ /* 0x0001e80000100a00 */
[----:B------:R-:W3:Y:S01]  /*23e10*/  LDL.LU R15, [R1+0x113c] ;  /* 0x00113c00010f7983 */ /* 0x000ee20000300800 */
[----:B----4-:R-:W-:-:S03]  /*23e20*/  IMAD.MOV.U32 R16, RZ, RZ, R0 ;  /* 0x000000ffff107224 */ /* 0x010fc600078e0000 */
[----:B------:R-:W4:Y:S01]  /*23e30*/  LDL.LU R0, [R1+0x1140] ;  /* 0x0011400001007983 */ /* 0x000f220000300800 */
[----:B------:R-:W-:Y:S02]  /*23e40*/  IMAD.MOV.U32 R19, RZ, RZ, R18 ;  /* 0x000000ffff137224 */ /* 0x000fe400078e0012 */
[----:B------:R-:W-:Y:S01]  /*23e50*/  IMAD.MOV.U32 R29, RZ, RZ, R28 ;  /* 0x000000ffff1d7224 */ /* 0x000fe200078e001c */
[----:B------:R1:W-:Y:S01]  /*23e60*/  STL.64 [R1+0x1600], R16 ;  /* 0x0016001001007387 */ /* 0x0003e20000100a00 */
[----:B------:R-:W-:Y:S02]  /*23e70*/  IMAD.MOV.U32 R31, RZ, RZ, R30 ;  /* 0x000000ffff1f7224 */ /* 0x000fe400078e001e */
[----:B------:R-:W-:Y:S02]  /*23e80*/  IMAD.MOV.U32 R18, RZ, RZ, R13 ;  /* 0x000000ffff127224 */ /* 0x000fe400078e000d */
[----:B------:R-:W4:Y:S04]  /*23e90*/  LDL.LU R13, [R1+0x1144] ;  /* 0x00114400010d7983 */ /* 0x000f280000300800 */
[----:B------:R0:W-:Y:S01]  /*23ea0*/  STL.64 [R1+0x1608], R18 ;  /* 0x0016081201007387 */ /* 0x0001e20000100a00 */
[----:B------:R-:W-:-:S03]  /*23eb0*/  IMAD.MOV.U32 R28, RZ, RZ, R9 ;  /* 0x000000ffff1c7224 */ /* 0x000fc600078e0009 */
[----:B------:R-:W4:Y:S04]  /*23ec0*/  LDL.LU R9, [R1+0x1148] ;  /* 0x0011480001097983 */ /* 0x000f280000300800 */
[----:B0-----:R-:W4:Y:S04]  /*23ed0*/  LDL.LU R7, [R1+0x114c] ;  /* 0x00114c0001077983 */ /* 0x001f280000300800 */
[----:B------:R-:W4:Y:S04]  /*23ee0*/  LDL.LU R6, [R1+0xfb8] ;  /* 0x000fb80001067983 */ /* 0x000f280000300800 */
[----:B------:R-:W-:Y:S04]  /*23ef0*/  STL [R1+0x161c], R28 ;  /* 0x00161c1c01007387 */ /* 0x000fe80000100800 */
[----:B------:R-:W-:Y:S04]  /*23f00*/  STL [R1+0x1620], R28 ;  /* 0x0016201c01007387 */ /* 0x000fe80000100800 */
[----:B------:R-:W-:Y:S04]  /*23f10*/  STL [R1+0x1638], R28 ;  /* 0x0016381c01007387 */ /* 0x000fe80000100800 */
[----:B------:R-:W-:Y:S04]  /*23f20*/  STL [R1+0x1618], R29 ;  /* 0x0016181d01007387 */ /* 0x000fe80000100800 */
[----:B------:R-:W-:Y:S04]  /*23f30*/  STL [R1+0x1624], R29 ;  /* 0x0016241d01007387 */ /* 0x000fe80000100800 */
[----:B------:R-:W-:Y:S01]  /*23f40*/  STL [R1+0x1648], R29 ;  /* 0x0016481d01007387 */ /* 0x000fe20000100800 */
[----:B------:R-:W-:-:S02]  /*23f50*/  IMAD.MOV.U32 R39, RZ, RZ, R38 ;  /* 0x000000ffff277224 */ /* 0x000fc400078e0026 */
[----:B------:R-:W-:Y:S02]  /*23f60*/  IMAD.MOV.U32 R30, RZ, RZ, R11 ;  /* 0x000000ffff1e7224 */ /* 0x000fe400078e000b */
[----:B------:R-:W4:Y:S01]  /*23f70*/  LDL.LU R11, [R1+0xfbc] ;  /* 0x000fbc00010b7983 */ /* 0x000f220000300800 */
[----:B------:R-:W-:-:S03]  /*23f80*/  IMAD.MOV.U32 R41, RZ, RZ, R40 ;  /* 0x000000ffff297224 */ /* 0x000fc600078e0028 */
[----:B------:R-:W4:Y:S04]  /*23f90*/  LDL.LU R5, [R1+0xfc0] ;  /* 0x000fc00001057983 */ /* 0x000f280000300800 */
[----:B------:R-:W-:Y:S04]  /*23fa0*/  STL [R1+0x1658], R30 ;  /* 0x0016581e01007387 */ /* 0x000fe80000100800 */
[----:B------:R-:W-:Y:S04]  /*23fb0*/  STL [R1+0x1628], R31 ;  /* 0x0016281f01007387 */ /* 0x000fe80000100800 */
[----:B------:R-:W4:Y:S01]  /*23fc0*/  LDL.LU R4, [R1+0xfc4] ;  /* 0x000fc40001047983 */ /* 0x000f220000300800 */
[----:B------:R-:W-:-:S05]  /*23fd0*/  IMAD.MOV.U32 R38, RZ, RZ, R21 ;  /* 0x000000ffff267224 */ /* 0x000fca00078e0015 */
[----:B------:R-:W-:Y:S04]  /*23fe0*/  STL.64 [R1+0x16a0], R38 ;  /* 0x0016a02601007387 */ /* 0x000fe80000100a00 */
[----:B-1----:R-:W4:Y:S01]  /*23ff0*/  LDL.LU R17, [R1+0xfc8] ;  /* 0x000fc80001117983 */ /* 0x002f220000300800 */
[----:B------:R-:W-:-:S05]  /*24000*/  MOV R40, R3 ;  /* 0x0000000300287202 */ /* 0x000fca0000000f00 */
[----:B------:R-:W-:Y:S04]  /*24010*/  STL.64 [R1+0x16a8], R40 ;  /* 0x0016a82801007387 */ /* 0x000fe80000100a00 */
[----:B------:R-:W4:Y:S01]  /*24020*/  LDL.LU R3, [R1+0xfcc] ;  /* 0x000fcc0001037983 */ /* 0x000f220000300800 */
[----:B------:R-:W-:Y:S02]  /*24030*/  IMAD.MOV.U32 R47, RZ, RZ, R46 ;  /* 0x000000ffff2f7224 */ /* 0x000fe400078e002e */
[----:B------:R-:W-:Y:S02]  /*24040*/  IMAD.MOV.U32 R49, RZ, RZ, R48 ;  /* 0x000000ffff317224 */ /* 0x000fe400078e0030 */
[----:B------:R-:W-:Y:S02]  /*24050*/  IMAD.MOV.U32 R55, RZ, RZ, R54 ;  /* 0x000000ffff377224 */ /* 0x000fe400078e0036 */
[----:B--2---:R-:W-:-:S02]  /*24060*/  IMAD.MOV.U32 R46, RZ, RZ, R2 ;  /* 0x000000ffff2e7224 */ /* 0x004fc400078e0002 */
[----:B------:R-:W2:Y:S04]  /*24070*/  LDL.LU R2, [R1+0xfd0] ;  /* 0x000fd00001027983 */ /* 0x000ea80000300800 */
[----:B------:R-:W-:Y:S01]  /*24080*/  STL.64 [R1+0x16d0], R46 ;  /* 0x0016d02e01007387 */ /* 0x000fe20000100a00 */
[----:B---3--:R-:W-:-:S05]  /*24090*/  IMAD.MOV.U32 R48, RZ, RZ, R15 ;  /* 0x000000ffff307224 */ /* 0x008fca00078e000f */
[----:B------:R-:W-:Y:S01]  /*240a0*/  STL.64 [R1+0x16d8], R48 ;  /* 0x0016d83001007387 */ /* 0x000fe20000100a00 */
[----:B----4-:R-:W-:-:S03]  /*240b0*/  IMAD.MOV.U32 R54, RZ, RZ, R0 ;  /* 0x000000ffff367224 */ /* 0x010fc600078e0000 */
[----:B------:R-:W3:Y:S04]  /*240c0*/  LDL.LU R0, [R1+0xfd4] ;  /* 0x000fd40001007983 */ /* 0x000ee80000300800 */
[----:B------:R-:W-:Y:S01]  /*240d0*/  STL.64 [R1+0x1720], R54 ;  /* 0x0017203601007387 */ /* 0x000fe20000100a00 */
[----:B------:R-:W-:-:S03]  /*240e0*/  IMAD.MOV.U32 R57, RZ, RZ, R56 ;  /* 0x000000ffff397224 */ /* 0x000fc600078e0038 */
[----:B------:R-:W4:Y:S04]  /*240f0*/  LDL.LU R16, [R1+0xfd8] ;  /* 0x000fd80001107983 */ /* 0x000f280000300800 */
[----:B------:R-:W4:Y:S01]  /*24100*/  LDL.LU R15, [R1+0xfdc] ;  /* 0x000fdc00010f7983 */ /* 0x000f220000300800 */
[----:B------:R-:W-:Y:S02]  /*24110*/  IMAD.MOV.U32 R56, RZ, RZ, R13 ;  /* 0x000000ffff387224 */ /* 0x000fe400078e000d */
[----:B------:R-:W-:-:S03]  /*24120*/  IMAD.MOV.U32 R79, RZ, RZ, R78 ;  /* 0x000000ffff4f7224 */ /* 0x000fc600078e004e */
[----:B------:R-:W-:Y:S01]  /*24130*/  STL.64 [R1+0x1728], R56 ;  /* 0x0017283801007387 */ /* 0x000fe20000100a00 */
[----:B------:R-:W-:-:S03]  /*24140*/  IMAD.MOV.U32 R77, RZ, RZ, R76 ;  /* 0x000000ffff4d7224 */ /* 0x000fc600078e004c */
[----:B------:R-:W4:Y:S01]  /*24150*/  LDL.LU R13, [R1+0xfe0] ;  /* 0x000fe000010d7983 */ /* 0x000f220000300800 */
[----:B------:R-:W-:Y:S02]  /*24160*/  IMAD.MOV.U32 R21, RZ, RZ, R20 ;  /* 0x000000ffff157224 */ /* 0x000fe400078e0014 */
[----:B------:R-:W-:Y:S01]  /*24170*/  IMAD.MOV.U32 R78, RZ, RZ, R9 ;  /* 0x000000ffff4e7224 */ /* 0x000fe200078e0009 */
[----:B------:R-:W-:Y:S01]  /*24180*/  MOV R9, R8 ;  /* 0x0000000800097202 */ /* 0x000fe20000000f00 */
[----:B------:R-:W-:-:S03]  /*24190*/  IMAD.MOV.U32 R76, RZ, RZ, R7 ;  /* 0x000000ffff4c7224 */ /* 0x000fc600078e0007 */
[----:B------:R-:W-:Y:S01]  /*241a0*/  STL.64 [R1+0x1520], R78 ;  /* 0x0015204e01007387 */ /* 0x000fe20000100a00 */
[----:B------:R-:W-:-:S03]  /*241b0*/  IMAD.MOV.U32 R8, RZ, RZ, R6 ;  /* 0x000000ffff087224 */ /* 0x000fc600078e0006 */
[----:B------:R-:W4:Y:S04]  /*241c0*/  LDL.LU R7, [R1+0xfe4] ;  /* 0x000fe40001077983 */ /* 0x000f280000300800 */
[----:B------:R-:W-:Y:S04]  /*241d0*/  STL.64 [R1+0x1528], R76 ;  /* 0x0015284c01007387 */ /* 0x000fe80000100a00 */
[----:B------:R-:W4:Y:S04]  /*241e0*/  LDL.LU R6, [R1+0xfe8] ;  /* 0x000fe80001067983 */ /* 0x000f280000300800 */
[----:B------:R-:W-:Y:S01]  /*241f0*/  STL.64 [R1+0x15f0], R8 ;  /* 0x0015f00801007387 */ /* 0x000fe20000100a00 */
[----:B------:R-:W-:-:S02]  /*24200*/  IMAD.MOV.U32 R23, RZ, RZ, R22 ;  /* 0x000000ffff177224 */ /* 0x000fc400078e0016 */
[----:B------:R-:W-:Y:S02]  /*24210*/  IMAD.MOV.U32 R33, RZ, RZ, R32 ;  /* 0x000000ffff217224 */ /* 0x000fe400078e0020 */
[----:B------:R-:W-:Y:S01]  /*24220*/  IMAD.MOV.U32 R35, RZ, RZ, R34 ;  /* 0x000000ffff237224 */ /* 0x000fe200078e0022 */
[----:B------:R-:W-:-:S04]  /*24230*/  LOP3.LUT R11, R11, R10, RZ, 0x3c, !PT ;  /* 0x0000000a0b0b7212 */ /* 0x000fc800078e3cff */
[----:B------:R-:W-:Y:S01]  /*24240*/  LOP3.LUT R10, R11, R10, RZ, 0x3c, !PT ;  /* 0x0000000a0b0a7212 */ /* 0x000fe200078e3cff */
[----:B------:R-:W-:-:S03]  /*24250*/  IMAD.MOV.U32 R20, RZ, RZ, R5 ;  /* 0x000000ffff147224 */ /* 0x000fc600078e0005 */
[----:B------:R-:W-:-:S05]  /*24260*/  LOP3.LUT R11, R11, R10, RZ, 0x3c, !PT ;  /* 0x0000000a0b0b7212 */ /* 0x000fca00078e3cff */
[----:B------:R0:W-:Y:S04]  /*24270*/  STL.64 [R1+0x15f8], R10 ;  /* 0x0015f80a01007387 */ /* 0x0001e80000100a00 */
[----:B------:R1:W-:Y:S01]  /*24280*/  STL.64 [R1+0x1610], R20 ;  /* 0x0016101401007387 */ /* 0x0003e20000100a00 */
[----:B------:R-:W-:-:S03]  /*24290*/  IMAD.MOV.U32 R22, RZ, RZ, R4 ;  /* 0x000000ffff167224 */ /* 0x000fc600078e0004 */
[----:B------:R-:W4:Y:S01]  /*242a0*/  LDL.LU R5, [R1+0xfec] ;  /* 0x000fec0001057983 */ /* 0x000f220000300800 */
[----:B------:R-:W-:-:S03]  /*242b0*/  IMAD.MOV.U32 R43, RZ, RZ, R42 ;  /* 0x000000ffff2b7224 */ /* 0x000fc600078e002a */
[----:B------:R-:W4:Y:S01]  /*242c0*/  LDL.LU R4, [R1+0xff0] ;  /* 0x000ff00001047983 */ /* 0x000f220000300800 */
[----:B------:R-:W-:-:S03]  /*242d0*/  IMAD.MOV.U32 R32, RZ, RZ, R17 ;  /* 0x000000ffff207224 */ /* 0x000fc600078e0011 */
[----:B------:R0:W-:Y:S04]  /*242e0*/  STL.64 [R1+0x1630], R22 ;  /* 0x0016301601007387 */ /* 0x0001e80000100a00 */
[----:B------:R-:W-:Y:S01]  /*242f0*/  STL.64 [R1+0x1640], R32 ;  /* 0x0016402001007387 */ /* 0x000fe20000100a00 */
[----:B------:R-:W-:-:S05]  /*24300*/  IMAD.MOV.U32 R34, RZ, RZ, R3 ;  /* 0x000000ffff227224 */ /* 0x000fca00078e0003 */
[----:B------:R-:W-:Y:S04]  /*24310*/  STL.64 [R1+0x1650], R34 ;  /* 0x0016502201007387 */ /* 0x000fe80000100a00 */
[----:B------:R-:W4:Y:S01]  /*24320*/  LDL.LU R3, [R1+0xff4] ;  /* 0x000ff40001037983 */ /* 0x000f220000300800 */
[----:B------:R-:W-:Y:S02]  /*24330*/  IMAD.MOV.U32 R45, RZ, RZ, R44 ;  /* 0x000000ffff2d7224 */ /* 0x000fe400078e002c */
[----:B--2---:R-:W-:Y:S02]  /*24340*/  IMAD.MOV.U32 R42, RZ, RZ, R2 ;  /* 0x000000ffff2a7224 */ /* 0x004fe400078e0002 */
[----:B------:R-:W2:Y:S04]  /*24350*/  LDL.LU R2, [R1+0xff8] ;  /* 0x000ff80001027983 */ /* 0x000ea80000300800 */
[----:B------:R-:W-:Y:S01]  /*24360*/  STL.64 [R1+0x16b0], R42 ;  /* 0x0016b02a01007387 */ /* 0x000fe20000100a00 */
[----:B---3--:R-:W-:-:S03]  /*24370*/  MOV R44, R0 ;  /* 0x00000000002c7202 */ /* 0x008fc60000000f00 */
[----:B------:R-:W3:Y:S01]  /*24380*/  LDL.LU R0, [R1+0xffc] ;  /* 0x000ffc0001007983 */ /* 0x000ee20000300800 */
[----:B------:R-:W-:Y:S02]  /*24390*/  IMAD.MOV.U32 R51, RZ, RZ, R50 ;  /* 0x000000ffff337224 */ /* 0x000fe400078e0032 */
[----:B------:R-:W-:Y:S02]  /*243a0*/  IMAD.MOV.U32 R53, RZ, RZ, R52 ;  /* 0x000000ffff357224 */ /* 0x000fe400078e0034 */
[----:B----4-:R-:W-:Y:S01]  /*243b0*/  IMAD.MOV.U32 R50, RZ, RZ, R16 ;  /* 0x000000ffff327224 */ /* 0x010fe200078e0010 */
[----:B------:R-:W-:Y:S01]  /*243c0*/  STL.64 [R1+0x16b8], R44 ;  /* 0x0016b82c01007387 */ /* 0x000fe20000100a00 */
[----:B------:R-:W-:-:S03]  /*243d0*/  IMAD.MOV.U32 R52, RZ, RZ, R15 ;  /* 0x000000ffff347224 */ /* 0x000fc600078e000f */
[----:B------:R-:W-:Y:S01]  /*243e0*/  STL.64 [R1+0x16e0], R50 ;  /* 0x0016e03201007387 */ /* 0x000fe20000100a00 */
[----:B------:R-:W-:-:S03]  /*243f0*/  IMAD.MOV.U32 R59, RZ, RZ, R58 ;  /* 0x000000ffff3b7224 */ /* 0x000fc600078e003a */
[----:B------:R-:W-:Y:S04]  /*24400*/  STL.64 [R1+0x16e8], R52 ;  /* 0x0016e83401007387 */ /* 0x000fe80000100a00 */
[----:B------:R-:W4:Y:S04]  /*24410*/  LDL.LU R19, [R1+0x1000] ;  /* 0x0010000001137983 */ /* 0x000f280000300800 */
[----:B------:R-:W4:Y:S01]  /*24420*/  LDL.LU R18, [R1+0x1004] ;  /* 0x0010040001127983 */ /* 0x000f220000300800 */
[----:B------:R-:W-:Y:S02]  /*24430*/  IMAD.MOV.U32 R58, RZ, RZ, R13 ;  /* 0x000000ffff3a7224 */ /* 0x000fe400078e000d */
[----:B------:R-:W-:-:S03]  /*24440*/  IMAD.MOV.U32 R61, RZ, RZ, R60 ;  /* 0x000000ffff3d7224 */ /* 0x000fc600078e003c */
[----:B------:R-:W-:Y:S04]  /*24450*/  STL.64 [R1+0x1730], R58 ;  /* 0x0017303a01007387 */ /* 0x000fe80000100a00 */
[----:B------:R-:W4:Y:S01]  /*24460*/  LDL.LU R17, [R1+0x1008] ;  /* 0x0010080001117983 */ /* 0x000f220000300800 */
[----:B------:R-:W-:Y:S02]  /*24470*/  IMAD.MOV.U32 R75, RZ, RZ, R74 ;  /* 0x000000ffff4b7224 */ /* 0x000fe400078e004a */
[----:B------:R-:W-:Y:S02]  /*24480*/  IMAD.MOV.U32 R60, RZ, RZ, R7 ;  /* 0x000000ffff3c7224 */ /* 0x000fe400078e0007 */
[----:B------:R-:W-:-:S03]  /*24490*/  IMAD.MOV.U32 R73, RZ, RZ, R72 ;  /* 0x000000ffff497224 */ /* 0x000fc600078e0048 */
[----:B------:R-:W-:Y:S04]  /*244a0*/  STL.64 [R1+0x1738], R60 ;  /* 0x0017383c01007387 */ /* 0x000fe80000100a00 */
[----:B------:R-:W4:Y:S01]  /*244b0*/  LDL.LU R16, [R1] ;  /* 0x0000000001107983 */ /* 0x000f220000300800 */
[----:B------:R-:W-:-:S03]  /*244c0*/  IMAD.MOV.U32 R74, RZ, RZ, R6 ;  /* 0x000000ffff4a7224 */ /* 0x000fc600078e0006 */
[----:B0-----:R-:W4:Y:S04]  /*244d0*/  LDL.LU R11, [R1+0x100c] ;  /* 0x00100c00010b7983 */ /* 0x001f280000300800 */
[----:B------:R-:W4:Y:S04]  /*244e0*/  LDL.LU R10, [R1+0x8] ;  /* 0x00000800010a7983 */ /* 0x000f280000300800 */
[----:B------:R-:W4:Y:S04]  /*244f0*/  LDL.LU R9, [R1+0x1010] ;  /* 0x0010100001097983 */ /* 0x000f280000300800 */
[----:B------:R-:W-:Y:S01]  /*24500*/  STL.64 [R1+0x1530], R74 ;  /* 0x0015304a01007387 */ /* 0x000fe20000100a00 */
[----:B------:R-:W-:Y:S01]  /*24510*/  MOV R71, R70 ;  /* 0x0000004600477202 */ /* 0x000fe20000000f00 */
[----:B------:R-:W-:-:S02]  /*24520*/  IMAD.MOV.U32 R69, RZ, RZ, R68 ;  /* 0x000000ffff457224 */ /* 0x000fc400078e0044 */
[----:B------:R-:W-:Y:S02]  /*24530*/  IMAD.MOV.U32 R13, RZ, RZ, R12 ;  /* 0x000000ffff0d7224 */ /* 0x000fe400078e000c */
[----:B------:R-:W-:-:S05]  /*24540*/  IMAD.MOV.U32 R72, RZ, RZ, R5 ;  /* 0x000000ffff487224 */ /* 0x000fca00078e0005 */
[----:B------:R-:W-:Y:S01]  /*24550*/  STL.64 [R1+0x1538], R72 ;  /* 0x0015384801007387 */ /* 0x000fe20000100a00 */
[----:B------:R-:W-:-:S03]  /*24560*/  IMAD.MOV.U32 R70, RZ, RZ, R4 ;  /* 0x000000ffff467224 */ /* 0x000fc600078e0004 */
[----:B------:R-:W4:Y:S04]  /*24570*/  LDL.LU R8, [R1+0x10] ;  /* 0x0000100001087983 */ /* 0x000f280000300800 */
[----:B------:R-:W4:Y:S04]  /*24580*/  LDL.LU R7, [R1+0x1014] ;  /* 0x0010140001077983 */ /* 0x000f280000300800 */
[----:B------:R-:W4:Y:S04]  /*24590*/  LDL.LU R6, [R1+0x18] ;  /* 0x0000180001067983 */ /* 0x000f280000300800 */
[----:B------:R-:W4:Y:S04]  /*245a0*/  LDL.LU R5, [R1+0x1018] ;  /* 0x0010180001057983 */ /* 0x000f280000300800 */
[----:B------:R-:W-:Y:S01]  /*245b0*/  STL.64 [R1+0x1540], R70 ;  /* 0x0015404601007387 */ /* 0x000fe20000100a00 */
[----:B------:R-:W-:-:S05]  /*245c0*/  IMAD.MOV.U32 R68, RZ, RZ, R3 ;  /* 0x000000ffff447224 */ /* 0x000fca00078e0003 */
[----:B------:R-:W-:Y:S01]  /*245d0*/  STL.64 [R1+0x1548], R68 ;  /* 0x0015484401007387 */ /* 0x000fe20000100a00 */
[----:B------:R-:W-:Y:S02]  /*245e0*/  IMAD.MOV.U32 R15, RZ, RZ, R14 ;  /* 0x000000ffff0f7224 */ /* 0x000fe400078e000e */
[----:B--2---:R-:W-:-:S05]  /*245f0*/  IMAD.MOV.U32 R12, RZ, RZ, R2 ;  /* 0x000000ffff0c7224 */ /* 0x004fca00078e0002 */
[----:B------:R0:W-:Y:S04]  /*24600*/  STL.64 [R1+0x1660], R12 ;  /* 0x0016600c01007387 */ /* 0x0001e80000100a00 */
[----:B------:R-:W2:Y:S04]  /*24610*/  LDL.LU R4, [R1+0x20] ;  /* 0x0000200001047983 */ /* 0x000ea80000300800 */
[----:B------:R-:W2:Y:S04]  /*24620*/  LDL.LU R3, [R1+0x101c] ;  /* 0x00101c0001037983 */ /* 0x000ea80000300800 */
[----:B------:R-:W2:Y:S01]  /*24630*/  LDL.LU R2, [R1+0x28] ;  /* 0x0000280001027983 */ /* 0x000ea20000300800 */
[----:B---3--:R-:W-:-:S03]  /*24640*/  IMAD.MOV.U32 R14, RZ, RZ, R0 ;  /* 0x000000ffff0e7224 */ /* 0x008fc600078e0000 */
[----:B------:R-:W3:Y:S01]  /*24650*/  LDL.LU R0, [R1+0x1020] ;  /* 0x0010200001007983 */ /* 0x000ee20000300800 */
[----:B------:R-:W-:Y:S02]  /*24660*/  IMAD.MOV.U32 R25, RZ, RZ, R24 ;  /* 0x000000ffff197224 */ /* 0x000fe400078e0018 */
[----:B------:R-:W-:Y:S01]  /*24670*/  IMAD.MOV.U32 R27, RZ, RZ, R26 ;  /* 0x000000ffff1b7224 */ /* 0x000fe200078e001a */
[----:B------:R-:W-:Y:S04]  /*24680*/  STL [R1+0x1678], R14 ;  /* 0x0016780e01007387 */ /* 0x000fe80000100800 */
[----:B------:R0:W-:Y:S01]  /*24690*/  STL [R1+0x1668], R15 ;  /* 0x0016680f01007387 */ /* 0x0001e20000100800 */
[----:B------:R-:W-:Y:S02]  /*246a0*/  IMAD.MOV.U32 R37, RZ, RZ, R36 ;  /* 0x000000ffff257224 */ /* 0x000fe400078e0024 */
[----:B----4-:R-:W-:-:S02]  /*246b0*/  IMAD.MOV.U32 R24, RZ, RZ, R19 ;  /* 0x000000ffff187224 */ /* 0x010fc400078e0013 */
[----:B------:R-:W-:-:S03]  /*246c0*/  IMAD.MOV.U32 R26, RZ, RZ, R18 ;  /* 0x000000ffff1a7224 */ /* 0x000fc600078e0012 */
[----:B------:R-:W-:Y:S04]  /*246d0*/  STL.64 [R1+0x1670], R24 ;  /* 0x0016701801007387 */ /* 0x000fe80000100a00 */
[----:B------:R-:W-:Y:S04]  /*246e0*/  STL.64 [R1+0x1680], R26 ;  /* 0x0016801a01007387 */ /* 0x000fe80000100a00 */
[----:B-1----:R-:W4:Y:S01]  /*246f0*/  LDL.LU R20, [R1+0x30] ;  /* 0x0000300001147983 */ /* 0x002f220000300800 */
[----:B------:R-:W-:-:S03]  /*24700*/  MOV R36, R17 ;  /* 0x0000001100247202 */ /* 0x000fc60000000f00 */
[----:B------:R-:W4:Y:S04]  /*24710*/  LDL.LU R19, [R1+0x1024] ;  /* 0x0010240001137983 */ /* 0x000f280000300800 */
[----:B------:R-:W4:Y:S04]  /*24720*/  LDL.LU R18, [R1+0x38] ;  /* 0x0000380001127983 */ /* 0x000f280000300800 */
[----:B------:R-:W4:Y:S04]  /*24730*/  LDL.LU R17, [R1+0x1028] ;  /* 0x0010280001117983 */ /* 0x000f280000300800 */
[----:B------:R-:W-:Y:S01]  /*24740*/  STL.64 [R1+0x1688], R36 ;  /* 0x0016882401007387 */ /* 0x000fe20000100a00 */
[----:B------:R-:W-:-:S03]  /*24750*/  IMAD.MOV.U32 R23, RZ, RZ, R16 ;  /* 0x000000ffff177224 */ /* 0x000fc600078e0010 */
[----:B------:R-:W4:Y:S01]  /*24760*/  LDL.LU R16, [R1+0x40] ;  /* 0x0000400001107983 */ /* 0x000f220000300800 */
[----:B------:R-:W-:-:S03]  /*24770*/  IMAD.MOV.U32 R22, RZ, RZ, R11 ;  /* 0x000000ffff167224 */ /* 0x000fc600078e000b */
[----:B0-----:R-:W4:Y:S01]  /*24780*/  LDL.LU R13, [R1+0x102c] ;  /* 0x00102c00010d7983 */ /* 0x001f220000300800 */
[----:B------:R-:W-:-:S03]  /*24790*/  IMAD.MOV.U32 R15, RZ, RZ, R10 ;  /* 0x000000ffff0f7224 */ /* 0x000fc600078e000a */
[----:B------:R-:W4:Y:S01]  /*247a0*/  LDL.LU R12, [R1+0x48] ;  /* 0x00004800010c7983 */ /* 0x000f220000300800 */
[----:B------:R-:W-:-:S03]  /*247b0*/  IMAD.MOV.U32 R14, RZ, RZ, R9 ;  /* 0x000000ffff0e7224 */ /* 0x000fc600078e0009 */
[----:B------:R-:W4:Y:S04]  /*247c0*/  LDL.LU R11, [R1+0x1030] ;  /* 0x00103000010b7983 */ /* 0x000f280000300800 */
[----:B------:R-:W4:Y:S04]  /*247d0*/  LDL.LU R10, [R1+0x50] ;  /* 0x00005000010a7983 */ /* 0x000f280000300800 */
[----:B------:R-:W4:Y:S04]  /*247e0*/  LDL.LU R9, [R1+0x1034] ;  /* 0x0010340001097983 */ /* 0x000f280000300800 */
[----:B------:R-:W-:Y:S04]  /*247f0*/  STL.64 [R1], R22 ;  /* 0x0000001601007387 */ /* 0x000fe80000100a00 */
[----:B------:R-:W-:Y:S04]  /*24800*/  STL.64 [R1+0x8], R14 ;  /* 0x0000080e01007387 */ /* 0x000fe80000100a00 */
[----:B------:R0:W-:Y:S01]  /*24810*/  STL.64 [R1+0x16c0], R14 ;  /* 0x0016c00e01007387 */ /* 0x0001e20000100a00 */
[----:B------:R-:W-:-:S02]  /*24820*/  IMAD.MOV.U32 R31, RZ, RZ, R8 ;  /* 0x000000ffff1f7224 */ /* 0x000fc400078e0008 */
[----:B------:R-:W-:Y:S02]  /*24830*/  IMAD.MOV.U32 R30, RZ, RZ, R7 ;  /* 0x000000ffff1e7224 */ /* 0x000fe400078e0007 */
[----:B------:R-:W-:Y:S02]  /*24840*/  IMAD.MOV.U32 R47, RZ, RZ, R6 ;  /* 0x000000ffff2f7224 */ /* 0x000fe400078e0006 */
[----:B------:R-:W-:-:S05]  /*24850*/  IMAD.MOV.U32 R46, RZ, RZ, R5 ;  /* 0x000000ffff2e7224 */ /* 0x000fca00078e0005 */
[----:B------:R-:W-:Y:S04]  /*24860*/  STL.64 [R1+0x18], R46 ;  /* 0x0000182e01007387 */ /* 0x000fe80000100a00 */
[----:B------:R-:W-:Y:S04]  /*24870*/  STL.64 [R1+0x16f0], R46 ;  /* 0x0016f02e01007387 */ /* 0x000fe80000100a00 */
[----:B------:R-:W-:Y:S04]  /*24880*/  STL.64 [R1+0x10], R30 ;  /* 0x0000101e01007387 */ /* 0x000fe80000100a00 */
[----:B------:R-:W-:Y:S04]  /*24890*/  STL.64 [R1+0x16c8], R30 ;  /* 0x0016c81e01007387 */ /* 0x000fe80000100a00 */
[----:B------:R1:W-:Y:S01]  /*248a0*/  STL.64 [R1+0x1690], R22 ;  /* 0x0016901601007387 */ /* 0x0003e20000100a00 */
[----:B--2---:R-:W-:-:S02]  /*248b0*/  IMAD.MOV.U32 R49, RZ, RZ, R4 ;  /* 0x000000ffff317224 */ /* 0x004fc400078e0004 */
[----:B------:R-:W-:Y:S02]  /*248c0*/  IMAD.MOV.U32 R48, RZ, RZ, R3 ;  /* 0x000000ffff307224 */ /* 0x000fe400078e0003 */
[----:B------:R-:W2:Y:S01]  /*248d0*/  LDL.LU R3, [R1+0x58] ;  /* 0x0000580001037983 */ /* 0x000ea20000300800 */
[----:B------:R-:W-:-:S03]  /*248e0*/  IMAD.MOV.U32 R55, RZ, RZ, R2 ;  /* 0x000000ffff377224 */ /* 0x000fc600078e0002 */
[----:B------:R-:W2:Y:S04]  /*248f0*/  LDL.LU R2, [R1+0x1038] ;  /* 0x0010380001027983 */ /* 0x000ea80000300800 */
[----:B------:R-:W2:Y:S04]  /*24900*/  LDL.LU R5, [R1+0x60] ;  /* 0x0000600001057983 */ /* 0x000ea80000300800 */
[----:B------:R-:W2:Y:S04]  /*24910*/  LDL.LU R4, [R1+0x103c] ;  /* 0x00103c0001047983 */ /* 0x000ea80000300800 */
[----:B------:R-:W2:Y:S04]  /*24920*/  LDL.LU R8, [R1+0x68] ;  /* 0x0000680001087983 */ /* 0x000ea80000300800 */
[----:B------:R-:W2:Y:S04]  /*24930*/  LDL.LU R7, [R1+0x1040] ;  /* 0x0010400001077983 */ /* 0x000ea80000300800 */
[----:B------:R-:W2:Y:S01]  /*24940*/  LDL.LU R6, [R1+0x70] ;  /* 0x0000700001067983 */ /* 0x000ea20000300800 */
[----:B---3--:R-:W-:-:S03]  /*24950*/  IMAD.MOV.U32 R54, RZ, RZ, R0 ;  /* 0x000000ffff367224 */ /* 0x008fc600078e0000 */
[----:B------:R-:W3:Y:S04]  /*24960*/  LDL.LU R0, [R1+0x1044] ;  /* 0x0010440001007983 */ /* 0x000ee80000300800 */
[----:B------:R-:W-:Y:S04]  /*24970*/  STL.64 [R1+0x20], R48 ;  /* 0x0000203001007387 */ /* 0x000fe80000100a00 */
[----:B------:R-:W-:Y:S04]  /*24980*/  STL.64 [R1+0x28], R54 ;  /* 0x0000283601007387 */ /* 0x000fe80000100a00 */
[----:B------:R-:W-:Y:S01]  /*24990*/  STL.64 [R1+0x1740], R54 ;  /* 0x0017403601007387 */ /* 0x000fe20000100a00 */
[----:B----4-:R-:W-:Y:S01]  /*249a0*/  IMAD.MOV.U32 R57, RZ, RZ, R20 ;  /* 0x000000ffff397224 */ /* 0x010fe200078e0014 */
[----:B------:R-:W-:-:S05]  /*249b0*/  MOV R56, R19 ;  /* 0x0000001300387202 */ /* 0x000fca0000000f00 */
[----:B------:R-:W-:Y:S04]  /*249c0*/  STL.64 [R1+0x30], R56 ;  /* 0x0000303801007387 */ /* 0x000fe80000100a00 */
[----:B------:R-:W-:Y:S04]  /*249d0*/  STL.64 [R1+0x1748], R56 ;  /* 0x0017483801007387 */ /* 0x000fe80000100a00 */
[----:B------:R-:W-:Y:S01]  /*249e0*/  STL.64 [R1+0x16f8], R48 ;  /* 0x0016f83001007387 */ /* 0x000fe20000100a00 */
[----:B------:R-:W-:-:S03]  /*249f0*/  IMAD.MOV.U32 R77, RZ, RZ, R16 ;  /* 0x000000ffff4d7224 */ /* 0x000fc600078e0010 */
[----:B------:R-:W4:Y:S04]  /*24a00*/  LDL.LU R16, [R1+0x78] ;  /* 0x0000780001107983 */ /* 0x000f280000300800 */
[----:B0-----:R-:W4:Y:S04]  /*24a10*/  LDL.LU R15, [R1+0x1048] ;  /* 0x00104800010f7983 */ /* 0x001f280000300800 */
[----:B------:R-:W4:Y:S01]  /*24a20*/  LDL.LU R14, [R1+0x80] ;  /* 0x00008000010e7983 */ /* 0x000f220000300800 */
[----:B------:R-:W-:Y:S02]  /*24a30*/  IMAD.MOV.U32 R76, RZ, RZ, R13 ;  /* 0x000000ffff4c7224 */ /* 0x000fe400078e000d */
[----:B------:R-:W-:Y:S01]  /*24a40*/  IMAD.MOV.U32 R78, RZ, RZ, R17 ;  /* 0x000000ffff4e7224 */ /* 0x000fe200078e0011 */
[----:B------:R-:W4:Y:S01]  /*24a50*/  LDL.LU R13, [R1+0x104c] ;  /* 0x00104c00010d7983 */ /* 0x000f220000300800 */
[----:B------:R-:W-:-:S02]  /*24a60*/  IMAD.MOV.U32 R79, RZ, RZ, R18 ;  /* 0x000000ffff4f7224 */ /* 0x000fc400078e0012 */
[----:B------:R-:W-:Y:S02]  /*24a70*/  IMAD.MOV.U32 R75, RZ, RZ, R12 ;  /* 0x000000ffff4b7224 */ /* 0x000fe400078e000c */
[----:B------:R-:W-:Y:S01]  /*24a80*/  IMAD.MOV.U32 R74, RZ, RZ, R11 ;  /* 0x000000ffff4a7224 */ /* 0x000fe200078e000b */
[----:B------:R-:W4:Y:S01]  /*24a90*/  LDL.LU R12, [R1+0x88] ;  /* 0x00008800010c7983 */ /* 0x000f220000300800 */
[----:B------:R-:W-:Y:S02]  /*24aa0*/  IMAD.MOV.U32 R73, RZ, RZ, R10 ;  /* 0x000000ffff497224 */ /* 0x000fe400078e000a */
[----:B------:R-:W-:Y:S01]  /*24ab0*/  IMAD.MOV.U32 R72, RZ, RZ, R9 ;  /* 0x000000ffff487224 */ /* 0x000fe200078e0009 */
[----:B------:R-:W4:Y:S04]  /*24ac0*/  LDL.LU R11, [R1+0x1050] ;  /* 0x00105000010b7983 */ /* 0x000f280000300800 */
[----:B------:R-:W4:Y:S04]  /*24ad0*/  LDL.LU R10, [R1+0x90] ;  /* 0x00009000010a7983 */ /* 0x000f280000300800 */
[----:B------:R-:W4:Y:S04]  /*24ae0*/  LDL.LU R9, [R1+0x1054] ;  /* 0x0010540001097983 */ /* 0x000f280000300800 */
[----:B------:R-:W-:Y:S04]  /*24af0*/  STL.64 [R1+0x38], R78 ;  /* 0x0000384e01007387 */ /* 0x000fe80000100a00 */
[----:B------:R-:W-:Y:S04]  /*24b00*/  STL.64 [R1+0x1550], R78 ;  /* 0x0015504e01007387 */ /* 0x000fe80000100a00 */
[----:B------:R-:W-:Y:S04]  /*24b10*/  STL.64 [R1+0x40], R76 ;  /* 0x0000404c01007387 */ /* 0x000fe80000100a00 */
[----:B------:R-:W-:Y:S04]  /*24b20*/  STL.64 [R1+0x1558], R76 ;  /* 0x0015584c01007387 */ /* 0x000fe80000100a00 */
[----:B------:R-:W-:Y:S04]  /*24b30*/  STL.64 [R1+0x48], R74 ;  /* 0x0000484a01007387 */ /* 0x000fe80000100a00 */
[----:B------:R-:W-:Y:S04]  /*24b40*/  STL.64 [R1+0x1560], R74 ;  /* 0x0015604a01007387 */ /* 0x000fe80000100a00 */
[----:B------:R-:W-:Y:S04]  /*24b50*/  STL.64 [R1+0x50], R72 ;  /* 0x0000504801007387 */ /* 0x000fe80000100a00 */
[----:B------:R-:W-:Y:S04]  /*24b60*/  STL.64 [R1+0x1568], R72 ;  /* 0x0015684801007387 */ /* 0x000fe80000100a00 */
[----:B------:R-:W4:Y:S04]  /*24b70*/  LDL.LU R24, [R1+0x98] ;  /* 0x0000980001187983 */ /* 0x000f280000300800 */
[----:B-1----:R-:W4:Y:S04]  /*24b80*/  LDL.LU R23, [R1+0x1058] ;  /* 0x0010580001177983 */ /* 0x002f280000300800 */
[----:B------:R-:W4:Y:S04]  /*24b90*/  LDL.LU R22, [R1+0xa0] ;  /* 0x0000a00001167983 */ /* 0x000f280000300800 */
[----:B------:R-:W4:Y:S01]  /*24ba0*/  LDL.LU R17, [R1+0x105c] ;  /* 0x00105c0001117983 */ /* 0x000f220000300800 */
[----:B--2---:R-:W-:-:S03]  /*24bb0*/  IMAD.MOV.U32 R19, RZ, RZ, R8 ;  /* 0x000000ffff137224 */ /* 0x004fc600078e0008 */
[----:B------:R-:W2:Y:S01]  /*24bc0*/  LDL.LU R8, [R1+0xa8] ;  /* 0x0000a80001087983 */ /* 0x000ea20000300800 */
[----:B------:R-:W-:-:S03]  /*24bd0*/  IMAD.MOV.U32 R18, RZ, RZ, R7 ;  /* 0x000000ffff127224 */ /* 0x000fc600078e0007 */
[----:B------:R-:W2:Y:S01]  /*24be0*/  LDL.LU R7, [R1+0x1060] ;  /* 0x0010600001077983 */ /* 0x000ea20000300800 */
[----:B------:R-:W-:-:S03]  /*24bf0*/  MOV R21, R6 ;  /* 0x0000000600157202 */ /* 0x000fc60000000f00 */
[----:B------:R-:W2:Y:S01]  /*24c00*/  LDL.LU R6, [R1+0xb0] ;  /* 0x0000b00001067983 */ /* 0x000ea20000300800 */
[----:B---3--:R-:W-:-:S03]  /*24c10*/  IMAD.MOV.U32 R20, RZ, RZ, R0 ;  /* 0x000000ffff147224 */ /* 0x008fc600078e0000 */
[----:B------:R-:W3:Y:S04]  /*24c20*/  LDL.LU R0, [R1+0x1064] ;  /* 0x0010640001007983 */ /* 0x000ee80000300800 */
[----:B------:R-:W-:Y:S04]  /*24c30*/  STL.64 [R1+0x58], R2 ;  /* 0x0000580201007387 */ /* 0x000fe80000100a00 */
[----:B------:R-:W-:Y:S04]  /*24c40*/  STL.64 [R1+0x1698], R2 ;  /* 0x0016980201007387 */ /* 0x000fe80000100a00 */
[----:B------:R-:W-:Y:S04]  /*24c50*/  STL.64 [R1+0x60], R4 ;  /* 0x0000600401007387 */ /* 0x000fe80000100a00 */
[----:B------:R0:W-:Y:S04]  /*24c60*/  STL.64 [R1+0x1700], R4 ;  /* 0x0017000401007387 */ /* 0x0001e80000100a00 */
[----:B------:R-:W-:Y:S04]  /*24c70*/  STL.64 [R1+0x68], R18 ;  /* 0x0000681201007387 */ /* 0x000fe80000100a00 */
[----:B------:R-:W-:Y:S04]  /*24c80*/  STL.64 [R1+0x1708], R18 ;  /* 0x0017081201007387 */ /* 0x000fe80000100a00 */
[----:B------:R-:W-:Y:S04]  /*24c90*/  STL.64 [R1+0x70], R20 ;  /* 0x0000701401007387 */ /* 0x000fe80000100a00 */
[----:B------:R1:W-:Y:S01]  /*24ca0*/  STL.64 [R1+0x1710], R20 ;  /* 0x0017101401007387 */ /* 0x0003e20000100a00 */
[----:B----4-:R-:W-:-:S03]  /*24cb0*/  IMAD.MOV.U32 R33, RZ, RZ, R16 ;  /* 0x000000ffff217224 */ /* 0x010fc600078e0010 */
[----:B------:R-:W4:Y:S01]  /*24cc0*/  LDL.LU R16, [R1+0xb8] ;  /* 0x0000b80001107983 */ /* 0x000f220000300800 */
[----:B------:R-:W-:-:S03]  /*24cd0*/  IMAD.MOV.U32 R32, RZ, RZ, R15 ;  /* 0x000000ffff207224 */ /* 0x000fc600078e000f */
        /* <DEDUP_REMOVED lines=20> */
[----:B------:R-:W-:Y:S01]  /*24e20*/  STL.64 [R1+0x1760], R40 ;  /* 0x0017602801007387 */ /* 0x000fe20000100a00 */
[----:B--2---:R-:W-:Y:S01]  /*24e30*/  IMAD.MOV.U32 R59, RZ, RZ, R8 ;  /* 0x000000ffff3b7224 */ /* 0x004fe200078e0008 */
[----:B------:R-:W-:-:S02]  /*24e40*/  MOV R58, R7 ;  /* 0x00000007003a7202 */ /* 0x000fc40000000f00 */
[----:B------:R-:W2:Y:S01]  /*24e50*/  LDL.LU R7, [R1+0xd8] ;  /* 0x0000d80001077983 */ /* 0x000ea20000300800 */
[----:B------:R-:W-:-:S03]  /*24e60*/  IMAD.MOV.U32 R61, RZ, RZ, R6 ;  /* 0x000000ffff3d7224 */ /* 0x000fc600078e0006 */
[----:B------:R-:W2:Y:S04]  /*24e70*/  LDL.LU R6, [R1+0x1078] ;  /* 0x0010780001067983 */ /* 0x000ea80000300800 */
[----:B------:R-:W2:Y:S04]  /*24e80*/  LDL.LU R8, [R1+0xe0] ;  /* 0x0000e00001087983 */ /* 0x000ea80000300800 */
[----:B0-----:R-:W2:Y:S04]  /*24e90*/  LDL.LU R5, [R1+0x107c] ;  /* 0x00107c0001057983 */ /* 0x001ea80000300800 */
[----:B------:R-:W2:Y:S01]  /*24ea0*/  LDL.LU R4, [R1+0xe8] ;  /* 0x0000e80001047983 */ /* 0x000ea20000300800 */
[----:B---3--:R-:W-:-:S03]  /*24eb0*/  IMAD.MOV.U32 R60, RZ, RZ, R0 ;  /* 0x000000ffff3c7224 */ /* 0x008fc600078e0000 */
[----:B------:R-:W3:Y:S04]  /*24ec0*/  LDL.LU R3, [R1+0x1080] ;  /* 0x0010800001037983 */ /* 0x000ee80000300800 */
[----:B------:R-:W3:Y:S04]  /*24ed0*/  LDL.LU R2, [R1+0xf0] ;  /* 0x0000f00001027983 */ /* 0x000ee80000300800 */
[----:B------:R-:W3:Y:S01]  /*24ee0*/  LDL.LU R0, [R1+0x1084] ;  /* 0x0010840001007983 */ /* 0x000ee20000300800 */
[----:B------:R-:W-:Y:S02]  /*24ef0*/  IMAD.MOV.U32 R50, RZ, RZ, R23 ;  /* 0x000000ffff327224 */ /* 0x000fe400078e0017 */
[----:B------:R-:W-:-:S02]  /*24f00*/  IMAD.MOV.U32 R51, RZ, RZ, R24 ;  /* 0x000000ffff337224 */ /* 0x000fc400078e0018 */
[----:B------:R-:W-:Y:S02]  /*24f10*/  IMAD.MOV.U32 R52, RZ, RZ, R17 ;  /* 0x000000ffff347224 */ /* 0x000fe400078e0011 */
[----:B------:R-:W-:Y:S01]  /*24f20*/  IMAD.MOV.U32 R53, RZ, RZ, R22 ;  /* 0x000000ffff357224 */ /* 0x000fe200078e0016 */
        /* <DEDUP_REMOVED lines=8> */
[----:B------:R-:W3:Y:S01]  /*24fb0*/  LDL.LU R22, [R1+0xf8] ;  /* 0x0000f80001167983 */ /* 0x000ee20000300800 */
[----:B----4-:R-:W-:-:S03]  /*24fc0*/  IMAD.MOV.U32 R71, RZ, RZ, R16 ;  /* 0x000000ffff477224 */ /* 0x010fc600078e0010 */
[----:B-1----:R-:W4:Y:S01]  /*24fd0*/  LDL.LU R21, [R1+0x1088] ;  /* 0x0010880001157983 */ /* 0x002f220000300800 */
[----:B------:R-:W-:-:S03]  /*24fe0*/  IMAD.MOV.U32 R70, RZ, RZ, R15 ;  /* 0x000000ffff467224 */ /* 0x000fc600078e000f */
[----:B------:R-:W4:Y:S01]  /*24ff0*/  LDL.LU R20, [R1+0x100] ;  /* 0x0001000001147983 */ /* 0x000f220000300800 */
[----:B------:R-:W-:-:S03]  /*25000*/  IMAD.MOV.U32 R69, RZ, RZ, R14 ;  /* 0x000000ffff457224 */ /* 0x000fc600078e000e */
[----:B------:R-:W4:Y:S04]  /*25010*/  LDL.LU R19, [R1+0x108c] ;  /* 0x00108c0001137983 */ /* 0x000f280000300800 */
[----:B------:R-:W4:Y:S04]  /*25020*/  LDL.LU R18, [R1+0x108] ;  /* 0x0001080001127983 */ /* 0x000f280000300800 */
[----:B------:R-:W4:Y:S04]  /*25030*/  LDL.LU R16, [R1+0x1090] ;  /* 0x0010900001107983 */ /* 0x000f280000300800 */
[----:B------:R-:W4:Y:S04]  /*25040*/  LDL.LU R15, [R1+0x110] ;  /* 0x00011000010f7983 */ /* 0x000f280000300800 */
[----:B------:R-:W4:Y:S01]  /*25050*/  LDL.LU R14, [R1+0x1094] ;  /* 0x00109400010e7983 */ /* 0x000f220000300800 */
[----:B------:R-:W-:-:S02]  /*25060*/  IMAD.MOV.U32 R68, RZ, RZ, R13 ;  /* 0x000000ffff447224 */ /* 0x000fc400078e000d */
[----:B------:R-:W-:Y:S01]  /*25070*/  IMAD.MOV.U32 R78, RZ, RZ, R11 ;  /* 0x000000ffff4e7224 */ /* 0x000fe200078e000b */
[----:B------:R-:W-:Y:S01]  /*25080*/  STL.64 [R1+0xb8], R70 ;  /* 0x0000b84601007387 */ /* 0x000fe20000100a00 */
[----:B------:R-:W-:Y:S02]  /*25090*/  IMAD.MOV.U32 R79, RZ, RZ, R12 ;  /* 0x000000ffff4f7224 */ /* 0x000fe400078e000c */
[----:B------:R-:W-:Y:S01]  /*250a0*/  IMAD.MOV.U32 R76, RZ, RZ, R9 ;  /* 0x000000ffff4c7224 */ /* 0x000fe200078e0009 */
[----:B------:R-:W-:Y:S01]  /*250b0*/  STL.64 [R1+0x1570], R70 ;  /* 0x0015704601007387 */ /* 0x000fe20000100a00 */
[----:B------:R-:W-:-:S03]  /*250c0*/  IMAD.MOV.U32 R77, RZ, RZ, R10 ;  /* 0x000000ffff4d7224 */ /* 0x000fc600078e000a */
[----:B------:R-:W-:Y:S04]  /*250d0*/  STL.64 [R1+0xc0], R68 ;  /* 0x0000c04401007387 */ /* 0x000fe80000100a00 */
[----:B------:R-:W-:Y:S04]  /*250e0*/  STL.64 [R1+0x1578], R68 ;  /* 0x0015784401007387 */ /* 0x000fe80000100a00 */
[----:B------:R-:W-:Y:S04]  /*250f0*/  STL.64 [R1+0xc8], R78 ;  /* 0x0000c84e01007387 */ /* 0x000fe80000100a00 */
[----:B------:R-:W-:Y:S04]  /*25100*/  STL.64 [R1+0x1580], R78 ;  /* 0x0015804e01007387 */ /* 0x000fe80000100a00 */
[----:B------:R-:W-:Y:S04]  /*25110*/  STL.64 [R1+0xd0], R76 ;  /* 0x0000d04c01007387 */ /* 0x000fe80000100a00 */
[----:B------:R-:W-:Y:S04]  /*25120*/  STL.64 [R1+0x1590], R76 ;  /* 0x0015904c01007387 */ /* 0x000fe80000100a00 */
[----:B------:R-:W4:Y:S04]  /*25130*/  LDL.LU R17, [R1+0x118] ;  /* 0x0001180001117983 */ /* 0x000f280000300800 */
[----:B------:R-:W4:Y:S04]  /*25140*/  LDL.LU R11, [R1+0x1098] ;  /* 0x00109800010b7983 */ /* 0x000f280000300800 */
[----:B------:R-:W4:Y:S01]  /*25150*/  LDL.LU R10, [R1+0x120] ;  /* 0x00012000010a7983 */ /* 0x000f220000300800 */
[----:B--2---:R-:W-:Y:S01]  /*25160*/  IMAD.MOV.U32 R9, RZ, RZ, R8 ;  /* 0x000000ffff097224 */ /* 0x004fe200078e0008 */
[----:B------:R-:W-:-:S02]  /*25170*/  MOV R8, R5 ;  /* 0x0000000500087202 */ /* 0x000fc40000000f00 */
[----:B------:R-:W2:Y:S01]  /*25180*/  LDL.LU R5, [R1+0x109c] ;  /* 0x00109c0001057983 */ /* 0x000ea20000300800 */
[----:B------:R-:W-:-:S03]  /*25190*/  IMAD.MOV.U32 R13, RZ, RZ, R4 ;  /* 0x000000ffff0d7224 */ /* 0x000fc600078e0004 */
[----:B------:R-:W2:Y:S01]  /*251a0*/  LDL.LU R4, [R1+0x128] ;  /* 0x0001280001047983 */ /* 0x000ea20000300800 */
[----:B---3--:R-:W-:-:S03]  /*251b0*/  IMAD.MOV.U32 R12, RZ, RZ, R3 ;  /* 0x000000ffff0c7224 */ /* 0x008fc600078e0003 */
[----:B------:R-:W3:Y:S01]  /*251c0*/  LDL.LU R3, [R1+0x10a0] ;  /* 0x0010a00001037983 */ /* 0x000ee20000300800 */
[----:B------:R-:W-:-:S03]  /*251d0*/  IMAD.MOV.U32 R25, RZ, RZ, R2 ;  /* 0x000000ffff197224 */ /* 0x000fc600078e0002 */
[----:B------:R-:W3:Y:S01]  /*251e0*/  LDL.LU R2, [R1+0x130] ;  /* 0x0001300001027983 */ /* 0x000ee20000300800 */
[----:B------:R-:W-:-:S03]  /*251f0*/  IMAD.MOV.U32 R24, RZ, RZ, R0 ;  /* 0x000000ffff187224 */ /* 0x000fc600078e0000 */
[----:B------:R-:W3:Y:S04]  /*25200*/  LDL.LU R0, [R1+0x10a4] ;  /* 0x0010a40001007983 */ /* 0x000ee80000300800 */
[----:B------:R-:W-:Y:S04]  /*25210*/  STL.64 [R1+0xd8], R6 ;  /* 0x0000d80601007387 */ /* 0x000fe80000100a00 */
[----:B------:R-:W-:Y:S04]  /*25220*/  STL.64 [R1+0x1788], R6 ;  /* 0x0017880601007387 */ /* 0x000fe80000100a00 */
[----:B------:R-:W-:Y:S04]  /*25230*/  STL.64 [R1+0xe0], R8 ;  /* 0x0000e00801007387 */ /* 0x000fe80000100a00 */
[----:B------:R-:W-:Y:S04]  /*25240*/  STL [R1+0x1790], R9 ;  /* 0x0017900901007387 */ /* 0x000fe80000100800 */
[----:B------:R-:W-:Y:S04]  /*25250*/  STL [R1+0x1858], R8 ;  /* 0x0018580801007387 */ /* 0x000fe80000100800 */
[----:B------:R-:W-:Y:S04]  /*25260*/  STL.64 [R1+0xe8], R12 ;  /* 0x0000e80c01007387 */ /* 0x000fe80000100a00 */
[----:B------:R0:W-:Y:S04]  /*25270*/  STL.64 [R1+0x1798], R12 ;  /* 0x0017980c01007387 */ /* 0x0001e80000100a00 */
[----:B------:R-:W-:Y:S04]  /*25280*/  STL.64 [R1+0xf0], R24 ;  /* 0x0000f01801007387 */ /* 0x000fe80000100a00 */
[----:B------:R1:W-:Y:S01]  /*25290*/  STL.64 [R1+0x17a0], R24 ;  /* 0x0017a01801007387 */ /* 0x0003e20000100a00 */
[----:B------:R-:W-:-:S02]  /*252a0*/  IMAD.MOV.U32 R27, RZ, RZ, R22 ;  /* 0x000000ffff1b7224 */ /* 0x000fc400078e0016 */
[----:B----4-:R-:W-:Y:S02]  /*252b0*/  IMAD.MOV.U32 R26, RZ, RZ, R21 ;  /* 0x000000ffff1a7224 */ /* 0x010fe400078e0015 */
[----:B------:R-:W-:Y:S02]  /*252c0*/  IMAD.MOV.U32 R42, RZ, RZ, R16 ;  /* 0x000000ffff2a7224 */ /* 0x000fe400078e0010 */
[----:B------:R-:W4:Y:S01]  /*252d0*/  LDL.LU R16, [R1+0x138] ;  /* 0x0001380001107983 */ /* 0x000f220000300800 */
[----:B------:R-:W-:-:S03]  /*252e0*/  IMAD.MOV.U32 R45, RZ, RZ, R15 ;  /* 0x000000ffff2d7224 */ /* 0x000fc600078e000f */
[----:B------:R-:W4:Y:S01]  /*252f0*/  LDL.LU R15, [R1+0x10a8] ;  /* 0x0010a800010f7983 */ /* 0x000f220000300800 */
[----:B------:R-:W-:-:S03]  /*25300*/  IMAD.MOV.U32 R44, RZ, RZ, R14 ;  /* 0x000000ffff2c7224 */ /* 0x000fc600078e000e */
[----:B------:R-:W4:Y:S04]  /*25310*/  LDL.LU R14, [R1+0x140] ;  /* 0x00014000010e7983 */ /* 0x000f280000300800 */
[----:B0-----:R-:W4:Y:S04]  /*25320*/  LDL.LU R13, [R1+0x10ac] ;  /* 0x0010ac00010d7983 */ /* 0x001f280000300800 */
[----:B------:R-:W4:Y:S04]  /*25330*/  LDL.LU R12, [R1+0x148] ;  /* 0x00014800010c7983 */ /* 0x000f280000300800 */
[----:B------:R-:W4:Y:S04]  /*25340*/  LDL.LU R8, [R1+0x10b0] ;  /* 0x0010b00001087983 */ /* 0x000f280000300800 */
[----:B------:R-:W4:Y:S04]  /*25350*/  LDL.LU R7, [R1+0x150] ;  /* 0x0001500001077983 */ /* 0x000f280000300800 */
[----:B------:R-:W4:Y:S01]  /*25360*/  LDL.LU R6, [R1+0x10b4] ;  /* 0x0010b40001067983 */ /* 0x000f220000300800 */
[----:B------:R-:W-:-:S02]  /*25370*/  IMAD.MOV.U32 R36, RZ, RZ, R19 ;  /* 0x000000ffff247224 */ /* 0x000fc400078e0013 */
[----:B------:R-:W-:Y:S01]  /*25380*/  IMAD.MOV.U32 R37, RZ, RZ, R20 ;  /* 0x000000ffff257224 */ /* 0x000fe200078e0014 */
[----:B------:R-:W-:Y:S01]  /*25390*/  STL.64 [R1+0xf8], R26 ;  /* 0x0000f81a01007387 */ /* 0x000fe20000100a00 */
[----:B------:R-:W-:-:S03]  /*253a0*/  IMAD.MOV.U32 R43, RZ, RZ, R18 ;  /* 0x000000ffff2b7224 */ /* 0x000fc600078e0012 */
[----:B------:R-:W-:Y:S04]  /*253b0*/  STL.64 [R1+0x17a8], R26 ;  /* 0x0017a81a01007387 */ /* 0x000fe80000100a00 */
[----:B------:R-:W-:Y:S04]  /*253c0*/  STL.64 [R1+0x100], R36 ;  /* 0x0001002401007387 */ /* 0x000fe80000100a00 */
[----:B------:R-:W-:Y:S04]  /*253d0*/  STL.64 [R1+0x17b0], R36 ;  /* 0x0017b02401007387 */ /* 0x000fe80000100a00 */
[----:B------:R-:W-:Y:S01]  /*253e0*/  STL.64 [R1+0x108], R42 ;  /* 0x0001082a01007387 */ /* 0x000fe20000100a00 */
[----:B------:R-:W-:-:S03]  /*253f0*/  MOV R46, R11 ;  /* 0x0000000b002e7202 */ /* 0x000fc60000000f00 */
[----:B------:R-:W-:Y:S01]  /*25400*/  STL.64 [R1+0x17b8], R42 ;  /* 0x0017b82a01007387 */ /* 0x000fe20000100a00 */
[----:B------:R-:W-:-:S03]  /*25410*/  IMAD.MOV.U32 R49, RZ, RZ, R10 ;  /* 0x000000ffff317224 */ /* 0x000fc600078e000a */
[----:B------:R-:W-:Y:S04]  /*25420*/  STL.64 [R1+0x110], R44 ;  /* 0x0001102c01007387 */ /* 0x000fe80000100a00 */
[----:B------:R-:W-:Y:S04]  /*25430*/  STL.64 [R1+0x17c0], R44 ;  /* 0x0017c02c01007387 */ /* 0x000fe80000100a00 */
[----:B------:R-:W4:Y:S04]  /*25440*/  LDL.LU R11, [R1+0x158] ;  /* 0x00015800010b7983 */ /* 0x000f280000300800 */
[----:B------:R-:W4:Y:S04]  /*25450*/  LDL.LU R10, [R1+0x10b8] ;  /* 0x0010b800010a7983 */ /* 0x000f280000300800 */
[----:B------:R-:W4:Y:S01]  /*25460*/  LDL.LU R9, [R1+0x160] ;  /* 0x0001600001097983 */ /* 0x000f220000300800 */
[----:B--2---:R-:W-:-:S03]  /*25470*/  IMAD.MOV.U32 R48, RZ, RZ, R5 ;  /* 0x000000ffff307224 */ /* 0x004fc600078e0005 */
        /* <DEDUP_REMOVED lines=8> */
[----:B------:R-:W3:Y:S01]  /*25500*/  LDL.LU R0, [R1+0x10c4] ;  /* 0x0010c40001007983 */ /* 0x000ee20000300800 */
[----:B------:R-:W-:-:S05]  /*25510*/  IMAD.MOV.U32 R47, RZ, RZ, R17 ;  /* 0x000000ffff2f7224 */ /* 0x000fca00078e0011 */
        /* <DEDUP_REMOVED lines=10> */
[----:B------:R-:W4:Y:S01]  /*255c0*/  LDL.LU R15, [R1+0x10c8] ;  /* 0x0010c800010f7983 */ /* 0x000f220000300800 */
[----:B------:R-:W-:-:S03]  /*255d0*/  IMAD.MOV.U32 R73, RZ, RZ, R14 ;  /* 0x000000ffff497224 */ /* 0x000fc600078e000e */
[----:B------:R-:W4:Y:S01]  /*255e0*/  LDL.LU R14, [R1+0x180] ;  /* 0x00018000010e7983 */ /* 0x000f220000300800 */
[----:B------:R-:W-:-:S03]  /*255f0*/  IMAD.MOV.U32 R72, RZ, RZ, R13 ;  /* 0x000000ffff487224 */ /* 0x000fc600078e000d */
[----:B------:R-:W4:Y:S01]  /*25600*/  LDL.LU R13, [R1+0x10cc] ;  /* 0x0010cc00010d7983 */ /* 0x000f220000300800 */
[----:B------:R-:W-:-:S03]  /*25610*/  MOV R71, R12 ;  /* 0x0000000c00477202 */ /* 0x000fc60000000f00 */
[----:B------:R-:W4:Y:S01]  /*25620*/  LDL.LU R12, [R1+0x188] ;  /* 0x00018800010c7983 */ /* 0x000f220000300800 */
[----:B------:R-:W-:-:S03]  /*25630*/  IMAD.MOV.U32 R70, RZ, RZ, R8 ;  /* 0x000000ffff467224 */ /* 0x000fc600078e0008 */
[----:B------:R-:W4:Y:S01]  /*25640*/  LDL.LU R8, [R1+0x10d0] ;  /* 0x0010d00001087983 */ /* 0x000f220000300800 */
[----:B------:R-:W-:-:S03]  /*25650*/  IMAD.MOV.U32 R69, RZ, RZ, R7 ;  /* 0x000000ffff457224 */ /* 0x000fc600078e0007 */
[----:B------:R-:W4:Y:S01]  /*25660*/  LDL.LU R7, [R1+0x190] ;  /* 0x0001900001077983 */ /* 0x000f220000300800 */
[----:B------:R-:W-:-:S03]  /*25670*/  IMAD.MOV.U32 R68, RZ, RZ, R6 ;  /* 0x000000ffff447224 */ /* 0x000fc600078e0006 */
[----:B------:R-:W4:Y:S01]  /*25680*/  LDL.LU R6, [R1+0x10d4] ;  /* 0x0010d40001067983 */ /* 0x000f220000300800 */
[----:B------:R-:W-:-:S05]  /*25690*/  IMAD.MOV.U32 R75, RZ, RZ, R16 ;  /* 0x000000ffff4b7224 */ /* 0x000fca00078e0010 */
[----:B------:R-:W-:Y:S04]  /*256a0*/  STL.64 [R1+0x138], R74 ;  /* 0x0001384a01007387 */ /* 0x000fe80000100a00 */
[----:B------:R0:W-:Y:S04]  /*256b0*/  STL.64 [R1+0x15a0], R74 ;  /* 0x0015a04a01007387 */ /* 0x0001e80000100a00 */
[----:B------:R-:W-:Y:S04]  /*256c0*/  STL.64 [R1+0x140], R72 ;  /* 0x0001404801007387 */ /* 0x000fe80000100a00 */
[----:B------:R-:W-:Y:S04]  /*256d0*/  STL [R1+0x15b8], R72 ;  /* 0x0015b84801007387 */ /* 0x000fe80000100800 */
[----:B------:R-:W-:Y:S04]  /*256e0*/  STL [R1+0x15a8], R73 ;  /* 0x0015a84901007387 */ /* 0x000fe80000100800 */
[----:B------:R-:W-:Y:S04]  /*256f0*/  STL.64 [R1+0x15d0], R72 ;  /* 0x0015d04801007387 */ /* 0x000fe80000100a00 */
[----:B------:R-:W-:Y:S04]  /*25700*/  STL.64 [R1+0x148], R70 ;  /* 0x0001484601007387 */ /* 0x000fe80000100a00 */
[----:B------:R-:W-:Y:S04]  /*25710*/  STL.64 [R1+0x15b0], R70 ;  /* 0x0015b04601007387 */ /* 0x000fe80000100a00 */
[----:B------:R-:W-:Y:S04]  /*25720*/  STL.64 [R1+0x150], R68 ;  /* 0x0001504401007387 */ /* 0x000fe80000100a00 */
[----:B------:R-:W-:Y:S01]  /*25730*/  STL.64 [R1+0x15c0], R68 ;  /* 0x0015c04401007387 */ /* 0x000fe20000100a00 */
[----:B------:R-:W-:-:S02]  /*25740*/  IMAD.MOV.U32 R17, RZ, RZ, R9 ;  /* 0x000000ffff117224 */ /* 0x000fc400078e0009 */
[----:B--2---:R-:W-:Y:S02]  /*25750*/  IMAD.MOV.U32 R16, RZ, RZ, R5 ;  /* 0x000000ffff107224 */ /* 0x004fe400078e0005 */
[----:B------:R-:W2:Y:S01]  /*25760*/  LDL.LU R5, [R1+0x198] ;  /* 0x0001980001057983 */ /* 0x000ea20000300800 */
[----:B------:R-:W-:-:S03]  /*25770*/  IMAD.MOV.U32 R23, RZ, RZ, R4 ;  /* 0x000000ffff177224 */ /* 0x000fc600078e0004 */
[----:B------:R-:W2:Y:S04]  /*25780*/  LDL.LU R4, [R1+0x10d8] ;  /* 0x0010d80001047983 */ /* 0x000ea80000300800 */
[----:B-1----:R-:W2:Y:S01]  /*25790*/  LDL.LU R24, [R1+0x1a0] ;  /* 0x0001a00001187983 */ /* 0x002ea20000300800 */
[----:B---3--:R-:W-:-:S03]  /*257a0*/  IMAD.MOV.U32 R22, RZ, RZ, R3 ;  /* 0x000000ffff167224 */ /* 0x008fc600078e0003 */
[----:B------:R-:W3:Y:S01]  /*257b0*/  LDL.LU R21, [R1+0x10dc] ;  /* 0x0010dc0001157983 */ /* 0x000ee20000300800 */
[----:B------:R-:W-:-:S03]  /*257c0*/  IMAD.MOV.U32 R3, RZ, RZ, R2 ;  /* 0x000000ffff037224 */ /* 0x000fc600078e0002 */
[----:B------:R-:W2:Y:S01]  /*257d0*/  LDL.LU R20, [R1+0x1a8] ;  /* 0x0001a80001147983 */ /* 0x000ea20000300800 */
[----:B------:R-:W-:-:S03]  /*257e0*/  IMAD.MOV.U32 R2, RZ, RZ, R0 ;  /* 0x000000ffff027224 */ /* 0x000fc600078e0000 */
[----:B------:R-:W2:Y:S04]  /*257f0*/  LDL.LU R19, [R1+0x10e0] ;  /* 0x0010e00001137983 */ /* 0x000ea80000300800 */
[----:B------:R-:W2:Y:S04]  /*25800*/  LDL.LU R9, [R1+0x1b0] ;  /* 0x0001b00001097983 */ /* 0x000ea80000300800 */
[----:B------:R-:W3:Y:S04]  /*25810*/  LDL.LU R0, [R1+0x10e4] ;  /* 0x0010e40001007983 */ /* 0x000ee80000300800 */
[----:B------:R-:W-:Y:S04]  /*25820*/  STL.64 [R1+0x158], R10 ;  /* 0x0001580a01007387 */ /* 0x000fe80000100a00 */
[----:B------:R-:W-:Y:S04]  /*25830*/  STL.64 [R1+0x17e8], R10 ;  /* 0x0017e80a01007387 */ /* 0x000fe80000100a00 */
[----:B------:R-:W-:Y:S04]  /*25840*/  STL.64 [R1+0x160], R16 ;  /* 0x0001601001007387 */ /* 0x000fe80000100a00 */
[----:B------:R1:W-:Y:S04]  /*25850*/  STL.64 [R1+0x17f0], R16 ;  /* 0x0017f01001007387 */ /* 0x0003e80000100a00 */
[----:B------:R-:W-:Y:S04]  /*25860*/  STL.64 [R1+0x168], R22 ;  /* 0x0001681601007387 */ /* 0x000fe80000100a00 */
[----:B------:R-:W-:Y:S01]  /*25870*/  STL.64 [R1+0x17f8], R22 ;  /* 0x0017f81601007387 */ /* 0x000fe20000100a00 */
[----:B0-----:R-:W-:-:S03]  /*25880*/  IMAD.MOV.U32 R75, RZ, RZ, R18 ;  /* 0x000000ffff4b7224 */ /* 0x001fc600078e0012 */
[----:B------:R-:W-:Y:S04]  /*25890*/  STL.64 [R1+0x170], R2 ;  /* 0x0001700201007387 */ /* 0x000fe80000100a00 */
[----:B------:R-:W-:Y:S04]  /*258a0*/  STL.64 [R1+0x1800], R2 ;  /* 0x0018000201007387 */ /* 0x000fe80000100a00 */
[----:B------:R-:W3:Y:S04]  /*258b0*/  LDL.LU R18, [R1+0x1b8] ;  /* 0x0001b80001127983 */ /* 0x000ee80000300800 */
[----:B-1----:R-:W3:Y:S04]  /*258c0*/  LDL.LU R17, [R1+0x10e8] ;  /* 0x0010e80001117983 */ /* 0x002ee80000300800 */
[----:B------:R-:W3:Y:S01]  /*258d0*/  LDL.LU R16, [R1+0x208] ;  /* 0x0002080001107983 */ /* 0x000ee20000300800 */
[----:B----4-:R-:W-:-:S02]  /*258e0*/  IMAD.MOV.U32 R74, RZ, RZ, R15 ;  /* 0x000000ffff4a7224 */ /* 0x010fc400078e000f */
[----:B------:R-:W-:Y:S02]  /*258f0*/  IMAD.MOV.U32 R15, RZ, RZ, R14 ;  /* 0x000000ffff0f7224 */ /* 0x000fe400078e000e */
[----:B------:R-:W-:Y:S02]  /*25900*/  IMAD.MOV.U32 R14, RZ, RZ, R13 ;  /* 0x000000ffff0e7224 */ /* 0x000fe400078e000d */
        /* <DEDUP_REMOVED lines=12> */
[----:B------:R0:W-:Y:S04]  /*259d0*/  STL.64 [R1+0x1810], R14 ;  /* 0x0018100e01007387 */ /* 0x0001e80000100a00 */
[----:B------:R-:W-:Y:S04]  /*259e0*/  STL.64 [R1+0x188], R68 ;  /* 0x0001884401007387 */ /* 0x000fe80000100a00 */
[----:B------:R-:W-:Y:S04]  /*259f0*/  STL.64 [R1+0x1818], R68 ;  /* 0x0018184401007387 */ /* 0x000fe80000100a00 */
[----:B------:R-:W-:Y:S04]  /*25a00*/  STL.64 [R1+0x190], R70 ;  /* 0x0001904601007387 */ /* 0x000fe80000100a00 */
[----:B------:R-:W-:Y:S04]  /*25a10*/  STL.64 [R1+0x1820], R70 ;  /* 0x0018204601007387 */ /* 0x000fe80000100a00 */
[----:B0-----:R-:W4:Y:S04]  /*25a20*/  LDL.LU R15, [R1+0x230] ;  /* 0x00023000010f7983 */ /* 0x001f280000300800 */
[----:B------:R-:W4:Y:S04]  /*25a30*/  LDL.LU R14, [R1+0xf44] ;  /* 0x000f4400010e7983 */ /* 0x000f280000300800 */
[----:B------:R-:W4:Y:S04]  /*25a40*/  LDL.LU R11, [R1+0x258] ;  /* 0x00025800010b7983 */ /* 0x000f280000300800 */
[----:B------:R-:W4:Y:S01]  /*25a50*/  LDL.LU R10, [R1+0xf00] ;  /* 0x000f0000010a7983 */ /* 0x000f220000300800 */
[----:B--2---:R-:W-:-:S03]  /*25a60*/  IMAD.MOV.U32 R39, RZ, RZ, R9 ;  /* 0x000000ffff277224 */ /* 0x004fc600078e0009 */
[----:B------:R-:W2:Y:S01]  /*25a70*/  LDL.LU R9, [R1+0x260] ;  /* 0x0002600001097983 */ /* 0x000ea20000300800 */
[----:B---3--:R-:W-:-:S03]  /*25a80*/  IMAD.MOV.U32 R38, RZ, RZ, R0 ;  /* 0x000000ffff267224 */ /* 0x008fc600078e0000 */
[----:B------:R-:W3:Y:S04]  /*25a90*/  LDL.LU R3, [R1+0xf04] ;  /* 0x000f040001037983 */ /* 0x000ee80000300800 */
[----:B------:R-:W2:Y:S04]  /*25aa0*/  LDL.LU R2, [R1+0x268] ;  /* 0x0002680001027983 */ /* 0x000ea80000300800 */
[----:B------:R-:W2:Y:S01]  /*25ab0*/  LDL.LU R0, [R1+0xf08] ;  /* 0x000f080001007983 */ /* 0x000ea20000300800 */
[----:B------:R-:W-:Y:S02]  /*25ac0*/  IMAD.MOV.U32 R72, RZ, RZ, R21 ;  /* 0x000000ffff487224 */ /* 0x000fe400078e0015 */
[----:B------:R-:W-:Y:S01]  /*25ad0*/  IMAD.MOV.U32 R73, RZ, RZ, R24 ;  /* 0x000000ffff497224 */ /* 0x000fe200078e0018 */
[----:B------:R-:W-:Y:S01]  /*25ae0*/  STL.64 [R1+0x198], R4 ;  /* 0x0001980401007387 */ /* 0x000fe20000100a00 */
[----:B------:R-:W-:-:S02]  /*25af0*/  IMAD.MOV.U32 R34, RZ, RZ, R19 ;  /* 0x000000ffff227224 */ /* 0x000fc400078e0013 */
[----:B------:R-:W-:Y:S01]  /*25b00*/  IMAD.MOV.U32 R35, RZ, RZ, R20 ;  /* 0x000000ffff237224 */ /* 0x000fe200078e0014 */
[----:B------:R0:W-:Y:S04]  /*25b10*/  STL.64 [R1+0x1828], R4 ;  /* 0x0018280401007387 */ /* 0x0001e80000100a00 */
[----:B------:R-:W-:Y:S04]  /*25b20*/  STL.64 [R1+0x1a0], R72 ;  /* 0x0001a04801007387 */ /* 0x000fe80000100a00 */
[----:B------:R-:W-:Y:S04]  /*25b30*/  STL.64 [R1+0x1830], R72 ;  /* 0x0018304801007387 */ /* 0x000fe80000100a00 */
[----:B------:R-:W-:Y:S04]  /*25b40*/  STL.64 [R1+0x1a8], R34 ;  /* 0x0001a82201007387 */ /* 0x000fe80000100a00 */
[----:B------:R-:W-:Y:S04]  /*25b50*/  STL.64 [R1+0x1838], R34 ;  /* 0x0018382201007387 */ /* 0x000fe80000100a00 */
[----:B------:R-:W-:Y:S01]  /*25b60*/  STL.64 [R1+0x1b0], R38 ;  /* 0x0001b02601007387 */ /* 0x000fe20000100a00 */
[----:B------:R-:W-:-:S03]  /*25b70*/  IMAD.MOV.U32 R79, RZ, RZ, R18 ;  /* 0x000000ffff4f7224 */ /* 0x000fc600078e0012 */
[----:B------:R-:W-:Y:S01]  /*25b80*/  STL.64 [R1+0x1840], R38 ;  /* 0x0018402601007387 */ /* 0x000fe20000100a00 */
[----:B------:R-:W-:Y:S01]  /*25b90*/  IMAD.MOV.U32 R78, RZ, RZ, R17 ;  /* 0x000000ffff4e7224 */ /* 0x000fe200078e0011 */
[----:B------:R-:W-:Y:S01]  /*25ba0*/  MOV R19, R16 ;  /* 0x0000001000137202 */ /* 0x000fe20000000f00 */
[----:B----4-:R-:W-:Y:S02]  /*25bb0*/  IMAD.MOV.U32 R18, RZ, RZ, R13 ;  /* 0x000000ffff127224 */ /* 0x010fe400078e000d */
[----:B------:R-:W-:Y:S02]  /*25bc0*/  IMAD.MOV.U32 R20, RZ, RZ, R8 ;  /* 0x000000ffff147224 */ /* 0x000fe400078e0008 */
[----:B------:R-:W4:Y:S01]  /*25bd0*/  LDL.LU R8, [R1+0x270] ;  /* 0x0002700001087983 */ /* 0x000f220000300800 */
[----:B------:R-:W-:-:S03]  /*25be0*/  IMAD.MOV.U32 R41, RZ, RZ, R7 ;  /* 0x000000ffff297224 */ /* 0x000fc600078e0007 */
[----:B------:R-:W4:Y:S01]  /*25bf0*/  LDL.LU R7, [R1+0xf0c] ;  /* 0x000f0c0001077983 */ /* 0x000f220000300800 */
[----:B------:R-:W-:-:S03]  /*25c00*/  IMAD.MOV.U32 R40, RZ, RZ, R6 ;  /* 0x000000ffff287224 */ /* 0x000fc600078e0006 */
[----:B------:R-:W4:Y:S01]  /*25c10*/  LDL.LU R6, [R1+0x278] ;  /* 0x0002780001067983 */ /* 0x000f220000300800 */
[----:B------:R-:W-:-:S03]  /*25c20*/  IMAD.MOV.U32 R21, RZ, RZ, R12 ;  /* 0x000000ffff157224 */ /* 0x000fc600078e000c */
[----:B0-----:R-:W4:Y:S04]  /*25c30*/  LDL.LU R5, [R1+0xf10] ;  /* 0x000f100001057983 */ /* 0x001f280000300800 */
[----:B------:R-:W4:Y:S04]  /*25c40*/  LDL.LU R13, [R1+0x280] ;  /* 0x00028000010d7983 */ /* 0x000f280000300800 */
        /* <DEDUP_REMOVED lines=8> */
[----:B------:R-:W-:Y:S04]  /*25cd0*/  STL [R1+0x185c], R21 ;  /* 0x00185c1501007387 */ /* 0x000fe80000100800 */
[----:B------:R-:W-:Y:S04]  /*25ce0*/  STL [R1+0x18c0], R20 ;  /* 0x0018c01401007387 */ /* 0x000fe80000100800 */
[----:B------:R-:W-:Y:S04]  /*25cf0*/  STL.64 [R1+0x228], R40 ;  /* 0x0002282801007387 */ /* 0x000fe80000100a00 */
[----:B------:R-:W-:Y:S04]  /*25d00*/  STL.64 [R1+0x1860], R40 ;  /* 0x0018602801007387 */ /* 0x000fe80000100a00 */
[----:B------:R-:W4:Y:S01]  /*25d10*/  LDL.LU R4, [R1+0x290] ;  /* 0x0002900001047983 */ /* 0x000f220000300800 */
[----:B---3--:R-:W-:-:S03]  /*25d20*/  IMAD.MOV.U32 R58, RZ, RZ, R3 ;  /* 0x000000ffff3a7224 */ /* 0x008fc600078e0003 */
[----:B------:R-:W3:Y:S01]  /*25d30*/  LDL.LU R3, [R1+0xf1c] ;  /* 0x000f1c0001037983 */ /* 0x000ee20000300800 */
[----:B--2---:R-:W-:-:S03]  /*25d40*/  IMAD.MOV.U32 R33, RZ, RZ, R2 ;  /* 0x000000ffff217224 */ /* 0x004fc600078e0002 */
[----:B------:R-:W2:Y:S01]  /*25d50*/  LDL.LU R2, [R1+0x298] ;  /* 0x0002980001027983 */ /* 0x000ea20000300800 */
[----:B------:R-:W-:-:S03]  /*25d60*/  IMAD.MOV.U32 R32, RZ, RZ, R0 ;  /* 0x000000ffff207224 */ /* 0x000fc600078e0000 */
[----:B------:R-:W2:Y:S01]  /*25d70*/  LDL.LU R0, [R1+0xf20] ;  /* 0x000f200001007983 */ /* 0x000ea20000300800 */
[----:B------:R-:W-:Y:S02]  /*25d80*/  IMAD.MOV.U32 R50, RZ, RZ, R14 ;  /* 0x000000ffff327224 */ /* 0x000fe400078e000e */
[----:B------:R-:W-:Y:S01]  /*25d90*/  IMAD.MOV.U32 R51, RZ, RZ, R15 ;  /* 0x000000ffff337224 */ /* 0x000fe200078e000f */
[----:B------:R-:W2:Y:S01]  /*25da0*/  LDL.LU R17, [R1+0x2a0] ;  /* 0x0002a00001117983 */ /* 0x000ea20000300800 */
[----:B------:R-:W-:Y:S02]  /*25db0*/  IMAD.MOV.U32 R52, RZ, RZ, R10 ;  /* 0x000000ffff347224 */ /* 0x000fe400078e000a */
[----:B------:R-:W-:Y:S01]  /*25dc0*/  IMAD.MOV.U32 R53, RZ, RZ, R11 ;  /* 0x000000ffff357224 */ /* 0x000fe200078e000b */
[----:B------:R-:W2:Y:S01]  /*25dd0*/  LDL.LU R16, [R1+0xf24] ;  /* 0x000f240001107983 */ /* 0x000ea20000300800 */
[----:B------:R-:W-:-:S03]  /*25de0*/  IMAD.MOV.U32 R59, RZ, RZ, R9 ;  /* 0x000000ffff3b7224 */ /* 0x000fc600078e0009 */
[----:B------:R-:W2:Y:S04]  /*25df0*/  LDL.LU R15, [R1+0x2a8] ;  /* 0x0002a800010f7983 */ /* 0x000ea80000300800 */
[----:B------:R-:W2:Y:S04]  /*25e00*/  LDL.LU R14, [R1+0xf28] ;  /* 0x000f2800010e7983 */ /* 0x000ea80000300800 */
        /* <DEDUP_REMOVED lines=8> */
[----:B------:R-:W2:Y:S04]  /*25e90*/  LDL.LU R11, [R1+0x2b0] ;  /* 0x0002b000010b7983 */ /* 0x000ea80000300800 */
[----:B------:R-:W2:Y:S01]  /*25ea0*/  LDL.LU R10, [R1+0xf2c] ;  /* 0x000f2c00010a7983 */ /* 0x000ea20000300800 */
[----:B----4-:R-:W-:-:S03]  /*25eb0*/  IMAD.MOV.U32 R61, RZ, RZ, R8 ;  /* 0x000000ffff3d7224 */ /* 0x010fc600078e0008 */
[----:B------:R-:W4:Y:S01]  /*25ec0*/  LDL.LU R9, [R1+0x2c8] ;  /* 0x0002c80001097983 */ /* 0x000f220000300800 */
[----:B------:R-:W-:-:S03]  /*25ed0*/  MOV R60, R7 ;  /* 0x00000007003c7202 */ /* 0x000fc60000000f00 */
[----:B------:R-:W4:Y:S01]  /*25ee0*/  LDL.LU R8, [R1+0x2d0] ;  /* 0x0002d00001087983 */ /* 0x000f220000300800 */
[----:B------:R-:W-:Y:S02]  /*25ef0*/  IMAD.MOV.U32 R7, RZ, RZ, R6 ;  /* 0x000000ffff077224 */ /* 0x000fe400078e0006 */
[----:B------:R-:W-:Y:S02]  /*25f00*/  IMAD.MOV.U32 R6, RZ, RZ, R5 ;  /* 0x000000ffff067224 */ /* 0x000fe400078e0005 */
[----:B------:R-:W4:Y:S04]  /*25f10*/  LDL.LU R5, [R1+0x2d8] ;  /* 0x0002d80001057983 */ /* 0x000f280000300800 */
[----:B------:R-:W-:Y:S04]  /*25f20*/  STL.64 [R1+0x270], R60 ;  /* 0x0002703c01007387 */ /* 0x000fe80000100a00 */
[----:B------:R-:W-:Y:S01]  /*25f30*/  STL.64 [R1+0x1888], R60 ;  /* 0x0018883c01007387 */ /* 0x000fe20000100a00 */
[----:B------:R-:W-:-:S03]  /*25f40*/  IMAD.MOV.U32 R25, RZ, RZ, R23 ;  /* 0x000000ffff197224 */ /* 0x000fc600078e0017 */
[----:B------:R-:W-:Y:S01]  /*25f50*/  STL.64 [R1+0x278], R6 ;  /* 0x0002780601007387 */ /* 0x000fe20000100a00 */
[----:B------:R-:W-:-:S03]  /*25f60*/  IMAD.MOV.U32 R24, RZ, RZ, R22 ;  /* 0x000000ffff187224 */ /* 0x000fc600078e0016 */
[----:B------:R0:W-:Y:S04]  /*25f70*/  STL.64 [R1+0x1890], R6 ;  /* 0x0018900601007387 */ /* 0x0001e80000100a00 */
[----:B------:R-:W-:Y:S04]  /*25f80*/  STL.64 [R1+0x280], R12 ;  /* 0x0002800c01007387 */ /* 0x000fe80000100a00 */
[----:B------:R1:W-:Y:S04]  /*25f90*/  STL.64 [R1+0x1898], R12 ;  /* 0x0018980c01007387 */ /* 0x0003e80000100a00 */
[----:B------:R-:W-:Y:S04]  /*25fa0*/  STL.64 [R1+0x288], R24 ;  /* 0x0002881801007387 */ /* 0x000fe80000100a00 */
[----:B------:R-:W-:Y:S01]  /*25fb0*/  STL.64 [R1+0x18a0], R24 ;  /* 0x0018a01801007387 */ /* 0x000fe20000100a00 */
[----:B------:R-:W-:-:S03]  /*25fc0*/  IMAD.MOV.U32 R27, RZ, RZ, R4 ;  /* 0x000000ffff1b7224 */ /* 0x000fc600078e0004 */
[----:B------:R-:W4:Y:S01]  /*25fd0*/  LDL.LU R4, [R1+0x2e0] ;  /* 0x0002e00001047983 */ /* 0x000f220000300800 */
[----:B---3--:R-:W-:-:S03]  /*25fe0*/  IMAD.MOV.U32 R26, RZ, RZ, R3 ;  /* 0x000000ffff1a7224 */ /* 0x008fc600078e0003 */
[----:B------:R-:W3:Y:S01]  /*25ff0*/  LDL.LU R3, [R1+0x2e8] ;  /* 0x0002e80001037983 */ /* 0x000ee20000300800 */
[----:B--2---:R-:W-:-:S03]  /*26000*/  IMAD.MOV.U32 R37, RZ, RZ, R2 ;  /* 0x000000ffff257224 */ /* 0x004fc600078e0002 */
[----:B------:R-:W2:Y:S01]  /*26010*/  LDL.LU R2, [R1+0x2f0] ;  /* 0x0002f00001027983 */ /* 0x000ea20000300800 */
[----:B------:R-:W-:-:S03]  /*26020*/  IMAD.MOV.U32 R36, RZ, RZ, R0 ;  /* 0x000000ffff247224 */ /* 0x000fc600078e0000 */
[----:B------:R-:W3:Y:S01]  /*26030*/  LDL.LU R0, [R1+0x2f8] ;  /* 0x0002f80001007983 */ /* 0x000ee20000300800 */
[----:B------:R-:W-:-:S03]  /*26040*/  IMAD.MOV.U32 R43, RZ, RZ, R17 ;  /* 0x000000ffff2b7224 */ /* 0x000fc600078e0011 */
[----:B------:R-:W-:Y:S01]  /*26050*/  STL.64 [R1+0x290], R26 ;  /* 0x0002901a01007387 */ /* 0x000fe20000100a00 */
[----:B------:R-:W-:-:S03]  /*26060*/  IMAD.MOV.U32 R42, RZ, RZ, R16 ;  /* 0x000000ffff2a7224 */ /* 0x000fc600078e0010 */
[----:B------:R-:W-:Y:S01]  /*26070*/  STL.64 [R1+0x18a8], R26 ;  /* 0x0018a81a01007387 */ /* 0x000fe20000100a00 */
[----:B------:R-:W-:-:S03]  /*26080*/  MOV R45, R15 ;  /* 0x0000000f002d7202 */ /* 0x000fc60000000f00 */
[----:B------:R-:W-:Y:S01]  /*26090*/  STL.64 [R1+0x298], R36 ;  /* 0x0002982401007387 */ /* 0x000fe20000100a00 */
[----:B------:R-:W-:-:S03]  /*260a0*/  IMAD.MOV.U32 R44, RZ, RZ, R14 ;  /* 0x000000ffff2c7224 */ /* 0x000fc600078e000e */
[----:B------:R-:W-:Y:S04]  /*260b0*/  STL.64 [R1+0x18b0], R36 ;  /* 0x0018b02401007387 */ /* 0x000fe80000100a00 */
[----:B------:R-:W-:Y:S04]  /*260c0*/  STL.64 [R1+0x2a0], R42 ;  /* 0x0002a02a01007387 */ /* 0x000fe80000100a00 */
[----:B------:R-:W-:Y:S04]  /*260d0*/  STL.64 [R1+0x18b8], R42 ;  /* 0x0018b82a01007387 */ /* 0x000fe80000100a00 */
[----:B------:R-:W-:Y:S04]  /*260e0*/  STL.64 [R1+0x2a8], R44 ;  /* 0x0002a82c01007387 */ /* 0x000fe80000100a00 */
[----:B------:R-:W-:Y:S04]  /*260f0*/  STL.64 [R1+0x18c8], R44 ;  /* 0x0018c82c01007387 */ /* 0x000fe80000100a00 */
[----:B------:R-:W-:Y:S01]  /*26100*/  STL [R1+0x1a30], R81 ;  /* 0x001a305101007387 */ /* 0x000fe20000100800 */
[----:B------:R-:W-:-:S02]  /*26110*/  IMAD.MOV.U32 R49, RZ, RZ, R81 ;  /* 0x000000ffff317224 */ /* 0x000fc400078e0051 */
[----:B------:R-:W-:Y:S02]  /*26120*/  IMAD.MOV.U32 R55, RZ, RZ, R82 ;  /* 0x000000ffff377224 */ /* 0x000fe400078e0052 */
[----:B------:R-:W-:Y:S02]  /*26130*/  IMAD.MOV.U32 R57, RZ, RZ, R83 ;  /* 0x000000ffff397224 */ /* 0x000fe400078e0053 */
[----:B------:R-:W-:Y:S02]  /*26140*/  IMAD.MOV.U32 R47, RZ, RZ, R11 ;  /* 0x000000ffff2f7224 */ /* 0x000fe400078e000b */
[----:B------:R-:W-:Y:S02]  /*26150*/  IMAD.MOV.U32 R46, RZ, RZ, R10 ;  /* 0x000000ffff2e7224 */ /* 0x000fe400078e000a */
[----:B----4-:R-:W-:Y:S02]  /*26160*/  IMAD.MOV.U32 R48, RZ, RZ, R9 ;  /* 0x000000ffff307224 */ /* 0x010fe400078e0009 */
[----:B------:R-:W4:Y:S01]  /*26170*/  LDL.LU R9, [R1+0x308] ;  /* 0x0003080001097983 */ /* 0x000f220000300800 */
[----:B------:R-:W-:-:S03]  /*26180*/  IMAD.MOV.U32 R54, RZ, RZ, R8 ;  /* 0x000000ffff367224 */ /* 0x000fc600078e0008 */
[----:B------:R-:W4:Y:S04]  /*26190*/  LDL.LU R8, [R1+0x310] ;  /* 0x0003100001087983 */ /* 0x000f280000300800 */
[----:B0-----:R-:W4:Y:S04]  /*261a0*/  LDL.LU R7, [R1+0x318] ;  /* 0x0003180001077983 */ /* 0x001f280000300800 */
[----:B------:R-:W4:Y:S01]  /*261b0*/  LDL.LU R6, [R1+0x320] ;  /* 0x0003200001067983 */ /* 0x000f220000300800 */
[----:B------:R-:W-:-:S03]  /*261c0*/  IMAD.MOV.U32 R56, RZ, RZ, R5 ;  /* 0x000000ffff387224 */ /* 0x000fc600078e0005 */
        /* <DEDUP_REMOVED lines=8> */
[----:B------:R-:W4:Y:S01]  /*26250*/  LDL.LU R5, [R1+0x328] ;  /* 0x0003280001057983 */ /* 0x000f220000300800 */
[----:B------:R-:W-:-:S03]  /*26260*/  IMAD.MOV.U32 R10, RZ, RZ, R4 ;  /* 0x000000ffff0a7224 */ /* 0x000fc600078e0004 */
[----:B------:R-:W4:Y:S04]  /*26270*/  LDL.LU R4, [R1+0x330] ;  /* 0x0003300001047983 */ /* 0x000f280000300800 */
[----:B------:R-:W4:Y:S04]  /*26280*/  LDL.LU R20, [R1+0x1c0] ;  /* 0x0001c00001147983 */ /* 0x000f280000300800 */
[----:B------:R-:W4:Y:S04]  /*26290*/  LDL.LU R19, [R1+0x338] ;  /* 0x0003380001137983 */ /* 0x000f280000300800 */
[----:B------:R-:W4:Y:S01]  /*262a0*/  LDL.LU R18, [R1+0x1c4] ;  /* 0x0001c40001127983 */ /* 0x000f220000300800 */
[----:B--2---:R-:W-:Y:S01]  /*262b0*/  MOV R22, R2 ;  /* 0x0000000200167202 */ /* 0x004fe20000000f00 */
[----:B---3--:R-:W-:-:S02]  /*262c0*/  IMAD.MOV.U32 R2, RZ, RZ, R0 ;  /* 0x000000ffff027224 */ /* 0x008fc400078e0000 */
[----:B------:R-:W2:Y:S01]  /*262d0*/  LDL.LU R0, [R1+0x340] ;  /* 0x0003400001007983 */ /* 0x000ea20000300800 */
[----:B------:R-:W-:Y:S02]  /*262e0*/  IMAD.MOV.U32 R11, RZ, RZ, R84 ;  /* 0x000000ffff0b7224 */ /* 0x000fe400078e0054 */
[----:B------:R-:W-:Y:S02]  /*262f0*/  IMAD.MOV.U32 R16, RZ, RZ, R3 ;  /* 0x000000ffff107224 */ /* 0x000fe400078e0003 */
[----:B------:R-:W-:Y:S01]  /*26300*/  IMAD.MOV.U32 R17, RZ, RZ, R85 ;  /* 0x000000ffff117224 */ /* 0x000fe200078e0055 */
[----:B------:R-:W-:Y:S01]  /*26310*/  STL.64 [R1+0x18f0], R86 ;  /* 0x0018f05601007387 */ /* 0x000fe20000100a00 */
        /* <DEDUP_REMOVED lines=9> */
[----:B------:R0:W-:Y:S01]  /*263b0*/  STL.64 [R1+0x1910], R2 ;  /* 0x0019100201007387 */ /* 0x0001e20000100a00 */
[----:B------:R-:W-:-:S03]  /*263c0*/  IMAD.MOV.U32 R69, RZ, RZ, R90 ;  /* 0x000000ffff457224 */ /* 0x000fc600078e005a */
[----:B-1----:R-:W3:Y:S04]  /*263d0*/  LDL.LU R13, [R1+0x1c8] ;  /* 0x0001c800010d7983 */ /* 0x002ee80000300800 */
[----:B------:R-:W3:Y:S01]  /*263e0*/  LDL.LU R12, [R1+0x348] ;  /* 0x00034800010c7983 */ /* 0x000ee20000300800 */
[----:B------:R-:W-:Y:S02]  /*263f0*/  IMAD.MOV.U32 R75, RZ, RZ, R88 ;  /* 0x000000ffff4b7224 */ /* 0x000fe400078e0058 */
[----:B------:R-:W-:Y:S02]  /*26400*/  IMAD.MOV.U32 R15, RZ, RZ, R89 ;  /* 0x000000ffff0f7224 */ /* 0x000fe400078e0059 */
[----:B----4-:R-:W-:Y:S02]  /*26410*/  IMAD.MOV.U32 R74, RZ, RZ, R9 ;  /* 0x000000ffff4a7224 */ /* 0x010fe400078e0009 */
[----:B------:R-:W4:Y:S01]  /*26420*/  LDL.LU R9, [R1+0x1cc] ;  /* 0x0001cc0001097983 */ /* 0x000f220000300800 */
[----:B------:R-:W-:-:S03]  /*26430*/  IMAD.MOV.U32 R14, RZ, RZ, R8 ;  /* 0x000000ffff0e7224 */ /* 0x000fc600078e0008 */
[----:B------:R-:W4:Y:S01]  /*26440*/  LDL.LU R8, [R1+0x350] ;  /* 0x0003500001087983 */ /* 0x000f220000300800 */
[----:B------:R-:W-:-:S03]  /*26450*/  IMAD.MOV.U32 R68, RZ, RZ, R7 ;  /* 0x000000ffff447224 */ /* 0x000fc600078e0007 */
[----:B------:R-:W4:Y:S01]  /*26460*/  LDL.LU R7, [R1+0x1d0] ;  /* 0x0001d00001077983 */ /* 0x000f220000300800 */
[----:B------:R-:W-:-:S03]  /*26470*/  IMAD.MOV.U32 R90, RZ, RZ, R6 ;  /* 0x000000ffff5a7224 */ /* 0x000fc600078e0006 */
[----:B------:R-:W4:Y:S04]  /*26480*/  LDL.LU R6, [R1+0x358] ;  /* 0x0003580001067983 */ /* 0x000f280000300800 */
[----:B0-----:R-:W4:Y:S04]  /*26490*/  LDL.LU R3, [R1+0x1d4] ;  /* 0x0001d40001037983 */ /* 0x001f280000300800 */
        /* <DEDUP_REMOVED lines=9> */
[----:B------:R-:W-:Y:S01]  /*26530*/  STL.64 [R1+0x1938], R92 ;  /* 0x0019385c01007387 */ /* 0x000fe20000100a00 */
[----:B------:R-:W-:-:S03]  /*26540*/  IMAD.MOV.U32 R73, RZ, RZ, R20 ;  /* 0x000000ffff497224 */ /* 0x000fc600078e0014 */
[----:B------:R-:W4:Y:S04]  /*26550*/  LDL.LU R20, [R1+0x1d8] ;  /* 0x0001d80001147983 */ /* 0x000f280000300800 */
[----:B------:R-:W4:Y:S04]  /*26560*/  LDL.LU R17, [R1+0x368] ;  /* 0x0003680001117983 */ /* 0x000f280000300800 */
[----:B------:R-:W4:Y:S04]  /*26570*/  LDL.LU R16, [R1+0x1dc] ;  /* 0x0001dc0001107983 */ /* 0x000f280000300800 */
[----:B0-----:R-:W4:Y:S04]  /*26580*/  LDL.LU R15, [R1+0x370] ;  /* 0x00037000010f7983 */ /* 0x001f280000300800 */
[----:B------:R-:W4:Y:S04]  /*26590*/  LDL.LU R14, [R1+0x1e0] ;  /* 0x0001e000010e7983 */ /* 0x000f280000300800 */
[----:B------:R-:W4:Y:S04]  /*265a0*/  LDL.LU R11, [R1+0x378] ;  /* 0x00037800010b7983 */ /* 0x000f280000300800 */
[----:B------:R-:W4:Y:S01]  /*265b0*/  LDL.LU R10, [R1+0x1e4] ;  /* 0x0001e400010a7983 */ /* 0x000f220000300800 */
[----:B--2---:R-:W-:-:S03]  /*265c0*/  IMAD.MOV.U32 R34, RZ, RZ, R0 ;  /* 0x000000ffff227224 */ /* 0x004fc600078e0000 */
[----:B------:R-:W2:Y:S01]  /*265d0*/  LDL.LU R0, [R1+0x380] ;  /* 0x0003800001007983 */ /* 0x000ea20000300800 */
[----:B------:R-:W-:Y:S02]  /*265e0*/  IMAD.MOV.U32 R70, RZ, RZ, R5 ;  /* 0x000000ffff467224 */ /* 0x000fe400078e0005 */
[----:B------:R-:W-:Y:S01]  /*265f0*/  IMAD.MOV.U32 R71, RZ, RZ, R92 ;  /* 0x000000ffff477224 */ /* 0x000fe200078e005c */
[----:B------:R-:W-:Y:S01]  /*26600*/  MOV R5, R93 ;  /* 0x0000005d00057202 */ /* 0x000fe20000000f00 */
[----:B------:R-:W-:Y:S02]  /*26610*/  IMAD.MOV.U32 R72, RZ, RZ, R19 ;  /* 0x000000ffff487224 */ /* 0x000fe400078e0013 */
[----:B------:R-:W-:Y:S01]  /*26620*/  IMAD.MOV.U32 R35, RZ, RZ, R18 ;  /* 0x000000ffff237224 */ /* 0x000fe200078e0012 */
[----:B------:R-:W-:Y:S04]  /*26630*/  STL.64 [R1+0x328], R70 ;  /* 0x0003284601007387 */ /* 0x000fe80000100a00 */
[----:B------:R-:W-:Y:S04]  /*26640*/  STL.64 [R1+0x1940], R70 ;  /* 0x0019404601007387 */ /* 0x000fe80000100a00 */
[----:B------:R-:W-:Y:S04]  /*26650*/  STL.64 [R1+0x330], R4 ;  /* 0x0003300401007387 */ /* 0x000fe80000100a00 */
[----:B------:R0:W-:Y:S04]  /*26660*/  STL.64 [R1+0x1948], R4 ;  /* 0x0019480401007387 */ /* 0x0001e80000100a00 */
[----:B------:R-:W-:Y:S04]  /*26670*/  STL.64 [R1+0x338], R72 ;  /* 0x0003384801007387 */ /* 0x000fe80000100a00 */
[----:B------:R-:W-:Y:S04]  /*26680*/  STL.64 [R1+0x1950], R72 ;  /* 0x0019504801007387 */ /* 0x000fe80000100a00 */
[----:B------:R-:W-:Y:S04]  /*26690*/  STL.64 [R1+0x340], R34 ;  /* 0x0003402201007387 */ /* 0x000fe80000100a00 */
[----:B------:R-:W-:Y:S01]  /*266a0*/  STL.64 [R1+0x1958], R34 ;  /* 0x0019582201007387 */ /* 0x000fe20000100a00 */
[----:B---3--:R-:W-:-:S03]  /*266b0*/  IMAD.MOV.U32 R39, RZ, RZ, R13 ;  /* 0x000000ffff277224 */ /* 0x008fc600078e000d */
[----:B------:R-:W3:Y:S01]  /*266c0*/  LDL.LU R13, [R1+0x1e8] ;  /* 0x0001e800010d7983 */ /* 0x000ee20000300800 */
[----:B------:R-:W-:-:S03]  /*266d0*/  IMAD.MOV.U32 R38, RZ, RZ, R12 ;  /* 0x000000ffff267224 */ /* 0x000fc600078e000c */
[----:B------:R-:W3:Y:S01]  /*266e0*/  LDL.LU R12, [R1+0x388] ;  /* 0x00038800010c7983 */ /* 0x000ee20000300800 */
[----:B----4-:R-:W-:Y:S02]  /*266f0*/  IMAD.MOV.U32 R79, RZ, RZ, R9 ;  /* 0x000000ffff4f7224 */ /* 0x010fe400078e0009 */
[----:B------:R-:W-:Y:S02]  /*26700*/  IMAD.MOV.U32 R78, RZ, RZ, R8 ;  /* 0x000000ffff4e7224 */ /* 0x000fe400078e0008 */
[----:B------:R-:W-:Y:S02]  /*26710*/  IMAD.MOV.U32 R19, RZ, RZ, R7 ;  /* 0x000000ffff137224 */ /* 0x000fe400078e0007 */
[----:B------:R-:W4:Y:S01]  /*26720*/  LDL.LU R7, [R1+0x1ec] ;  /* 0x0001ec0001077983 */ /* 0x000f220000300800 */
[----:B------:R-:W-:-:S03]  /*26730*/  IMAD.MOV.U32 R18, RZ, RZ, R6 ;  /* 0x000000ffff127224 */ /* 0x000fc600078e0006 */
[----:B------:R-:W4:Y:S01]  /*26740*/  LDL.LU R6, [R1+0x390] ;  /* 0x0003900001067983 */ /* 0x000f220000300800 */
[----:B------:R-:W-:-:S03]  /*26750*/  MOV R9, R3 ;  /* 0x0000000300097202 */ /* 0x000fc60000000f00 */
[----:B0-----:R-:W4:Y:S01]  /*26760*/  LDL.LU R5, [R1+0x1f0] ;  /* 0x0001f00001057983 */ /* 0x001f220000300800 */
[----:B------:R-:W-:-:S03]  /*26770*/  IMAD.MOV.U32 R8, RZ, RZ, R2 ;  /* 0x000000ffff087224 */ /* 0x000fc600078e0002 */
        /* <DEDUP_REMOVED lines=8> */
[----:B------:R0:W-:Y:S04]  /*26800*/  STL.64 [R1+0x1970], R18 ;  /* 0x0019701201007387 */ /* 0x0001e80000100a00 */
[----:B------:R-:W-:Y:S04]  /*26810*/  STL.64 [R1+0x360], R8 ;  /* 0x0003600801007387 */ /* 0x000fe80000100a00 */
[----:B------:R1:W-:Y:S01]  /*26820*/  STL.64 [R1+0x1978], R8 ;  /* 0x0019780801007387 */ /* 0x0003e20000100a00 */
[----:B------:R-:W-:-:S03]  /*26830*/  IMAD.MOV.U32 R41, RZ, RZ, R20 ;  /* 0x000000ffff297224 */ /* 0x000fc600078e0014 */
[----:B------:R-:W4:Y:S04]  /*26840*/  LDL.LU R20, [R1+0x1f8] ;  /* 0x0001f80001147983 */ /* 0x000f280000300800 */
[----:B0-----:R-:W4:Y:S01]  /*26850*/  LDL.LU R19, [R1+0x3a8] ;  /* 0x0003a80001137983 */ /* 0x001f220000300800 */
[----:B------:R-:W-:-:S03]  /*26860*/  IMAD.MOV.U32 R53, RZ, RZ, R14 ;  /* 0x000000ffff357224 */ /* 0x000fc600078e000e */
[----:B------:R-:W4:Y:S01]  /*26870*/  LDL.LU R14, [R1+0x1fc] ;  /* 0x0001fc00010e7983 */ /* 0x000f220000300800 */
[----:B------:R-:W-:-:S03]  /*26880*/  IMAD.MOV.U32 R52, RZ, RZ, R11 ;  /* 0x000000ffff347224 */ /* 0x000fc600078e000b */
[----:B------:R-:W4:Y:S01]  /*26890*/  LDL.LU R11, [R1+0x3b0] ;  /* 0x0003b000010b7983 */ /* 0x000f220000300800 */
[----:B------:R-:W-:-:S03]  /*268a0*/  IMAD.MOV.U32 R59, RZ, RZ, R10 ;  /* 0x000000ffff3b7224 */ /* 0x000fc600078e000a */
[----:B------:R-:W4:Y:S04]  /*268b0*/  LDL.LU R10, [R1+0x200] ;  /* 0x00020000010a7983 */ /* 0x000f280000300800 */
[----:B-1----:R-:W4:Y:S04]  /*268c0*/  LDL.LU R9, [R1+0x3b8] ;  /* 0x0003b80001097983 */ /* 0x002f280000300800 */
[----:B------:R-:W4:Y:S01]  /*268d0*/  LDL.LU R8, [R1+0x204] ;  /* 0x0002040001087983 */ /* 0x000f220000300800 */
[----:B--2---:R-:W-:-:S03]  /*268e0*/  IMAD.MOV.U32 R58, RZ, RZ, R0 ;  /* 0x000000ffff3a7224 */ /* 0x004fc600078e0000 */
[----:B------:R-:W2:Y:S01]  /*268f0*/  LDL.LU R0, [R1+0x3c0] ;  /* 0x0003c00001007983 */ /* 0x000ea20000300800 */
[----:B------:R-:W-:Y:S02]  /*26900*/  IMAD.MOV.U32 R40, RZ, RZ, R17 ;  /* 0x000000ffff287224 */ /* 0x000fe400078e0011 */
        /* <DEDUP_REMOVED lines=12> */
[----:B---3--:R-:W-:-:S03]  /*269d0*/  IMAD.MOV.U32 R33, RZ, RZ, R13 ;  /* 0x000000ffff217224 */ /* 0x008fc600078e000d */
[----:B------:R-:W3:Y:S01]  /*269e0*/  LDL.LU R16, [R1+0x21c] ;  /* 0x00021c0001107983 */ /* 0x000ee20000300800 */
[----:B------:R-:W-:-:S03]  /*269f0*/  IMAD.MOV.U32 R32, RZ, RZ, R12 ;  /* 0x000000ffff207224 */ /* 0x000fc600078e000c */
[----:B------:R-:W3:Y:S01]  /*26a00*/  LDL.LU R15, [R1+0x3d0] ;  /* 0x0003d000010f7983 */ /* 0x000ee20000300800 */
[----:B----4-:R-:W-:Y:S01]  /*26a10*/  MOV R61, R7 ;  /* 0x00000007003d7202 */ /* 0x010fe20000000f00 */
[----:B------:R-:W-:Y:S02]  /*26a20*/  IMAD.MOV.U32 R60, RZ, RZ, R6 ;  /* 0x000000ffff3c7224 */ /* 0x000fe400078e0006 */
[----:B------:R-:W-:Y:S02]  /*26a30*/  IMAD.MOV.U32 R7, RZ, RZ, R5 ;  /* 0x000000ffff077224 */ /* 0x000fe400078e0005 */
        /* <DEDUP_REMOVED lines=23> */
[----:B------:R-:W-:-:S03]  /*26bb0*/  MOV R43, R8 ;  /* 0x00000008002b7202 */ /* 0x000fc60000000f00 */
[----:B------:R-:W4:Y:S04]  /*26bc0*/  LDL.LU R8, [R1+0x240] ;  /* 0x0002400001087983 */ /* 0x000f280000300800 */
[----:B0-----:R-:W4:Y:S04]  /*26bd0*/  LDL.LU R7, [R1+0x3f8] ;  /* 0x0003f80001077983 */ /* 0x001f280000300800 */
[----:B------:R-:W4:Y:S01]  /*26be0*/  LDL.LU R6, [R1+0x244] ;  /* 0x0002440001067983 */ /* 0x000f220000300800 */
[----:B--2---:R-:W-:-:S03]  /*26bf0*/  IMAD.MOV.U32 R42, RZ, RZ, R0 ;  /* 0x000000ffff2a7224 */ /* 0x004fc600078e0000 */
[----:B------:R-:W2:Y:S01]  /*26c00*/  LDL.LU R0, [R1+0x400] ;  /* 0x0004000001007983 */ /* 0x000ea20000300800 */
[----:B------:R-:W-:Y:S02]  /*26c10*/  IMAD.MOV.U32 R24, RZ, RZ, R19 ;  /* 0x000000ffff187224 */ /* 0x000fe400078e0013 */
        /* <DEDUP_REMOVED lines=9> */
[----:B------:R-:W-:-:S03]  /*26cb0*/  IMAD.MOV.U32 R20, RZ, RZ, R17 ;  /* 0x000000ffff147224 */ /* 0x000fc600078e0011 */
[----:B------:R-:W2:Y:S01]  /*26cc0*/  LDL.LU R17, [R1+0x248] ;  /* 0x0002480001117983 */ /* 0x000ea20000300800 */
[----:B---3--:R-:W-:-:S03]  /*26cd0*/  IMAD.MOV.U32 R45, RZ, RZ, R16 ;  /* 0x000000ffff2d7224 */ /* 0x008fc600078e0010 */
[----:B------:R-:W3:Y:S04]  /*26ce0*/  LDL.LU R16, [R1+0x408] ;  /* 0x0004080001107983 */ /* 0x000ee80000300800 */
[----:B-1----:R-:W3:Y:S01]  /*26cf0*/  LDL.LU R13, [R1+0x24c] ;  /* 0x00024c00010d7983 */ /* 0x002ee20000300800 */
[----:B------:R-:W-:-:S03]  /*26d00*/  IMAD.MOV.U32 R21, RZ, RZ, R18 ;  /* 0x000000ffff157224 */ /* 0x000fc600078e0012 */
[----:B------:R-:W3:Y:S01]  /*26d10*/  LDL.LU R12, [R1+0x410] ;  /* 0x00041000010c7983 */ /* 0x000ee20000300800 */
[----:B------:R-:W-:Y:S02]  /*26d20*/  IMAD.MOV.U32 R44, RZ, RZ, R15 ;  /* 0x000000ffff2c7224 */ /* 0x000fe400078e000f */
[----:B----4-:R-:W-:Y:S02]  /*26d30*/  IMAD.MOV.U32 R47, RZ, RZ, R5 ;  /* 0x000000ffff2f7224 */ /* 0x010fe400078e0005 */
[----:B------:R-:W-:Y:S02]  /*26d40*/  IMAD.MOV.U32 R46, RZ, RZ, R4 ;  /* 0x000000ffff2e7224 */ /* 0x000fe400078e0004 */
[----:B------:R-:W-:Y:S02]  /*26d50*/  IMAD.MOV.U32 R49, RZ, RZ, R3 ;  /* 0x000000ffff317224 */ /* 0x000fe400078e0003 */
[----:B------:R-:W4:Y:S01]  /*26d60*/  LDL.LU R3, [R1+0x250] ;  /* 0x0002500001037983 */ /* 0x000f220000300800 */
[----:B------:R-:W-:-:S03]  /*26d70*/  IMAD.MOV.U32 R48, RZ, RZ, R2 ;  /* 0x000000ffff307224 */ /* 0x000fc600078e0002 */
[----:B------:R-:W4:Y:S04]  /*26d80*/  LDL.LU R2, [R1+0x418] ;  /* 0x0004180001027983 */ /* 0x000f280000300800 */
[----:B------:R-:W4:Y:S04]  /*26d90*/  LDL.LU R5, [R1+0x254] ;  /* 0x0002540001057983 */ /* 0x000f280000300800 */
[----:B------:R-:W4:Y:S04]  /*26da0*/  LDL.LU R4, [R1+0x420] ;  /* 0x0004200001047983 */ /* 0x000f280000300800 */
[----:B------:R-:W-:Y:S04]  /*26db0*/  STL.64 [R1+0x3c8], R20 ;  /* 0x0003c81401007387 */ /* 0x000fe80000100a00 */
[----:B------:R0:W-:Y:S04]  /*26dc0*/  STL.64 [R1+0x19e8], R20 ;  /* 0x0019e81401007387 */ /* 0x0001e80000100a00 */
        /* <DEDUP_REMOVED lines=8> */
[----:B------:R-:W4:Y:S01]  /*26e50*/  LDL.LU R14, [R1+0x428] ;  /* 0x00042800010e7983 */ /* 0x000f220000300800 */
[----:B------:R-:W-:-:S03]  /*26e60*/  IMAD.MOV.U32 R54, RZ, RZ, R11 ;  /* 0x000000ffff367224 */ /* 0x000fc600078e000b */
[----:B0-----:R-:W4:Y:S01]  /*26e70*/  LDL.LU R21, [R1+0x2bc] ;  /* 0x0002bc0001157983 */ /* 0x001f220000300800 */
        /* <DEDUP_REMOVED lines=8> */
[----:B------:R-:W-:Y:S01]  /*26f00*/  MOV R57, R10 ;  /* 0x0000000a00397202 */ /* 0x000fe20000000f00 */
[----:B--2---:R-:W-:Y:S02]  /*26f10*/  IMAD.MOV.U32 R10, RZ, RZ, R0 ;  /* 0x000000ffff0a7224 */ /* 0x004fe400078e0000 */
        /* <DEDUP_REMOVED lines=8> */
[----:B------:R0:W-:Y:S04]  /*26fa0*/  STL.64 [R1+0x1a28], R10 ;  /* 0x001a280a01007387 */ /* 0x0001e80000100a00 */
[----:B------:R-:W2:Y:S04]  /*26fb0*/  LDL.LU R20, [R1+0x448] ;  /* 0x0004480001147983 */ /* 0x000ea80000300800 */
[----:B------:R-:W2:Y:S01]  /*26fc0*/  LDL.LU R19, [R1+0x6b4] ;  /* 0x0006b40001137983 */ /* 0x000ea20000300800 */
[----:B---3--:R-:W-:-:S02]  /*26fd0*/  IMAD.MOV.U32 R23, RZ, RZ, R13 ;  /* 0x000000ffff177224 */ /* 0x008fc400078e000d */
[----:B------:R-:W-:Y:S02]  /*26fe0*/  IMAD.MOV.U32 R22, RZ, RZ, R12 ;  /* 0x000000ffff167224 */ /* 0x000fe400078e000c */
[----:B----4-:R-:W-:Y:S02]  /*26ff0*/  IMAD.MOV.U32 R75, RZ, RZ, R5 ;  /* 0x000000ffff4b7224 */ /* 0x010fe400078e0005 */
[----:B------:R-:W3:Y:S01]  /*27000*/  LDL.LU R5, [R1+0x450] ;  /* 0x0004500001057983 */ /* 0x000ee20000300800 */
[----:B------:R-:W-:-:S03]  /*27010*/  IMAD.MOV.U32 R74, RZ, RZ, R4 ;  /* 0x000000ffff4a7224 */ /* 0x000fc600078e0004 */
[----:B------:R-:W3:Y:S04]  /*27020*/  LDL.LU R4, [R1+0x6b8] ;  /* 0x0006b80001047983 */ /* 0x000ee80000300800 */
[----:B------:R-:W4:Y:S04]  /*27030*/  LDL.LU R18, [R1+0x458] ;  /* 0x0004580001127983 */ /* 0x000f280000300800 */
[----:B------:R-:W3:Y:S04]  /*27040*/  LDL.LU R13, [R1+0x6bc] ;  /* 0x0006bc00010d7983 */ /* 0x000ee80000300800 */
[----:B------:R-:W3:Y:S04]  /*27050*/  LDL.LU R12, [R1+0x460] ;  /* 0x00046000010c7983 */ /* 0x000ee80000300800 */
[----:B0-----:R-:W3:Y:S04]  /*27060*/  LDL.LU R11, [R1+0x6c0] ;  /* 0x0006c000010b7983 */ /* 0x001ee80000300800 */
        /* <DEDUP_REMOVED lines=8> */
[----:B------:R-:W-:Y:S04]  /*270f0*/  STL.64 [R1+0x1a58], R74 ;  /* 0x001a584a01007387 */ /* 0x000fe80000100a00 */
[----:B------:R-:W3:Y:S01]  /*27100*/  LDL.LU R10, [R1+0x468] ;  /* 0x00046800010a7983 */ /* 0x000ee20000300800 */
[----:B------:R-:W-:-:S03]  /*27110*/  IMAD.MOV.U32 R68, RZ, RZ, R9 ;  /* 0x000000ffff447224 */ /* 0x000fc600078e0009 */
[----:B------:R-:W3:Y:S01]  /*27120*/  LDL.LU R9, [R1+0x6dc] ;  /* 0x0006dc0001097983 */ /* 0x000ee20000300800 */
[----:B------:R-:W-:-:S03]  /*27130*/  MOV R91, R8 ;  /* 0x00000008005b7202 */ /* 0x000fc60000000f00 */
[----:B------:R-:W3:Y:S01]  /*27140*/  LDL.LU R8, [R1+0x470] ;  /* 0x0004700001087983 */ /* 0x000ee20000300800 */
[----:B------:R-:W-:-:S03]  /*27150*/  IMAD.MOV.U32 R90, RZ, RZ, R7 ;  /* 0x000000ffff5a7224 */ /* 0x000fc600078e0007 */
[----:B------:R-:W3:Y:S01]  /*27160*/  LDL.LU R7, [R1+0x6e0] ;  /* 0x0006e00001077983 */ /* 0x000ee20000300800 */
[----:B------:R-:W-:-:S03]  /*27170*/  IMAD.MOV.U32 R93, RZ, RZ, R6 ;  /* 0x000000ffff5d7224 */ /* 0x000fc600078e0006 */
[----:B------:R-:W3:Y:S01]  /*27180*/  LDL.LU R6, [R1+0x478] ;  /* 0x0004780001067983 */ /* 0x000ee20000300800 */
[----:B------:R-:W-:-:S03]  /*27190*/  IMAD.MOV.U32 R69, RZ, RZ, R21 ;  /* 0x000000ffff457224 */ /* 0x000fc600078e0015 */
[----:B0-----:R-:W3:Y:S04]  /*271a0*/  LDL.LU R3, [R1+0x6e4] ;  /* 0x0006e40001037983 */ /* 0x001ee80000300800 */
[----:B------:R-:W3:Y:S01]  /*271b0*/  LDL.LU R2, [R1+0x480] ;  /* 0x0004800001027983 */ /* 0x000ee20000300800 */
[----:B--2---:R-:W-:-:S03]  /*271c0*/  IMAD.MOV.U32 R92, RZ, RZ, R0 ;  /* 0x000000ffff5c7224 */ /* 0x004fc600078e0000 */
[----:B------:R-:W2:Y:S04]  /*271d0*/  LDL.LU R0, [R1+0x6e8] ;  /* 0x0006e80001007983 */ /* 0x000ea80000300800 */
[----:B------:R-:W-:Y:S04]  /*271e0*/  STL.64 [R1+0x428], R14 ;  /* 0x0004280e01007387 */ /* 0x000fe80000100a00 */
[----:B------:R0:W-:Y:S04]  /*271f0*/  STL.64 [R1+0x1a60], R14 ;  /* 0x001a600e01007387 */ /* 0x0001e80000100a00 */
[----:B------:R-:W-:Y:S04]  /*27200*/  STL.64 [R1+0x430], R68 ;  /* 0x0004304401007387 */ /* 0x000fe80000100a00 */
[----:B------:R-:W-:Y:S04]  /*27210*/  STL.64 [R1+0x1a68], R68 ;  /* 0x001a684401007387 */ /* 0x000fe80000100a00 */
[----:B------:R-:W-:Y:S04]  /*27220*/  STL.64 [R1+0x438], R90 ;  /* 0x0004385a01007387 */ /* 0x000fe80000100a00 */
[----:B------:R-:W-:Y:S04]  /*27230*/  STL.64 [R1+0x1a70], R90 ;  /* 0x001a705a01007387 */ /* 0x000fe80000100a00 */
[----:B------:R-:W-:Y:S04]  /*27240*/  STL.64 [R1+0x440], R92 ;  /* 0x0004405c01007387 */ /* 0x000fe80000100a00 */
[----:B------:R-:W-:Y:S01]  /*27250*/  STL.64 [R1+0x1a78], R92 ;  /* 0x001a785c01007387 */ /* 0x000fe20000100a00 */
[----:B------:R-:W-:-:S03]  /*27260*/  IMAD.MOV.U32 R71, RZ, RZ, R20 ;  /* 0x000000ffff477224 */ /* 0x000fc600078e0014 */
[----:B------:R-:W2:Y:S04]  /*27270*/  LDL.LU R20, [R1+0x488] ;  /* 0x0004880001147983 */ /* 0x000ea80000300800 */
[----:B------:R-:W2:Y:S04]  /*27280*/  LDL.LU R17, [R1+0x6ec] ;  /* 0x0006ec0001117983 */ /* 0x000ea80000300800 */
[----:B------:R-:W2:Y:S04]  /*27290*/  LDL.LU R16, [R1+0x490] ;  /* 0x0004900001107983 */ /* 0x000ea80000300800 */
[----:B0-----:R-:W2:Y:S04]  /*272a0*/  LDL.LU R15, [R1+0x6f0] ;  /* 0x0006f000010f7983 */ /* 0x001ea80000300800 */
[----:B------:R-:W2:Y:S01]  /*272b0*/  LDL.LU R14, [R1+0x498] ;  /* 0x00049800010e7983 */ /* 0x000ea20000300800 */
[----:B------:R-:W-:-:S02]  /*272c0*/  IMAD.MOV.U32 R70, RZ, RZ, R19 ;  /* 0x000000ffff467224 */ /* 0x000fc400078e0013 */
[----:B----4-:R-:W-:Y:S02]  /*272d0*/  IMAD.MOV.U32 R73, RZ, RZ, R18 ;  /* 0x000000ffff497224 */ /* 0x010fe400078e0012 */
[----:B---3--:R-:W-:Y:S02]  /*272e0*/  IMAD.MOV.U32 R72, RZ, RZ, R13 ;  /* 0x000000ffff487224 */ /* 0x008fe400078e000d */
[----:B------:R-:W3:Y:S01]  /*272f0*/  LDL.LU R13, [R1+0x70c] ;  /* 0x00070c00010d7983 */ /* 0x000ee20000300800 */
        /* <DEDUP_REMOVED lines=12> */
[----:B------:R-:W-:-:S03]  /*273c0*/  IMAD.MOV.U32 R39, RZ, RZ, R10 ;  /* 0x000000ffff277224 */ /* 0x000fc600078e000a */
[----:B------:R-:W4:Y:S01]  /*273d0*/  LDL.LU R10, [R1+0x4a8] ;  /* 0x0004a800010a7983 */ /* 0x000f220000300800 */
[----:B------:R-:W-:Y:S02]  /*273e0*/  IMAD.MOV.U32 R38, RZ, RZ, R9 ;  /* 0x000000ffff267224 */ /* 0x000fe400078e0009 */
[----:B------:R-:W-:Y:S02]  /*273f0*/  IMAD.MOV.U32 R78, RZ, RZ, R7 ;  /* 0x000000ffff4e7224 */ /* 0x000fe400078e0007 */
[----:B------:R-:W4:Y:S01]  /*27400*/  LDL.LU R7, [R1+0x714] ;  /* 0x0007140001077983 */ /* 0x000f220000300800 */
[----:B------:R-:W-:-:S03]  /*27410*/  IMAD.MOV.U32 R19, RZ, RZ, R6 ;  /* 0x000000ffff137224 */ /* 0x000fc600078e0006 */
[----:B------:R-:W4:Y:S01]  /*27420*/  LDL.LU R6, [R1+0x4b0] ;  /* 0x0004b00001067983 */ /* 0x000f220000300800 */
[----:B------:R-:W-:Y:S01]  /*27430*/  MOV R79, R8 ;  /* 0x00000008004f7202 */ /* 0x000fe20000000f00 */
[----:B------:R-:W-:Y:S02]  /*27440*/  IMAD.MOV.U32 R18, RZ, RZ, R3 ;  /* 0x000000ffff127224 */ /* 0x000fe400078e0003 */
[----:B0-----:R-:W4:Y:S01]  /*27450*/  LDL.LU R5, [R1+0x718] ;  /* 0x0007180001057983 */ /* 0x001f220000300800 */
[----:B------:R-:W-:-:S03]  /*27460*/  IMAD.MOV.U32 R9, RZ, RZ, R2 ;  /* 0x000000ffff097224 */ /* 0x000fc600078e0002 */
[----:B------:R-:W4:Y:S04]  /*27470*/  LDL.LU R4, [R1+0x4b8] ;  /* 0x0004b80001047983 */ /* 0x000f280000300800 */
[----:B------:R-:W4:Y:S04]  /*27480*/  LDL.LU R3, [R1+0x71c] ;  /* 0x00071c0001037983 */ /* 0x000f280000300800 */
[----:B------:R-:W4:Y:S01]  /*27490*/  LDL.LU R2, [R1+0x4c0] ;  /* 0x0004c00001027983 */ /* 0x000f220000300800 */
[----:B--2---:R-:W-:-:S03]  /*274a0*/  IMAD.MOV.U32 R8, RZ, RZ, R0 ;  /* 0x000000ffff087224 */ /* 0x004fc600078e0000 */
[----:B------:R-:W2:Y:S04]  /*274b0*/  LDL.LU R0, [R1+0x73c] ;  /* 0x00073c0001007983 */ /* 0x000ea80000300800 */
[----:B------:R-:W-:Y:S04]  /*274c0*/  STL.64 [R1+0x468], R38 ;  /* 0x0004682601007387 */ /* 0x000fe80000100a00 */
[----:B------:R-:W-:Y:S04]  /*274d0*/  STL.64 [R1+0x1aa0], R38 ;  /* 0x001aa02601007387 */ /* 0x000fe80000100a00 */
[----:B------:R-:W-:Y:S04]  /*274e0*/  STL.64 [R1+0x470], R78 ;  /* 0x0004704e01007387 */ /* 0x000fe80000100a00 */
[----:B------:R-:W-:Y:S04]  /*274f0*/  STL.64 [R1+0x1aa8], R78 ;  /* 0x001aa84e01007387 */ /* 0x000fe80000100a00 */
[----:B------:R-:W-:Y:S04]  /*27500*/  STL.64 [R1+0x478], R18 ;  /* 0x0004781201007387 */ /* 0x000fe80000100a00 */
[----:B------:R0:W-:Y:S04]  /*27510*/  STL.64 [R1+0x1ab8], R18 ;  /* 0x001ab81201007387 */ /* 0x0001e80000100a00 */
[----:B------:R-:W-:Y:S04]  /*27520*/  STL.64 [R1+0x480], R8 ;  /* 0x0004800801007387 */ /* 0x000fe80000100a00 */
[----:B------:R-:W-:Y:S01]  /*27530*/  STL [R1+0x1ad0], R8 ;  /* 0x001ad00801007387 */ /* 0x000fe20000100800 */
[----:B------:R-:W-:-:S03]  /*27540*/  IMAD.MOV.U32 R41, RZ, RZ, R20 ;  /* 0x000000ffff297224 */ /* 0x000fc600078e0014 */
[----:B------:R1:W-:Y:S01]  /*27550*/  STL [R1+0x1ac0], R9 ;  /* 0x001ac00901007387 */ /* 0x0003e20000100800 */
[----:B------:R-:W-:-:S03]  /*27560*/  IMAD.MOV.U32 R40, RZ, RZ, R17 ;  /* 0x000000ffff287224 */ /* 0x000fc600078e0011 */
[----:B------:R-:W2:Y:S04]  /*27570*/  LDL.LU R20, [R1+0x4c8] ;  /* 0x0004c80001147983 */ /* 0x000ea80000300800 */
[----:B0-----:R-:W2:Y:S01]  /*27580*/  LDL.LU R19, [R1+0x740] ;  /* 0x0007400001137983 */ /* 0x001ea20000300800 */
[----:B------:R-:W-:-:S03]  /*27590*/  IMAD.MOV.U32 R50, RZ, RZ, R15 ;  /* 0x000000ffff327224 */ /* 0x000fc600078e000f */
[----:B------:R-:W2:Y:S01]  /*275a0*/  LDL.LU R18, [R1+0x4d0] ;  /* 0x0004d00001127983 */ /* 0x000ea20000300800 */
[----:B------:R-:W-:-:S03]  /*275b0*/  IMAD.MOV.U32 R53, RZ, RZ, R14 ;  /* 0x000000ffff357224 */ /* 0x000fc600078e000e */
[----:B------:R-:W2:Y:S04]  /*275c0*/  LDL.LU R17, [R1+0x744] ;  /* 0x0007440001117983 */ /* 0x000ea80000300800 */
[----:B------:R-:W2:Y:S04]  /*275d0*/  LDL.LU R15, [R1+0x4d8] ;  /* 0x0004d800010f7983 */ /* 0x000ea80000300800 */
[----:B------:R-:W2:Y:S04]  /*275e0*/  LDL.LU R14, [R1+0x748] ;  /* 0x00074800010e7983 */ /* 0x000ea80000300800 */
[----:B-1----:R-:W2:Y:S04]  /*275f0*/  LDL.LU R9, [R1+0x4e0] ;  /* 0x0004e00001097983 */ /* 0x002ea80000300800 */
[----:B------:R-:W2:Y:S01]  /*27600*/  LDL.LU R8, [R1+0x76c] ;  /* 0x00076c0001087983 */ /* 0x000ea20000300800 */
[----:B------:R-:W-:-:S03]  /*27610*/  IMAD.MOV.U32 R51, RZ, RZ, R16 ;  /* 0x000000ffff337224 */ /* 0x000fc600078e0010 */
[----:B------:R-:W-:Y:S04]  /*27620*/  STL.64 [R1+0x488], R40 ;  /* 0x0004882801007387 */ /* 0x000fe80000100a00 */
[----:B------:R-:W-:Y:S04]  /*27630*/  STL.64 [R1+0x1ac8], R40 ;  /* 0x001ac82801007387 */ /* 0x000fe80000100a00 */
[----:B------:R-:W-:Y:S04]  /*27640*/  STL.64 [R1+0x490], R50 ;  /* 0x0004903201007387 */ /* 0x000fe80000100a00 */
[----:B------:R-:W-:Y:S01]  /*27650*/  STL.64 [R1+0x1ad8], R50 ;  /* 0x001ad83201007387 */ /* 0x000fe20000100a00 */
[----:B---3--:R-:W-:Y:S01]  /*27660*/  IMAD.MOV.U32 R52, RZ, RZ, R13 ;  /* 0x000000ffff347224 */ /* 0x008fe200078e000d */
[----:B----4-:R-:W-:-:S04]  /*27670*/  MOV R59, R12 ;  /* 0x0000000c003b7202 */ /* 0x010fc80000000f00 */
[----:B------:R-:W-:Y:S01]  /*27680*/  STL.64 [R1+0x498], R52 ;  /* 0x0004983401007387 */ /* 0x000fe20000100a00 */
[----:B------:R-:W-:-:S03]  /*27690*/  IMAD.MOV.U32 R58, RZ, RZ, R11 ;  /* 0x000000ffff3a7224 */ /* 0x000fc600078e000b */
[----:B------:R-:W-:Y:S04]  /*276a0*/  STL [R1+0x1b48], R52 ;  /* 0x001b483401007387 */ /* 0x000fe80000100800 */
[----:B------:R-:W-:Y:S04]  /*276b0*/  STL [R1+0x1ae0], R53 ;  /* 0x001ae03501007387 */ /* 0x000fe80000100800 */
[----:B------:R-:W-:Y:S04]  /*276c0*/  STL.64 [R1+0x4a0], R58 ;  /* 0x0004a03a01007387 */ /* 0x000fe80000100a00 */
[----:B------:R-:W-:Y:S04]  /*276d0*/  STL.64 [R1+0x1ae8], R58 ;  /* 0x001ae83a01007387 */ /* 0x000fe80000100a00 */
[----:B------:R-:W3:Y:S04]  /*276e0*/  LDL.LU R16, [R1+0x4e8] ;  /* 0x0004e80001107983 */ /* 0x000ee80000300800 */
[----:B------:R-:W4:Y:S01]  /*276f0*/  LDL.LU R11, [R1+0x770] ;  /* 0x00077000010b7983 */ /* 0x000f220000300800 */
[----:B------:R-:W-:-:S03]  /*27700*/  IMAD.MOV.U32 R33, RZ, RZ, R10 ;  /* 0x000000ffff217224 */ /* 0x000fc600078e000a */
[----:B------:R-:W4:Y:S01]  /*27710*/  LDL.LU R10, [R1+0x4f0] ;  /* 0x0004f000010a7983 */ /* 0x000f220000300800 */
[----:B------:R-:W-:Y:S02]  /*27720*/  IMAD.MOV.U32 R32, RZ, RZ, R7 ;  /* 0x000000ffff207224 */ /* 0x000fe400078e0007 */
        /* <DEDUP_REMOVED lines=20> */
[----:B------:R-:W2:Y:S01]  /*27870*/  LDL.LU R15, [R1+0x508] ;  /* 0x00050800010f7983 */ /* 0x000ea20000300800 */
[----:B------:R-:W-:-:S03]  /*27880*/  IMAD.MOV.U32 R26, RZ, RZ, R14 ;  /* 0x000000ffff1a7224 */ /* 0x000fc600078e000e */
[----:B------:R-:W2:Y:S01]  /*27890*/  LDL.LU R14, [R1+0xdd4] ;  /* 0x000dd400010e7983 */ /* 0x000ea20000300800 */
[----:B------:R-:W-:-:S03]  /*278a0*/  IMAD.MOV.U32 R85, RZ, RZ, R9 ;  /* 0x000000ffff557224 */ /* 0x000fc600078e0009 */
[----:B0-----:R-:W2:Y:S01]  /*278b0*/  LDL.LU R13, [R1+0x510] ;  /* 0x00051000010d7983 */ /* 0x001ea20000300800 */
[----:B------:R-:W-:-:S03]  /*278c0*/  IMAD.MOV.U32 R84, RZ, RZ, R8 ;  /* 0x000000ffff547224 */ /* 0x000fc600078e0008 */
[----:B------:R-:W2:Y:S04]  /*278d0*/  LDL.LU R12, [R1+0xdd8] ;  /* 0x000dd800010c7983 */ /* 0x000ea80000300800 */
[----:B------:R-:W2:Y:S04]  /*278e0*/  LDL.LU R9, [R1+0x518] ;  /* 0x0005180001097983 */ /* 0x000ea80000300800 */
[----:B------:R-:W2:Y:S04]  /*278f0*/  LDL.LU R8, [R1+0xddc] ;  /* 0x000ddc0001087983 */ /* 0x000ea80000300800 */
[----:B------:R-:W2:Y:S04]  /*27900*/  LDL.LU R7, [R1+0x520] ;  /* 0x0005200001077983 */ /* 0x000ea80000300800 */
[----:B------:R-:W2:Y:S01]  /*27910*/  LDL.LU R6, [R1+0xde0] ;  /* 0x000de00001067983 */ /* 0x000ea20000300800 */
[----:B------:R-:W-:-:S02]  /*27920*/  IMAD.MOV.U32 R24, RZ, RZ, R19 ;  /* 0x000000ffff187224 */ /* 0x000fc400078e0013 */
[----:B------:R-:W-:Y:S01]  /*27930*/  IMAD.MOV.U32 R25, RZ, RZ, R20 ;  /* 0x000000ffff197224 */ /* 0x000fe200078e0014 */
[----:B------:R-:W-:Y:S01]  /*27940*/  MOV R83, R18 ;  /* 0x0000001200537202 */ /* 0x000fe20000000f00 */
        /* <DEDUP_REMOVED lines=9> */
[----:B---3--:R-:W-:-:S03]  /*279e0*/  IMAD.MOV.U32 R37, RZ, RZ, R16 ;  /* 0x000000ffff257224 */ /* 0x008fc600078e0010 */
[----:B------:R-:W3:Y:S01]  /*279f0*/  LDL.LU R16, [R1+0x528] ;  /* 0x0005280001107983 */ /* 0x000ee20000300800 */
        /* <DEDUP_REMOVED lines=21> */
[----:B------:R-:W-:Y:S01]  /*27b50*/  STL.64 [R1+0x1b50], R44 ;  /* 0x001b502c01007387 */ /* 0x000fe20000100a00 */
[----:B------:R-:W-:-:S03]  /*27b60*/  IMAD.MOV.U32 R47, RZ, RZ, R15 ;  /* 0x000000ffff2f7224 */ /* 0x000fc600078e000f */
[----:B------:R-:W2:Y:S01]  /*27b70*/  LDL.LU R15, [R1+0x548] ;  /* 0x00054800010f7983 */ /* 0x000ea20000300800 */
        /* <DEDUP_REMOVED lines=13> */
[----:B------:R-:W2:Y:S04]  /*27c50*/  LDL.LU R6, [R1+0xe00] ;  /* 0x000e000001067983 */ /* 0x000ea80000300800 */
[----:B------:R-:W-:Y:S04]  /*27c60*/  STL.64 [R1+0x508], R46 ;  /* 0x0005082e01007387 */ /* 0x000fe80000100a00 */
[----:B------:R-:W-:Y:S04]  /*27c70*/  STL [R1+0x1b78], R46 ;  /* 0x001b782e01007387 */ /* 0x000fe80000100800 */
[----:B------:R-:W-:Y:S04]  /*27c80*/  STL [R1+0x1b58], R47 ;  /* 0x001b582f01007387 */ /* 0x000fe80000100800 */
[----:B------:R-:W-:Y:S04]  /*27c90*/  STL.64 [R1+0x510], R48 ;  /* 0x0005103001007387 */ /* 0x000fe80000100a00 */
[----:B------:R-:W-:Y:S04]  /*27ca0*/  STL.64 [R1+0x1b60], R48 ;  /* 0x001b603001007387 */ /* 0x000fe80000100a00 */
[----:B------:R-:W-:Y:S04]  /*27cb0*/  STL.64 [R1+0x518], R54 ;  /* 0x0005183601007387 */ /* 0x000fe80000100a00 */
[----:B------:R-:W-:Y:S04]  /*27cc0*/  STL.64 [R1+0x1b68], R54 ;  /* 0x001b683601007387 */ /* 0x000fe80000100a00 */
[----:B------:R-:W-:Y:S04]  /*27cd0*/  STL.64 [R1+0x520], R56 ;  /* 0x0005203801007387 */ /* 0x000fe80000100a00 */
[----:B------:R-:W-:Y:S04]  /*27ce0*/  STL.64 [R1+0x1b70], R56 ;  /* 0x001b703801007387 */ /* 0x000fe80000100a00 */
[----:B------:R-:W2:Y:S01]  /*27cf0*/  LDL.LU R22, [R1+0x568] ;  /* 0x0005680001167983 */ /* 0x000ea20000300800 */
[----:B---3--:R-:W-:-:S03]  /*27d00*/  IMAD.MOV.U32 R87, RZ, RZ, R16 ;  /* 0x000000ffff577224 */ /* 0x008fc600078e0010 */
[----:B0-----:R-:W3:Y:S01]  /*27d10*/  LDL.LU R21, [R1+0xe04] ;  /* 0x000e040001157983 */ /* 0x001ee20000300800 */
[----:B----4-:R-:W-:-:S03]  /*27d20*/  IMAD.MOV.U32 R86, RZ, RZ, R11 ;  /* 0x000000ffff567224 */ /* 0x010fc600078e000b */
[----:B------:R-:W4:Y:S04]  /*27d30*/  LDL.LU R20, [R1+0x570] ;  /* 0x0005700001147983 */ /* 0x000f280000300800 */
[----:B------:R-:W3:Y:S04]  /*27d40*/  LDL.LU R19, [R1+0xe08] ;  /* 0x000e080001137983 */ /* 0x000ee80000300800 */
[----:B------:R-:W3:Y:S01]  /*27d50*/  LDL.LU R18, [R1+0x578] ;  /* 0x0005780001127983 */ /* 0x000ee20000300800 */
[----:B------:R-:W-:Y:S01]  /*27d60*/  IMAD.MOV.U32 R11, RZ, RZ, R10 ;  /* 0x000000ffff0b7224 */ /* 0x000fe200078e000a */
[----:B------:R-:W-:-:S02]  /*27d70*/  MOV R10, R5 ;  /* 0x00000005000a7202 */ /* 0x000fc40000000f00 */
[----:B------:R-:W3:Y:S01]  /*27d80*/  LDL.LU R5, [R1+0xe0c] ;  /* 0x000e0c0001057983 */ /* 0x000ee20000300800 */
[----:B------:R-:W-:-:S03]  /*27d90*/  IMAD.MOV.U32 R17, RZ, RZ, R4 ;  /* 0x000000ffff117224 */ /* 0x000fc600078e0004 */
[----:B------:R-:W3:Y:S01]  /*27da0*/  LDL.LU R4, [R1+0x580] ;  /* 0x0005800001047983 */ /* 0x000ee20000300800 */
[----:B------:R-:W-:Y:S02]  /*27db0*/  IMAD.MOV.U32 R16, RZ, RZ, R3 ;  /* 0x000000ffff107224 */ /* 0x000fe400078e0003 */
[----:B------:R-:W-:Y:S02]  /*27dc0*/  IMAD.MOV.U32 R3, RZ, RZ, R2 ;  /* 0x000000ffff037224 */ /* 0x000fe400078e0002 */
        /* <DEDUP_REMOVED lines=10> */
[----:B------:R-:W-:-:S02]  /*27e70*/  IMAD.MOV.U32 R75, RZ, RZ, R15 ;  /* 0x000000ffff4b7224 */ /* 0x000fc400078e000f */
[----:B------:R-:W-:Y:S02]  /*27e80*/  IMAD.MOV.U32 R74, RZ, RZ, R14 ;  /* 0x000000ffff4a7224 */ /* 0x000fe400078e000e */
[----:B------:R-:W-:Y:S02]  /*27e90*/  IMAD.MOV.U32 R15, RZ, RZ, R13 ;  /* 0x000000ffff0f7224 */ /* 0x000fe400078e000d */
[----:B------:R-:W2:Y:S01]  /*27ea0*/  LDL.LU R13, [R1+0x588] ;  /* 0x00058800010d7983 */ /* 0x000ea20000300800 */
[----:B------:R-:W-:-:S03]  /*27eb0*/  IMAD.MOV.U32 R14, RZ, RZ, R12 ;  /* 0x000000ffff0e7224 */ /* 0x000fc600078e000c */
[----:B------:R-:W2:Y:S01]  /*27ec0*/  LDL.LU R12, [R1+0xe14] ;  /* 0x000e1400010c7983 */ /* 0x000ea20000300800 */
[----:B------:R-:W-:-:S03]  /*27ed0*/  IMAD.MOV.U32 R69, RZ, RZ, R9 ;  /* 0x000000ffff457224 */ /* 0x000fc600078e0009 */
[----:B------:R-:W2:Y:S01]  /*27ee0*/  LDL.LU R9, [R1+0x590] ;  /* 0x0005900001097983 */ /* 0x000ea20000300800 */
[----:B------:R-:W-:-:S03]  /*27ef0*/  IMAD.MOV.U32 R68, RZ, RZ, R8 ;  /* 0x000000ffff447224 */ /* 0x000fc600078e0008 */
[----:B------:R-:W2:Y:S01]  /*27f00*/  LDL.LU R8, [R1+0xe18] ;  /* 0x000e180001087983 */ /* 0x000ea20000300800 */
[----:B------:R-:W-:-:S03]  /*27f10*/  MOV R91, R7 ;  /* 0x00000007005b7202 */ /* 0x000fc60000000f00 */
[----:B------:R-:W2:Y:S01]  /*27f20*/  LDL.LU R7, [R1+0x598] ;  /* 0x0005980001077983 */ /* 0x000ea20000300800 */
[----:B------:R-:W-:-:S03]  /*27f30*/  IMAD.MOV.U32 R90, RZ, RZ, R6 ;  /* 0x000000ffff5a7224 */ /* 0x000fc600078e0006 */
[----:B------:R-:W2:Y:S04]  /*27f40*/  LDL.LU R6, [R1+0xe1c] ;  /* 0x000e1c0001067983 */ /* 0x000ea80000300800 */
[----:B0-----:R-:W2:Y:S04]  /*27f50*/  LDL.LU R3, [R1+0x5a0] ;  /* 0x0005a00001037983 */ /* 0x001ea80000300800 */
[----:B------:R-:W2:Y:S04]  /*27f60*/  LDL.LU R2, [R1+0xe20] ;  /* 0x000e200001027983 */ /* 0x000ea80000300800 */
[----:B------:R-:W-:Y:S04]  /*27f70*/  STL.64 [R1+0x548], R74 ;  /* 0x0005484a01007387 */ /* 0x000fe80000100a00 */
[----:B------:R-:W-:Y:S04]  /*27f80*/  STL.64 [R1+0x1ba0], R74 ;  /* 0x001ba04a01007387 */ /* 0x000fe80000100a00 */
[----:B------:R-:W-:Y:S04]  /*27f90*/  STL.64 [R1+0x550], R14 ;  /* 0x0005500e01007387 */ /* 0x000fe80000100a00 */
[----:B------:R0:W-:Y:S04]  /*27fa0*/  STL.64 [R1+0x1ba8], R14 ;  /* 0x001ba80e01007387 */ /* 0x0001e80000100a00 */
[----:B------:R-:W-:Y:S04]  /*27fb0*/  STL.64 [R1+0x558], R68 ;  /* 0x0005584401007387 */ /* 0x000fe80000100a00 */
[----:B------:R1:W-:Y:S04]  /*27fc0*/  STL.64 [R1+0x1bb0], R68 ;  /* 0x001bb04401007387 */ /* 0x0003e80000100a00 */
[----:B------:R-:W-:Y:S04]  /*27fd0*/  STL.64 [R1+0x560], R90 ;  /* 0x0005605a01007387 */ /* 0x000fe80000100a00 */
[----:B------:R0:W-:Y:S01]  /*27fe0*/  STL.64 [R1+0x1bb8], R90 ;  /* 0x001bb85a01007387 */ /* 0x0001e20000100a00 */
[----:B------:R-:W-:-:S02]  /*27ff0*/  IMAD.MOV.U32 R93, RZ, RZ, R22 ;  /* 0x000000ffff5d7224 */ /* 0x000fc400078e0016 */
[----:B----4-:R-:W-:Y:S02]  /*28000*/  IMAD.MOV.U32 R77, RZ, RZ, R20 ;  /* 0x000000ffff4d7224 */ /* 0x010fe400078e0014 */
[----:B------:R-:W4:Y:S01]  /*28010*/  LDL.LU R20, [R1+0x5a8] ;  /* 0x0005a80001147983 */ /* 0x000f220000300800 */
[----:B---3--:R-:W-:-:S03]  /*28020*/  IMAD.MOV.U32 R76, RZ, RZ, R19 ;  /* 0x000000ffff4c7224 */ /* 0x008fc600078e0013 */
[----:B------:R-:W3:Y:S01]  /*28030*/  LDL.LU R19, [R1+0xe24] ;  /* 0x000e240001137983 */ /* 0x000ee20000300800 */
[----:B------:R-:W-:-:S03]  /*28040*/  IMAD.MOV.U32 R71, RZ, RZ, R18 ;  /* 0x000000ffff477224 */ /* 0x000fc600078e0012 */
[----:B------:R-:W3:Y:S01]  /*28050*/  LDL.LU R18, [R1+0x5b0] ;  /* 0x0005b00001127983 */ /* 0x000ee20000300800 */
[----:B------:R-:W-:-:S03]  /*28060*/  IMAD.MOV.U32 R92, RZ, RZ, R21 ;  /* 0x000000ffff5c7224 */ /* 0x000fc600078e0015 */
[----:B------:R-:W3:Y:S04]  /*28070*/  LDL.LU R17, [R1+0xe28] ;  /* 0x000e280001117983 */ /* 0x000ee80000300800 */
[----:B------:R-:W3:Y:S04]  /*28080*/  LDL.LU R11, [R1+0x5b8] ;  /* 0x0005b800010b7983 */ /* 0x000ee80000300800 */
[----:B------:R-:W3:Y:S04]  /*28090*/  LDL.LU R10, [R1+0xe2c] ;  /* 0x000e2c00010a7983 */ /* 0x000ee80000300800 */
[----:B------:R-:W3:Y:S01]  /*280a0*/  LDL.LU R16, [R1+0x5c0] ;  /* 0x0005c00001107983 */ /* 0x000ee20000300800 */
[----:B------:R-:W-:-:S02]  /*280b0*/  IMAD.MOV.U32 R70, RZ, RZ, R5 ;  /* 0x000000ffff467224 */ /* 0x000fc400078e0005 */
[----:B------:R-:W-:Y:S02]  /*280c0*/  IMAD.MOV.U32 R5, RZ, RZ, R4 ;  /* 0x000000ffff057224 */ /* 0x000fe400078e0004 */
[----:B--2---:R-:W-:Y:S02]  /*280d0*/  IMAD.MOV.U32 R4, RZ, RZ, R0 ;  /* 0x000000ffff047224 */ /* 0x004fe400078e0000 */
[----:B------:R-:W2:Y:S04]  /*280e0*/  LDL.LU R0, [R1+0xe30] ;  /* 0x000e300001007983 */ /* 0x000ea80000300800 */
[----:B------:R-:W-:Y:S04]  /*280f0*/  STL.64 [R1+0x568], R92 ;  /* 0x0005685c01007387 */ /* 0x000fe80000100a00 */
[----:B------:R0:W-:Y:S04]  /*28100*/  STL.64 [R1+0x1bc0], R92 ;  /* 0x001bc05c01007387 */ /* 0x0001e80000100a00 */
[----:B------:R-:W-:Y:S04]  /*28110*/  STL.64 [R1+0x570], R76 ;  /* 0x0005704c01007387 */ /* 0x000fe80000100a00 */
[----:B------:R0:W-:Y:S04]  /*28120*/  STL.64 [R1+0x1bc8], R76 ;  /* 0x001bc84c01007387 */ /* 0x0001e80000100a00 */
[----:B------:R-:W-:Y:S04]  /*28130*/  STL.64 [R1+0x578], R70 ;  /* 0x0005784601007387 */ /* 0x000fe80000100a00 */
[----:B------:R-:W-:Y:S04]  /*28140*/  STL.64 [R1+0x580], R4 ;  /* 0x0005800401007387 */ /* 0x000fe80000100a00 */
[----:B0-----:R-:W2:Y:S04]  /*28150*/  LDL.LU R15, [R1+0x5c8] ;  /* 0x0005c800010f7983 */ /* 0x001ea80000300800 */
[----:B------:R-:W2:Y:S01]  /*28160*/  LDL.LU R14, [R1+0xe34] ;  /* 0x000e3400010e7983 */ /* 0x000ea20000300800 */
[----:B------:R-:W-:-:S03]  /*28170*/  MOV R35, R9 ;  /* 0x0000000900237202 */ /* 0x000fc60000000f00 */
[----:B------:R-:W2:Y:S01]  /*28180*/  LDL.LU R9, [R1+0x5d0] ;  /* 0x0005d00001097983 */ /* 0x000ea20000300800 */
[----:B------:R-:W-:-:S03]  /*28190*/  IMAD.MOV.U32 R34, RZ, RZ, R8 ;  /* 0x000000ffff227224 */ /* 0x000fc600078e0008 */
[----:B------:R-:W2:Y:S01]  /*281a0*/  LDL.LU R8, [R1+0xe38] ;  /* 0x000e380001087983 */ /* 0x000ea20000300800 */
[----:B------:R-:W-:Y:S02]  /*281b0*/  IMAD.MOV.U32 R23, RZ, RZ, R7 ;  /* 0x000000ffff177224 */ /* 0x000fe400078e0007 */
[----:B------:R-:W-:Y:S02]  /*281c0*/  IMAD.MOV.U32 R39, RZ, RZ, R3 ;  /* 0x000000ffff277224 */ /* 0x000fe400078e0003 */
[----:B------:R-:W2:Y:S01]  /*281d0*/  LDL.LU R3, [R1+0x5d8] ;  /* 0x0005d80001037983 */ /* 0x000ea20000300800 */
[----:B------:R-:W-:-:S03]  /*281e0*/  IMAD.MOV.U32 R38, RZ, RZ, R2 ;  /* 0x000000ffff267224 */ /* 0x000fc600078e0002 */
[----:B------:R-:W2:Y:S01]  /*281f0*/  LDL.LU R2, [R1+0xe3c] ;  /* 0x000e3c0001027983 */ /* 0x000ea20000300800 */
[----:B------:R-:W-:-:S03]  /*28200*/  IMAD.MOV.U32 R22, RZ, RZ, R6 ;  /* 0x000000ffff167224 */ /* 0x000fc600078e0006 */
[----:B------:R-:W2:Y:S04]  /*28210*/  LDL.LU R7, [R1+0x5e0] ;  /* 0x0005e00001077983 */ /* 0x000ea80000300800 */
[----:B------:R-:W2:Y:S01]  /*28220*/  LDL.LU R6, [R1+0xe40] ;  /* 0x000e400001067983 */ /* 0x000ea20000300800 */
[----:B------:R-:W-:Y:S02]  /*28230*/  IMAD.MOV.U32 R72, RZ, RZ, R12 ;  /* 0x000000ffff487224 */ /* 0x000fe400078e000c */
[----:B------:R-:W-:Y:S02]  /*28240*/  IMAD.MOV.U32 R73, RZ, RZ, R13 ;  /* 0x000000ffff497224 */ /* 0x000fe400078e000d */
[----:B------:R-:W2:Y:S04]  /*28250*/  LDL.LU R13, [R1+0x5e8] ;  /* 0x0005e800010d7983 */ /* 0x000ea80000300800 */
[----:B------:R-:W2:Y:S04]  /*28260*/  LDL.LU R12, [R1+0xe44] ;  /* 0x000e4400010c7983 */ /* 0x000ea80000300800 */
[----:B------:R-:W-:Y:S04]  /*28270*/  STL.64 [R1+0x588], R72 ;  /* 0x0005884801007387 */ /* 0x000fe80000100a00 */
[----:B------:R-:W-:Y:S04]  /*28280*/  STL.64 [R1+0x590], R34 ;  /* 0x0005902201007387 */ /* 0x000fe80000100a00 */
[----:B------:R-:W-:Y:S04]  /*28290*/  STL.64 [R1+0x598], R22 ;  /* 0x0005981601007387 */ /* 0x000fe80000100a00 */
[----:B------:R-:W-:Y:S04]  /*282a0*/  STL.64 [R1+0x5a0], R38 ;  /* 0x0005a02601007387 */ /* 0x000fe80000100a00 */
[----:B------:R-:W2:Y:S01]  /*282b0*/  LDL.LU R21, [R1+0x5f0] ;  /* 0x0005f00001157983 */ /* 0x000ea20000300800 */
[----:B----4-:R-:W-:-:S03]  /*282c0*/  IMAD.MOV.U32 R79, RZ, RZ, R20 ;  /* 0x000000ffff4f7224 */ /* 0x010fc600078e0014 */
[----:B------:R-:W4:Y:S01]  /*282d0*/  LDL.LU R20, [R1+0xe48] ;  /* 0x000e480001147983 */ /* 0x000f220000300800 */
[----:B---3--:R-:W-:-:S03]  /*282e0*/  IMAD.MOV.U32 R78, RZ, RZ, R19 ;  /* 0x000000ffff4e7224 */ /* 0x008fc600078e0013 */
[----:B------:R-:W3:Y:S01]  /*282f0*/  LDL.LU R27, [R1+0x5f8] ;  /* 0x0005f800011b7983 */ /* 0x000ee20000300800 */
[----:B------:R-:W-:-:S03]  /*28300*/  IMAD.MOV.U32 R19, RZ, RZ, R18 ;  /* 0x000000ffff137224 */ /* 0x000fc600078e0012 */
[----:B------:R-:W3:Y:S01]  /*28310*/  LDL.LU R26, [R1+0xe4c] ;  /* 0x000e4c00011a7983 */ /* 0x000ee20000300800 */
[----:B------:R-:W-:Y:S02]  /*28320*/  IMAD.MOV.U32 R18, RZ, RZ, R17 ;  /* 0x000000ffff127224 */ /* 0x000fe400078e0011 */
[----:B------:R-:W-:Y:S02]  /*28330*/  IMAD.MOV.U32 R41, RZ, RZ, R11 ;  /* 0x000000ffff297224 */ /* 0x000fe400078e000b */
[----:B------:R-:W3:Y:S01]  /*28340*/  LDL.LU R11, [R1+0x600] ;  /* 0x00060000010b7983 */ /* 0x000ee20000300800 */
[----:B------:R-:W-:-:S03]  /*28350*/  IMAD.MOV.U32 R40, RZ, RZ, R10 ;  /* 0x000000ffff287224 */ /* 0x000fc600078e000a */
[----:B------:R-:W3:Y:S01]  /*28360*/  LDL.LU R10, [R1+0xe50] ;  /* 0x000e5000010a7983 */ /* 0x000ee20000300800 */
[----:B------:R-:W-:-:S03]  /*28370*/  MOV R51, R16 ;  /* 0x0000001000337202 */ /* 0x000fc60000000f00 */
[----:B------:R-:W3:Y:S04]  /*28380*/  LDL.LU R28, [R1+0x608] ;  /* 0x00060800011c7983 */ /* 0x000ee80000300800 */
[----:B------:R-:W3:Y:S04]  /*28390*/  LDL.LU R17, [R1+0xe54] ;  /* 0x000e540001117983 */ /* 0x000ee80000300800 */
[----:B------:R-:W3:Y:S01]  /*283a0*/  LDL.LU R16, [R1+0x610] ;  /* 0x0006100001107983 */ /* 0x000ee20000300800 */
[----:B--2---:R-:W-:-:S03]  /*283b0*/  IMAD.MOV.U32 R50, RZ, RZ, R0 ;  /* 0x000000ffff327224 */ /* 0x004fc600078e0000 */
[----:B------:R-:W2:Y:S04]  /*283c0*/  LDL.LU R0, [R1+0xeb0] ;  /* 0x000eb00001007983 */ /* 0x000ea80000300800 */
[----:B------:R-:W-:Y:S04]  /*283d0*/  STL.64 [R1+0x5a8], R78 ;  /* 0x0005a84e01007387 */ /* 0x000fe80000100a00 */
[----:B------:R-:W-:Y:S04]  /*283e0*/  STL.64 [R1+0x5b0], R18 ;  /* 0x0005b01201007387 */ /* 0x000fe80000100a00 */
[----:B------:R-:W-:Y:S04]  /*283f0*/  STL.64 [R1+0x5b8], R40 ;  /* 0x0005b82801007387 */ /* 0x000fe80000100a00 */
[----:B------:R-:W-:Y:S01]  /*28400*/  STL.64 [R1+0x5c0], R50 ;  /* 0x0005c03201007387 */ /* 0x000fe20000100a00 */
        /* <DEDUP_REMOVED lines=11> */
[----:B------:R-:W-:Y:S04]  /*284c0*/  STL.64 [R1+0x5d0], R32 ;  /* 0x0005d02001007387 */ /* 0x000fe80000100a00 */
[----:B------:R-:W-:Y:S04]  /*284d0*/  STL.64 [R1+0x5d8], R60 ;  /* 0x0005d83c01007387 */ /* 0x000fe80000100a00 */
[----:B------:R-:W-:Y:S04]  /*284e0*/  STL.64 [R1+0x5e0], R6 ;  /* 0x0005e00601007387 */ /* 0x000fe80000100a00 */
[----:B------:R-:W2:Y:S04]  /*284f0*/  LDL.LU R15, [R1+0x628] ;  /* 0x00062800010f7983 */ /* 0x000ea80000300800 */
[----:B------:R-:W2:Y:S01]  /*28500*/  LDL.LU R14, [R1+0xebc] ;  /* 0x000ebc00010e7983 */ /* 0x000ea20000300800 */
[----:B------:R-:W-:-:S03]  /*28510*/  IMAD.MOV.U32 R25, RZ, RZ, R21 ;  /* 0x000000ffff197224 */ /* 0x000fc600078e0015 */
[----:B------:R-:W2:Y:S01]  /*28520*/  LDL.LU R21, [R1+0x630] ;  /* 0x0006300001157983 */ /* 0x000ea20000300800 */
[----:B----4-:R-:W-:-:S03]  /*28530*/  IMAD.MOV.U32 R24, RZ, RZ, R20 ;  /* 0x000000ffff187224 */ /* 0x010fc600078e0014 */
[----:B------:R-:W4:Y:S01]  /*28540*/  LDL.LU R20, [R1+0xec0] ;  /* 0x000ec00001147983 */ /* 0x000f220000300800 */
[----:B---3--:R-:W-:-:S03]  /*28550*/  IMAD.MOV.U32 R83, RZ, RZ, R27 ;  /* 0x000000ffff537224 */ /* 0x008fc600078e001b */
[----:B------:R-:W3:Y:S01]  /*28560*/  LDL.LU R30, [R1+0x638] ;  /* 0x00063800011e7983 */ /* 0x000ee20000300800 */
[----:B------:R-:W-:-:S03]  /*28570*/  IMAD.MOV.U32 R82, RZ, RZ, R26 ;  /* 0x000000ffff527224 */ /* 0x000fc600078e001a */
[----:B------:R-:W4:Y:S01]  /*28580*/  LDL.LU R29, [R1+0xec4] ;  /* 0x000ec400011d7983 */ /* 0x000f220000300800 */
[----:B------:R-:W-:-:S03]  /*28590*/  MOV R27, R11 ;  /* 0x0000000b001b7202 */ /* 0x000fc60000000f00 */
[----:B------:R-:W4:Y:S01]  /*285a0*/  LDL.LU R11, [R1+0x640] ;  /* 0x00064000010b7983 */ /* 0x000f220000300800 */
[----:B------:R-:W-:-:S03]  /*285b0*/  IMAD.MOV.U32 R26, RZ, RZ, R10 ;  /* 0x000000ffff1a7224 */ /* 0x000fc600078e000a */
[----:B------:R-:W4:Y:S04]  /*285c0*/  LDL.LU R10, [R1+0xec8] ;  /* 0x000ec800010a7983 */ /* 0x000f280000300800 */
[----:B------:R-:W-:Y:S04]  /*285d0*/  STL.64 [R1+0x5e8], R12 ;  /* 0x0005e80c01007387 */ /* 0x000fe80000100a00 */
[----:B------:R-:W-:Y:S01]  /*285e0*/  STL.64 [R1+0x5f0], R24 ;  /* 0x0005f01801007387 */ /* 0x000fe20000100a00 */
[----:B------:R-:W-:-:S03]  /*285f0*/  IMAD.MOV.U32 R89, RZ, RZ, R16 ;  /* 0x000000ffff597224 */ /* 0x000fc600078e0010 */
[----:B------:R-:W-:Y:S01]  /*28600*/  STL.64 [R1+0x5f8], R82 ;  /* 0x0005f85201007387 */ /* 0x000fe20000100a00 */
[----:B------:R-:W-:-:S03]  /*28610*/  IMAD.MOV.U32 R84, RZ, RZ, R17 ;  /* 0x000000ffff547224 */ /* 0x000fc600078e0011 */
[----:B------:R-:W-:Y:S01]  /*28620*/  STL.64 [R1+0x600], R26 ;  /* 0x0006001a01007387 */ /* 0x000fe20000100a00 */
[----:B------:R-:W-:-:S03]  /*28630*/  IMAD.MOV.U32 R85, RZ, RZ, R28 ;  /* 0x000000ffff557224 */ /* 0x000fc600078e001c */
[----:B------:R-:W4:Y:S01]  /*28640*/  LDL.LU R16, [R1+0x648] ;  /* 0x0006480001107983 */ /* 0x000f220000300800 */
[----:B--2---:R-:W-:-:S03]  /*28650*/  IMAD.MOV.U32 R88, RZ, RZ, R0 ;  /* 0x000000ffff587224 */ /* 0x004fc600078e0000 */
[----:B------:R-:W2:Y:S04]  /*28660*/  LDL.LU R0, [R1+0xecc] ;  /* 0x000ecc0001007983 */ /* 0x000ea80000300800 */
[----:B------:R-:W2:Y:S04]  /*28670*/  LDL.LU R28, [R1+0x650] ;  /* 0x00065000011c7983 */ /* 0x000ea80000300800 */
        /* <DEDUP_REMOVED lines=8> */
[----:B------:R-:W-:Y:S01]  /*28700*/  STL.64 [R1+0x620], R36 ;  /* 0x0006202401007387 */ /* 0x000fe20000100a00 */
[----:B------:R-:W-:-:S03]  /*28710*/  IMAD.MOV.U32 R43, RZ, RZ, R15 ;  /* 0x000000ffff2b7224 */ /* 0x000fc600078e000f */
[----:B------:R-:W2:Y:S01]  /*28720*/  LDL.LU R15, [R1+0x660] ;  /* 0x00066000010f7983 */ /* 0x000ea20000300800 */
[----:B------:R-:W-:-:S03]  /*28730*/  IMAD.MOV.U32 R42, RZ, RZ, R14 ;  /* 0x000000ffff2a7224 */ /* 0x000fc600078e000e */
[----:B------:R-:W2:Y:S01]  /*28740*/  LDL.LU R14, [R1+0xed8] ;  /* 0x000ed800010e7983 */ /* 0x000ea20000300800 */
[----:B---3--:R-:W-:Y:S02]  /*28750*/  IMAD.MOV.U32 R45, RZ, RZ, R30 ;  /* 0x000000ffff2d7224 */ /* 0x008fe400078e001e */
[----:B----4-:R-:W-:Y:S01]  /*28760*/  IMAD.MOV.U32 R44, RZ, RZ, R29 ;  /* 0x000000ffff2c7224 */ /* 0x010fe200078e001d */
[----:B------:R-:W-:Y:S02]  /*28770*/  MOV R49, R11 ;  /* 0x0000000b00317202 */ /* 0x000fe40000000f00 */
[----:B------:R-:W3:Y:S01]  /*28780*/  LDL.LU R11, [R1+0x668] ;  /* 0x00066800010b7983 */ /* 0x000ee20000300800 */
[----:B------:R-:W-:-:S03]  /*28790*/  IMAD.MOV.U32 R48, RZ, RZ, R10 ;  /* 0x000000ffff307224 */ /* 0x000fc600078e000a */
[----:B------:R-:W3:Y:S04]  /*287a0*/  LDL.LU R10, [R1+0xedc] ;  /* 0x000edc00010a7983 */ /* 0x000ee80000300800 */
[----:B------:R-:W-:Y:S04]  /*287b0*/  STL.64 [R1+0x628], R42 ;  /* 0x0006282a01007387 */ /* 0x000fe80000100a00 */
[----:B------:R-:W-:Y:S04]  /*287c0*/  STL.64 [R1+0x630], R20 ;  /* 0x0006301401007387 */ /* 0x000fe80000100a00 */
[----:B------:R-:W-:Y:S04]  /*287d0*/  STL.64 [R1+0x638], R44 ;  /* 0x0006382c01007387 */ /* 0x000fe80000100a00 */
[----:B------:R-:W-:Y:S01]  /*287e0*/  STL.64 [R1+0x640], R48 ;  /* 0x0006403001007387 */ /* 0x000fe20000100a00 */
[----:B------:R-:W-:-:S03]  /*287f0*/  IMAD.MOV.U32 R55, RZ, RZ, R16 ;  /* 0x000000ffff377224 */ /* 0x000fc600078e0010 */
[----:B------:R-:W4:Y:S01]  /*28800*/  LDL.LU R16, [R1+0x670] ;  /* 0x0006700001107983 */ /* 0x000f220000300800 */
[----:B--2---:R-:W-:-:S03]  /*28810*/  IMAD.MOV.U32 R54, RZ, RZ, R0 ;  /* 0x000000ffff367224 */ /* 0x004fc600078e0000 */
[----:B------:R-:W2:Y:S01]  /*28820*/  LDL.LU R0, [R1+0xee0] ;  /* 0x000ee00001007983 */ /* 0x000ea20000300800 */
[----:B------:R-:W-:Y:S02]  /*28830*/  IMAD.MOV.U32 R31, RZ, RZ, R28 ;  /* 0x000000ffff1f7224 */ /* 0x000fe400078e001c */
[----:B------:R-:W-:Y:S02]  /*28840*/  IMAD.MOV.U32 R30, RZ, RZ, R17 ;  /* 0x000000ffff1e7224 */ /* 0x000fe400078e0011 */
[----:B------:R-:W-:Y:S02]  /*28850*/  IMAD.MOV.U32 R57, RZ, RZ, R3 ;  /* 0x000000ffff397224 */ /* 0x000fe400078e0003 */
[----:B------:R-:W3:Y:S01]  /*28860*/  LDL.LU R3, [R1+0x678] ;  /* 0x0006780001037983 */ /* 0x000ee20000300800 */
[----:B------:R-:W-:-:S03]  /*28870*/  IMAD.MOV.U32 R56, RZ, RZ, R2 ;  /* 0x000000ffff387224 */ /* 0x000fc600078e0002 */
[----:B------:R-:W3:Y:S04]  /*28880*/  LDL.LU R2, [R1+0xee4] ;  /* 0x000ee40001027983 */ /* 0x000ee80000300800 */
[----:B------:R-:W3:Y:S04]  /*28890*/  LDL.LU R52, [R1+0x680] ;  /* 0x0006800001347983 */ /* 0x000ee80000300800 */
        /* <DEDUP_REMOVED lines=8> */
[----:B------:R-:W-:Y:S04]  /*28920*/  STL.64 [R1+0x660], R86 ;  /* 0x0006605601007387 */ /* 0x000fe80000100a00 */
[----:B------:R-:W3:Y:S04]  /*28930*/  LDL.LU R53, [R1+0x690] ;  /* 0x0006900001357983 */ /* 0x000ee80000300800 */
[----:B------:R-:W1:Y:S04]  /*28940*/  LDL.LU R29, [R1+0xef0] ;  /* 0x000ef000011d7983 */ /* 0x000e680000300800 */
[----:B------:R-:W3:Y:S01]  /*28950*/  LDL.LU R47, [R1+0x698] ;  /* 0x00069800012f7983 */ /* 0x000ee20000300800 */
[----:B----4-:R-:W-:-:S02]  /*28960*/  IMAD.MOV.U32 R17, RZ, RZ, R16 ;  /* 0x000000ffff117224 */ /* 0x010fc400078e0010 */
[----:B--2---:R-:W-:Y:S02]  /*28970*/  IMAD.MOV.U32 R16, RZ, RZ, R0 ;  /* 0x000000ffff107224 */ /* 0x004fe400078e0000 */
[----:B------:R-:W2:Y:S04]  /*28980*/  LDL.LU R0, [R1+0xef4] ;  /* 0x000ef40001007983 */ /* 0x000ea80000300800 */
[----:B------:R-:W4:Y:S04]  /*28990*/  LDL R28, [R1+0x9c8] ;  /* 0x0009c800011c7983 */ /* 0x000f280000100800 */
[----:B---3--:R-:W-:Y:S04]  /*289a0*/  STL.64 [R1+0x668], R10 ;  /* 0x0006680a01007387 */ /* 0x008fe80000100a00 */
[----:B------:R-:W-:Y:S04]  /*289b0*/  STL.64 [R1+0x670], R16 ;  /* 0x0006701001007387 */ /* 0x000fe80000100a00 */
[----:B------:R-:W-:Y:S01]  /*289c0*/  STL.64 [R1+0x678], R2 ;  /* 0x0006780201007387 */ /* 0x000fe20000100a00 */
[----:B------:R-:W-:-:S03]  /*289d0*/  MOV R75, R52 ;  /* 0x00000034004b7202 */ /* 0x000fc60000000f00 */
[----:B------:R-:W3:Y:S01]  /*289e0*/  LDL.LU R52, [R1+0x6a0] ;  /* 0x0006a00001347983 */ /* 0x000ee20000300800 */
[----:B------:R-:W-:-:S03]  /*289f0*/  IMAD.MOV.U32 R74, RZ, RZ, R46 ;  /* 0x000000ffff4a7224 */ /* 0x000fc600078e002e */
[----:B------:R-:W3:Y:S04]  /*28a00*/  LDL.LU R67, [R1+0x6a8] ;  /* 0x0006a80001437983 */ /* 0x000ee80000300800 */
[----:B------:R-:W3:Y:S04]  /*28a10*/  LDL R66, [R1+0x9c4] ;  /* 0x0009c40001427983 */ /* 0x000ee80000100800 */
[----:B------:R-:W3:Y:S01]  /*28a20*/  LDL.LU R46, [R1+0xef8] ;  /* 0x000ef800012e7983 */ /* 0x000ee20000300800 */
[----:B-1----:R-:W-:-:S03]  /*28a30*/  IMAD.MOV.U32 R68, RZ, RZ, R29 ;  /* 0x000000ffff447224 */ /* 0x002fc600078e001d */
[----:B------:R-:W4:Y:S01]  /*28a40*/  LDL.LU R29, [R1+0xefc] ;  /* 0x000efc00011d7983 */ /* 0x000f220000300800 */
[----:B------:R-:W-:-:S03]  /*28a50*/  ISETP.GT.AND P0, PT, R80, RZ, PT ;  /* 0x000000ff5000720c */ /* 0x000fc60003f04270 */
[----:B------:R-:W-:Y:S01]  /*28a60*/  STL.64 [R1+0x680], R74 ;  /* 0x0006804a01007387 */ /* 0x000fe20000100a00 */
[----:B------:R-:W-:-:S03]  /*28a70*/  IMAD.MOV.U32 R91, RZ, RZ, R47 ;  /* 0x000000ffff5b7224 */ /* 0x000fc600078e002f */
[----:B------:R-:W-:Y:S01]  /*28a80*/  STL.64 [R1+0x688], R14 ;  /* 0x0006880e01007387 */ /* 0x000fe20000100a00 */
[----:B------:R-:W-:-:S03]  /*28a90*/  IMAD.MOV.U32 R93, RZ, RZ, R62 ;  /* 0x000000ffff5d7224 */ /* 0x000fc600078e003e */
[----:B------:R-:W4:Y:S01]  /*28aa0*/  LDL R47, [R1+0x9c0] ;  /* 0x0009c000012f7983 */ /* 0x000f220000100800 */
[----:B------:R-:W-:Y:S02]  /*28ab0*/  IMAD.MOV.U32 R77, RZ, RZ, R64 ;  /* 0x000000ffff4d7224 */ /* 0x000fe400078e0040 */
[----:B--2---:R-:W-:Y:S02]  /*28ac0*/  IMAD.MOV.U32 R90, RZ, RZ, R0 ;  /* 0x000000ffff5a7224 */ /* 0x004fe400078e0000 */
[----:B------:R-:W2:Y:S01]  /*28ad0*/  LDL R0, [R1+0x9bc] ;  /* 0x0009bc0001007983 */ /* 0x000ea20000100800 */
[----:B---3--:R-:W-:-:S05]  /*28ae0*/  IMAD.MOV.U32 R62, RZ, RZ, R46 ;  /* 0x000000ffff3e7224 */ /* 0x008fca00078e002e */
[----:B------:R-:W3:Y:S01]  /*28af0*/  @P0 LDG.E.U16 R66, desc[UR20][R62.64] ;  /* 0x000000143e420981 */ /* 0x000ee2000c1e1500 */
[----:B----4-:R-:W-:-:S05]  /*28b00*/  IMAD.MOV.U32 R64, RZ, RZ, R29 ;  /* 0x000000ffff407224 */ /* 0x010fca00078e001d */
[----:B------:R-:W4:Y:S01]  /*28b10*/  @P0 LDG.E.U16 R28, desc[UR20][R64.64] ;  /* 0x00000014401c0981 */ /* 0x000f22000c1e1500 */
[----:B------:R-:W-:Y:S01]  /*28b20*/  IMAD.MOV.U32 R69, RZ, RZ, R53 ;  /* 0x000000ffff457224 */ /* 0x000fe200078e0035 */
[----:B------:R-:W-:Y:S01]  /*28b30*/  ISETP.GT.AND P3, PT, R80, 0x1, PT ;  /* 0x000000015000780c */ /* 0x000fe20003f64270 */
[----:B------:R-:W-:Y:S01]  /*28b40*/  IMAD.MOV.U32 R92, RZ, RZ, R52 ;  /* 0x000000ffff5c7224 */ /* 0x000fe200078e0034 */
[----:B------:R-:W4:Y:S01]  /*28b50*/  LDL R53, [R1+0x9b8] ;  /* 0x0009b80001357983 */ /* 0x000f220000100800 */
[----:B------:R-:W-:-:S03]  /*28b60*/  IMAD.MOV.U32 R76, RZ, RZ, R67 ;  /* 0x000000ffff4c7224 */ /* 0x000fc600078e0043 */
[----:B------:R-:W-:Y:S04]  /*28b70*/  STL.64 [R1+0x690], R68 ;  /* 0x0006904401007387 */ /* 0x000fe80000100a00 */
[----:B------:R-:W-:Y:S04]  /*28b80*/  STL.64 [R1+0x698], R90 ;  /* 0x0006985a01007387 */ /* 0x000fe80000100a00 */
[----:B------:R-:W4:Y:S04]  /*28b90*/  LDL R52, [R1+0x9b4] ;  /* 0x0009b40001347983 */ /* 0x000f280000100800 */
[----:B------:R-:W-:Y:S04]  /*28ba0*/  STL.64 [R1+0x6a0], R92 ;  /* 0x0006a05c01007387 */ /* 0x000fe80000100a00 */
[----:B------:R-:W-:Y:S04]  /*28bb0*/  STL.64 [R1+0x6a8], R76 ;  /* 0x0006a84c01007387 */ /* 0x000fe80000100a00 */
[----:B------:R-:W4:Y:S04]  /*28bc0*/  LDL R81, [R1+0x9b0] ;  /* 0x0009b00001517983 */ /* 0x000f280000100800 */
[----:B------:R-:W4:Y:S04]  /*28bd0*/  LDL R67, [R1+0x9ac] ;  /* 0x0009ac0001437983 */ /* 0x000f280000100800 */
[----:B------:R-:W4:Y:S04]  /*28be0*/  LDL R29, [R1+0x9a4] ;  /* 0x0009a400011d7983 */ /* 0x000f280000100800 */
[----:B------:R-:W-:Y:S04]  /*28bf0*/  STL [R1+0x1198], R64 ;  /* 0x0011984001007387 */ /* 0x000fe80000100800 */
[----:B------:R-:W4:Y:S04]  /*28c00*/  @P3 LDG.E.U16 R47, desc[UR20][R76.64] ;  /* 0x000000144c2f3981 */ /* 0x000f28000c1e1500 */
[----:B------:R-:W-:Y:S04]  /*28c10*/  STL [R1+0x141c], R64 ;  /* 0x00141c4001007387 */ /* 0x000fe80000100800 */
[----:B------:R-:W-:Y:S04]  /*28c20*/  STL [R1+0x1194], R65 ;  /* 0x0011944101007387 */ /* 0x000fe80000100800 */
[----:B------:R0:W-:Y:S04]  /*28c30*/  STL [R1+0x1420], R65 ;  /* 0x0014204101007387 */ /* 0x0001e80000100800 */
[----:B0-----:R-:W4:Y:S04]  /*28c40*/  LDL R65, [R1+0x9a8] ;  /* 0x0009a80001417983 */ /* 0x001f280000100800 */
[----:B--2---:R-:W2:Y:S04]  /*28c50*/  @P3 LDG.E.U16 R0, desc[UR20][R92.64] ;  /* 0x000000145c003981 */ /* 0x004ea8000c1e1500 */
[----:B---3--:R0:W-:Y:S04]  /*28c60*/  @P0 STL [R1+0x9c4], R66 ;  /* 0x0009c44201000387 */ /* 0x0081e80000100800 */
[----:B------:R-:W3:Y:S04]  /*28c70*/  LDL R46, [R1+0x99c] ;  /* 0x00099c00012e7983 */ /* 0x000ee80000100800 */
[----:B0-----:R-:W3:Y:S04]  /*28c80*/  LDL R66, [R1+0x9a0] ;  /* 0x0009a00001427983 */ /* 0x001ee80000100800 */
[----:B----4-:R0:W-:Y:S04]  /*28c90*/  @P0 STL [R1+0x9c8], R28 ;  /* 0x0009c81c01000387 */ /* 0x0101e80000100800 */
[----:B0-----:R-:W4:Y:S04]  /*28ca0*/  LDL R28, [R1+0x998] ;  /* 0x00099800011c7983 */ /* 0x001f280000100800 */
[----:B------:R-:W-:Y:S04]  /*28cb0*/  STL [R1+0x11a0], R62 ;  /* 0x0011a03e01007387 */ /* 0x000fe80000100800 */
[----:B------:R-:W-:Y:S04]  /*28cc0*/  STL [R1+0x1424], R62 ;  /* 0x0014243e01007387 */ /* 0x000fe80000100800 */
[----:B------:R-:W-:Y:S04]  /*28cd0*/  STL [R1+0x119c], R63 ;  /* 0x00119c3f01007387 */ /* 0x000fe80000100800 */
[----:B------:R0:W-:Y:S04]  /*28ce0*/  STL [R1+0x1428], R63 ;  /* 0x0014283f01007387 */ /* 0x0001e80000100800 */
[----:B0-----:R-:W4:Y:S01]  /*28cf0*/  LDL.LU R63, [R1+0x994] ;  /* 0x00099400013f7983 */ /* 0x001f220000300800 */
[----:B------:R-:W-:-:S02]  /*28d00*/  ISETP.GT.AND P4, PT, R80, 0x2, PT ;  /* 0x000000025000780c */ /* 0x000fc40003f84270 */
[C---:B------:R-:W-:Y:S01]  /*28d10*/  ISETP.GT.AND P5, PT, R80.reuse, 0x3, PT ;  /* 0x000000035000780c */ /* 0x040fe20003fa4270 */
[----:B------:R-:W4:Y:S01]  /*28d20*/  LDL.LU.64 R76, [R1+0x1bc8] ;  /* 0x001bc800014c7983 */ /* 0x000f220000300a00 */
[C---:B------:R-:W-:Y:S02]  /*28d30*/  ISETP.GT.AND P6, PT, R80.reuse, 0x4, PT ;  /* 0x000000045000780c */ /* 0x040fe40003fc4270 */
[C---:B------:R-:W-:Y:S01]  /*28d40*/  ISETP.GT.AND P0, PT, R80.reuse, 0x5, PT ;  /* 0x000000055000780c */ /* 0x040fe20003f04270 */
[----:B------:R-:W4:Y:S06]  /*28d50*/  LDL.LU.64 R92, [R1+0x1bc0] ;  /* 0x001bc000015c7983 */ /* 0x000f2c0000300a00 */
[----:B------:R-:W4:Y:S04]  /*28d60*/  @P4 LDG.E.U16 R52, desc[UR20][R68.64] ;  /* 0x0000001444344981 */ /* 0x000f28000c1e1500 */
[----:B------:R-:W4:Y:S04]  /*28d70*/  @P4 LDG.E.U16 R53, desc[UR20][R90.64] ;  /* 0x000000145a354981 */ /* 0x000f28000c1e1500 */
[----:B------:R-:W4:Y:S04]  /*28d80*/  @P5 LDG.E.U16 R81, desc[UR20][R14.64] ;  /* 0x000000140e515981 */ /* 0x000f28000c1e1500 */
[----:B------:R-:W4:Y:S04]  /*28d90*/  @P5 LDG.E.U16 R67, desc[UR20][R74.64] ;  /* 0x000000144a435981 */ /* 0x000f28000c1e1500 */
[----:B------:R-:W4:Y:S04]  /*28da0*/  @P6 LDG.E.U16 R29, desc[UR20][R16.64] ;  /* 0x00000014101d6981 */ /* 0x000f28000c1e1500 */
[----:B------:R-:W4:Y:S04]  /*28db0*/  @P6 LDG.E.U16 R65, desc[UR20][R2.64] ;  /* 0x0000001402416981 */ /* 0x000f28000c1e1500 */
[----:B--2---:R0:W-:Y:S04]  /*28dc0*/  @P3 STL [R1+0x9bc], R0 ;  /* 0x0009bc0001003387 */ /* 0x0041e80000100800 */
[----:B0-----:R-:W2:Y:S04]  /*28dd0*/  LDL R0, [R1+0xeac] ;  /* 0x000eac0001007983 */ /* 0x001ea80000100800 */
[----:B------:R0:W-:Y:S01]  /*28de0*/  @P3 STL [R1+0x9c0], R47 ;  /* 0x0009c02f01003387 */ /* 0x0001e20000100800 */
[----:B------:R-:W-:-:S03]  /*28df0*/  ISETP.GT.AND P3, PT, R80, 0x6, PT ;  /* 0x000000065000780c */ /* 0x000fc60003f64270 */
[----:B------:R-:W2:Y:S04]  /*28e00*/  LDL.LU.64 R90, [R1+0x1bb8] ;  /* 0x001bb800015a7983 */ /* 0x000ea80000300a00 */
[----:B0-----:R-:W2:Y:S04]  /*28e10*/  LDL R47, [R1+0xea8] ;  /* 0x000ea800012f7983 */ /* 0x001ea80000100800 */
[----:B------:R-:W2:Y:S04]  /*28e20*/  LDL.LU.64 R68, [R1+0x1bb0] ;  /* 0x001bb00001447983 */ /* 0x000ea80000300a00 */
[----:B---3--:R-:W3:Y:S04]  /*28e30*/  @P0 LDG.E.U16 R46, desc[UR20][R86.64] ;  /* 0x00000014562e0981 */ /* 0x008ee8000c1e1500 */
[----:B------:R-:W3:Y:S04]  /*28e40*/  @P0 LDG.E.U16 R66, desc[UR20][R10.64] ;  /* 0x000000140a420981 */ /* 0x000ee8000c1e1500 */
[----:B----4-:R-:W4:Y:S04]  /*28e50*/  @P3 LDG.E.U16 R28, desc[UR20][R56.64] ;  /* 0x00000014381c3981 */ /* 0x010f28000c1e1500 */
[----:B------:R-:W4:Y:S04]  /*28e60*/  @P3 LDG.E.U16 R63, desc[UR20][R30.64] ;  /* 0x000000141e3f3981 */ /* 0x000f28000c1e1500 */
[----:B------:R0:W-:Y:S04]  /*28e70*/  @P4 STL [R1+0x9b4], R52 ;  /* 0x0009b43401004387 */ /* 0x0001e80000100800 */
[----:B------:R-:W4:Y:S04]  /*28e80*/  LDL R64, [R1+0x988] ;  /* 0x0009880001407983 */ /* 0x000f280000100800 */
[----:B0-----:R-:W4:Y:S04]  /*28e90*/  LDL R52, [R1+0x990] ;  /* 0x0009900001347983 */ /* 0x001f280000100800 */
[----:B------:R0:W-:Y:S04]  /*28ea0*/  @P4 STL [R1+0x9b8], R53 ;  /* 0x0009b83501004387 */ /* 0x0001e80000100800 */
[----:B0-----:R-:W4:Y:S04]  /*28eb0*/  LDL R53, [R1+0x984] ;  /* 0x0009840001357983 */ /* 0x001f280000100800 */
[----:B------:R-:W4:Y:S04]  /*28ec0*/  LDL.LU.64 R14, [R1+0x1ba8] ;  /* 0x001ba800010e7983 */ /* 0x000f280000300a00 */
[----:B------:R0:W-:Y:S04]  /*28ed0*/  @P5 STL [R1+0x9b0], R81 ;  /* 0x0009b05101005387 */ /* 0x0001e80000100800 */
[----:B0-----:R-:W4:Y:S04]  /*28ee0*/  LDL R81, [R1+0x980] ;  /* 0x0009800001517983 */ /* 0x001f280000100800 */
[----:B------:R-:W4:Y:S04]  /*28ef0*/  LDL.LU.64 R74, [R1+0x1ba0] ;  /* 0x001ba000014a7983 */ /* 0x000f280000300a00 */
[----:B------:R0:W-:Y:S04]  /*28f00*/  @P5 STL [R1+0x9ac], R67 ;  /* 0x0009ac4301005387 */ /* 0x0001e80000100800 */
[----:B0-----:R-:W4:Y:S04]  /*28f10*/  LDL R67, [R1+0x97c] ;  /* 0x00097c0001437983 */ /* 0x001f280000100800 */
[----:B------:R-:W4:Y:S04]  /*28f20*/  LDL.LU.64 R2, [R1+0x1b98] ;  /* 0x001b980001027983 */ /* 0x000f280000300a00 */
[----:B------:R-:W4:Y:S04]  /*28f30*/  LDL.LU.64 R16, [R1+0x1b90] ;  /* 0x001b900001107983 */ /* 0x000f280000300a00 */
[----:B------:R0:W-:Y:S04]  /*28f40*/  @P6 STL [R1+0x9a4], R29 ;  /* 0x0009a41d01006387 */ /* 0x0001e80000100800 */
[----:B0-----:R-:W4:Y:S04]  /*28f50*/  LDL R29, [R1+0x978] ;  /* 0x00097800011d7983 */ /* 0x001f280000100800 */
[----:B------:R-:W4:Y:S04]  /*28f60*/  LDL.LU R62, [R1+0x960] ;  /* 0x00096000013e7983 */ /* 0x000f280000300800 */
[----:B------:R0:W-:Y:S04]  /*28f70*/  @P6 STL [R1+0x9a8], R65 ;  /* 0x0009a84101006387 */ /* 0x0001e80000100800 */
[----:B0-----:R-:W4:Y:S04]  /*28f80*/  LDL.LU R65, [R1+0x95c] ;  /* 0x00095c0001417983 */ /* 0x001f280000300800 */
[----:B------:R-:W4:Y:S01]  /*28f90*/  LDL.LU.64 R10, [R1+0x1b88] ;  /* 0x001b8800010a7983 */ /* 0x000f220000300a00 */
[----:B------:R-:W-:-:S13]  /*28fa0*/  ISETP.GT.AND P4, PT, R80, 0x7, PT ;  /* 0x000000075000780c */ /* 0x000fda0003f84270 */
[----:B--2---:R-:W2:Y:S01]  /*28fb0*/  @P4 LDG.E.U16 R0, desc[UR20][R54.64] ;  /* 0x0000001436004981 */ /* 0x004ea2000c1e1500 */
[C---:B------:R-:W-:Y:S02]  /*28fc0*/  ISETP.GT.AND P5, PT, R80.reuse, 0x8, PT ;  /* 0x000000085000780c */ /* 0x040fe40003fa4270 */
[C---:B------:R-:W-:Y:S01]  /*28fd0*/  ISETP.GT.AND P6, PT, R80.reuse, 0x9, PT ;  /* 0x000000095000780c */ /* 0x040fe20003fc4270 */
[----:B------:R-:W2:Y:S04]  /*28fe0*/  @P4 LDG.E.U16 R47, desc[UR20][R48.64] ;  /* 0x00000014302f4981 */ /* 0x000ea8000c1e1500 */
[----:B---3--:R0:W-:Y:S04]  /*28ff0*/  @P0 STL [R1+0x9a0], R66 ;  /* 0x0009a04201000387 */ /* 0x0081e80000100800 */
[----:B0-----:R-:W3:Y:S04]  /*29000*/  LDL R66, [R1+0x974] ;  /* 0x0009740001427983 */ /* 0x001ee80000100800 */
[----:B------:R-:W3:Y:S04]  /*29010*/  LDL.LU.64 R86, [R1+0x1b80] ;  /* 0x001b800001567983 */ /* 0x000ee80000300a00 */
[----:B------:R0:W-:Y:S04]  /*29020*/  @P0 STL [R1+0x99c], R46 ;  /* 0x00099c2e01000387 */ /* 0x0001e80000100800 */
[----:B0-----:R-:W3:Y:S04]  /*29030*/  LDL.LU R46, [R1+0x1b78] ;  /* 0x001b7800012e7983 */ /* 0x001ee80000300800 */
[----:B------:R-:W3:Y:S04]  /*29040*/  LDL.LU.64 R56, [R1+0x1b70] ;  /* 0x001b700001387983 */ /* 0x000ee80000300a00 */
[----:B------:R-:W3:Y:S04]  /*29050*/  LDL R30, [R1+0x970] ;  /* 0x00097000011e7983 */ /* 0x000ee80000100800 */
[----:B------:R-:W3:Y:S04]  /*29060*/  LDL R31, [R1+0x96c] ;  /* 0x00096c00011f7983 */ /* 0x000ee80000100800 */
[----:B----4-:R0:W-:Y:S04]  /*29070*/  STL [R1+0x142c], R63 ;  /* 0x00142c3f01007387 */ /* 0x0101e80000100800 */
[----:B0-----:R-:W4:Y:S01]  /*29080*/  LDL R63, [R1+0x98c] ;  /* 0x00098c00013f7983 */ /* 0x001f220000100800 */
[----:B------:R-:W-:-:S03]  /*29090*/  ISETP.GT.AND P0, PT, R80, 0xa, PT ;  /* 0x0000000a5000780c */ /* 0x000fc60003f04270 */
[----:B------:R-:W4:Y:S04]  /*290a0*/  @P6 LDG.E.U16 R64, desc[UR20][R42.64] ;  /* 0x000000142a406981 */ /* 0x000f28000c1e1500 */
[----:B------:R-:W4:Y:S04]  /*290b0*/  @P5 LDG.E.U16 R52, desc[UR20][R44.64] ;  /* 0x000000142c345981 */ /* 0x000f28000c1e1500 */
[----:B------:R0:W-:Y:S01]  /*290c0*/  @P3 STL [R1+0x998], R28 ;  /* 0x0009981c01003387 */ /* 0x0001e20000100800 */
[----:B------:R-:W-:-:S03]  /*290d0*/  ISETP.GT.AND P3, PT, R80, 0xb, PT ;  /* 0x0000000b5000780c */ /* 0x000fc60003f64270 */
[----:B------:R-:W4:Y:S04]  /*290e0*/  LDL.LU.64 R54, [R1+0x1b68] ;  /* 0x001b680001367983 */ /* 0x000f280000300a00 */
[----:B------:R-:W4:Y:S04]  /*290f0*/  @P6 LDG.E.U16 R53, desc[UR20][R36.64] ;  /* 0x0000001424356981 */ /* 0x000f28000c1e1500 */
[----:B0-----:R-:W4:Y:S04]  /*29100*/  LDL R28, [R1+0x968] ;  /* 0x00096800011c7983 */ /* 0x001f280000100800 */
[----:B------:R-:W4:Y:S04]  /*29110*/  @P0 LDG.E.U16 R81, desc[UR20][R8.64] ;  /* 0x0000001408510981 */ /* 0x000f28000c1e1500 */
[----:B------:R-:W4:Y:S04]  /*29120*/  @P0 LDG.E.U16 R67, desc[UR20][R88.64] ;  /* 0x0000001458430981 */ /* 0x000f28000c1e1500 */
[----:B------:R-:W4:Y:S04]  /*29130*/  @P3 LDG.E.U16 R29, desc[UR20][R84.64] ;  /* 0x00000014541d3981 */ /* 0x000f28000c1e1500 */
[----:B--2---:R0:W-:Y:S04]  /*29140*/  @P4 STL [R1+0xeac], R0 ;  /* 0x000eac0001004387 */ /* 0x0041e80000100800 */
[----:B0-----:R-:W2:Y:S04]  /*29150*/  LDL R0, [R1+0x964] ;  /* 0x0009640001007983 */ /* 0x001ea80000100800 */
[----:B------:R-:W2:Y:S04]  /*29160*/  LDL.LU.64 R48, [R1+0x1b60] ;  /* 0x001b600001307983 */ /* 0x000ea80000300a00 */
[----:B---3--:R-:W3:Y:S04]  /*29170*/  @P3 LDG.E.U16 R66, desc[UR20][R26.64] ;  /* 0x000000141a423981 */ /* 0x008ee8000c1e1500 */
[----:B----4-:R-:W4:Y:S04]  /*29180*/  @P5 LDG.E.U16 R63, desc[UR20][R20.64] ;  /* 0x00000014143f5981 */ /* 0x010f28000c1e1500 */
[----:B------:R0:W-:Y:S01]  /*29190*/  @P4 STL [R1+0xea8], R47 ;  /* 0x000ea82f01004387 */ /* 0x0001e20000100800 */
[----:B------:R-:W-:-:S03]  /*291a0*/  ISETP.GT.AND P4, PT, R80, 0xc, PT ;  /* 0x0000000c5000780c */ /* 0x000fc60003f84270 */
[----:B0-----:R-:W2:Y:S04]  /*291b0*/  LDL.LU R47, [R1+0x1b58] ;  /* 0x001b5800012f7983 */ /* 0x001ea80000300800 */
[----:B------:R-:W2:Y:S04]  /*291c0*/  LDL.LU.64 R44, [R1+0x1b50] ;  /* 0x001b5000012c7983 */ /* 0x000ea80000300a00 */
[----:B------:R0:W-:Y:S04]  /*291d0*/  @P5 STL [R1+0x990], R52 ;  /* 0x0009903401005387 */ /* 0x0001e80000100800 */
[----:B------:R-:W2:Y:S04]  /*291e0*/  @P4 LDG.E.U16 R30, desc[UR20][R82.64] ;  /* 0x00000014521e4981 */ /* 0x000ea8000c1e1500 */
[----:B------:R-:W2:Y:S04]  /*291f0*/  @P4 LDG.E.U16 R31, desc[UR20][R24.64] ;  /* 0x00000014181f4981 */ /* 0x000ea8000c1e1500 */
[----:B0-----:R-:W2:Y:S04]  /*29200*/  LDL.LU R52, [R1+0x1b48] ;  /* 0x001b480001347983 */ /* 0x001ea80000300800 */
[----:B------:R-:W2:Y:S04]  /*29210*/  LDL.LU.64 R20, [R1+0x1b40] ;  /* 0x001b400001147983 */ /* 0x000ea80000300a00 */
[----:B----4-:R-:W-:Y:S01]  /*29220*/  @P5 STL [R1+0x98c], R63 ;  /* 0x00098c3f01005387 */ /* 0x010fe20000100800 */
[----:B------:R-:W-:-:S03]  /*29230*/  ISETP.GT.AND P5, PT, R80, 0xd, PT ;  /* 0x0000000d5000780c */ /* 0x000fc60003fa4270 */
[----:B------:R-:W4:Y:S04]  /*29240*/  LDL.LU.64 R42, [R1+0x1b38] ;  /* 0x001b3800012a7983 */ /* 0x000f280000300a00 */
[----:B------:R-:W4:Y:S04]  /*29250*/  LDL.LU.64 R36, [R1+0x1b30] ;  /* 0x001b300001247983 */ /* 0x000f280000300a00 */
[----:B------:R0:W-:Y:S04]  /*29260*/  @P6 STL [R1+0x984], R53 ;  /* 0x0009843501006387 */ /* 0x0001e80000100800 */
[----:B------:R-:W-:Y:S04]  /*29270*/  @P6 STL [R1+0x988], R64 ;  /* 0x0009884001006387 */ /* 0x000fe80000100800 */
[----:B------:R-:W4:Y:S04]  /*29280*/  LDL R8, [R1+0xea0] ;  /* 0x000ea00001087983 */ /* 0x000f280000100800 */
[----:B0-----:R-:W4:Y:S04]  /*29290*/  LDL R53, [R1+0xea4] ;  /* 0x000ea40001357983 */ /* 0x001f280000100800 */
[----:B------:R-:W4:Y:S04]  /*292a0*/  LDL R9, [R1+0x958] ;  /* 0x0009580001097983 */ /* 0x000f280000100800 */
[----:B------:R-:W4:Y:S04]  /*292b0*/  @P5 LDG.E.U16 R28, desc[UR20][R12.64] ;  /* 0x000000140c1c5981 */ /* 0x000f28000c1e1500 */
[----:B------:R0:W-:Y:S04]  /*292c0*/  @P0 STL [R1+0x97c], R67 ;  /* 0x00097c4301000387 */ /* 0x0001e80000100800 */
[----:B--2---:R-:W2:Y:S04]  /*292d0*/  @P5 LDG.E.U16 R0, desc[UR20][R6.64] ;  /* 0x0000001406005981 */ /* 0x004ea8000c1e1500 */
[----:B------:R-:W2:Y:S04]  /*292e0*/  LDL R89, [R1+0x950] ;  /* 0x0009500001597983 */ /* 0x000ea80000100800 */
[----:B0-----:R-:W2:Y:S04]  /*292f0*/  LDL R67, [R1+0x954] ;  /* 0x0009540001437983 */ /* 0x001ea80000100800 */
[----:B------:R0:W-:Y:S04]  /*29300*/  @P0 STL [R1+0x980], R81 ;  /* 0x0009805101000387 */ /* 0x0001e80000100800 */
[----:B0-----:R-:W2:Y:S04]  /*29310*/  LDL R81, [R1+0x94c] ;  /* 0x00094c0001517983 */ /* 0x001ea80000100800 */
[----:B------:R-:W2:Y:S04]  /*29320*/  LDL.LU.64 R84, [R1+0x1b28] ;  /* 0x001b280001547983 */ /* 0x000ea80000300a00 */
[----:B------:R0:W-:Y:S04]  /*29330*/  @P3 STL [R1+0x978], R29 ;  /* 0x0009781d01003387 */ /* 0x0001e80000100800 */
[----:B0-----:R-:W2:Y:S04]  /*29340*/  LDL R29, [R1+0x948] ;  /* 0x00094800011d7983 */ /* 0x001ea80000100800 */
[----:B------:R-:W2:Y:S04]  /*29350*/  LDL.LU.64 R26, [R1+0x1b20] ;  /* 0x001b2000011a7983 */ /* 0x000ea80000300a00 */
[----:B---3--:R0:W-:Y:S04]  /*29360*/  @P3 STL [R1+0x974], R66 ;  /* 0x0009744201003387 */ /* 0x0081e80000100800 */
[----:B0-----:R-:W3:Y:S01]  /*29370*/  LDL R66, [R1+0x944] ;  /* 0x0009440001427983 */ /* 0x001ee20000100800 */
[----:B------:R-:W-:-:S02]  /*29380*/  ISETP.GT.AND P6, PT, R80, 0xe, PT ;  /* 0x0000000e5000780c */ /* 0x000fc40003fc4270 */
[C---:B------:R-:W-:Y:S01]  /*29390*/  ISETP.GT.AND P0, PT, R80.reuse, 0xf, PT ;  /* 0x0000000f5000780c */ /* 0x040fe20003f04270 */
[----:B------:R-:W3:Y:S01]  /*293a0*/  LDL.LU R63, [R1+0x92c] ;  /* 0x00092c00013f7983 */ /* 0x000ee20000300800 */
[----:B------:R-:W-:-:S03]  /*293b0*/  ISETP.GT.AND P3, PT, R80, 0x10, PT ;  /* 0x000000105000780c */ /* 0x000fc60003f64270 */
[----:B------:R-:W3:Y:S04]  /*293c0*/  LDL.LU R64, [R1+0x928] ;  /* 0x0009280001407983 */ /* 0x000ee80000300800 */
[----:B------:R-:W3:Y:S04]  /*293d0*/  LDL.LU.64 R82, [R1+0x1b18] ;  /* 0x001b180001527983 */ /* 0x000ee80000300a00 */
[----:B------:R-:W3:Y:S04]  /*293e0*/  LDL.LU.64 R24, [R1+0x1b10] ;  /* 0x001b100001187983 */ /* 0x000ee80000300a00 */
[----:B------:R-:W3:Y:S04]  /*293f0*/  @P6 LDG.E.U16 R62, desc[UR20][R60.64] ;  /* 0x000000143c3e6981 */ /* 0x000ee8000c1e1500 */
[----:B------:R0:W-:Y:S04]  /*29400*/  @P4 STL [R1+0x970], R30 ;  /* 0x0009701e01004387 */ /* 0x0001e80000100800 */
[----:B------:R-:W3:Y:S04]  /*29410*/  @P6 LDG.E.U16 R65, desc[UR20][R32.64] ;  /* 0x0000001420416981 */ /* 0x000ee8000c1e1500 */
[----:B0-----:R-:W3:Y:S04]  /*29420*/  LDL R30, [R1+0x940] ;  /* 0x00094000011e7983 */ /* 0x001ee80000100800 */
[----:B------:R0:W-:Y:S01]  /*29430*/  @P4 STL [R1+0x96c], R31 ;  /* 0x00096c1f01004387 */ /* 0x0001e20000100800 */
[----:B------:R-:W-:-:S03]  /*29440*/  ISETP.GT.AND P4, PT, R80, 0x11, PT ;  /* 0x000000115000780c */ /* 0x000fc60003f84270 */
[----:B0-----:R-:W3:Y:S04]  /*29450*/  LDL R31, [R1+0x93c] ;  /* 0x00093c00011f7983 */ /* 0x001ee80000100800 */
[----:B------:R-:W3:Y:S04]  /*29460*/  LDL.LU.64 R12, [R1+0x1b08] ;  /* 0x001b0800010c7983 */ /* 0x000ee80000300a00 */
[----:B------:R-:W3:Y:S04]  /*29470*/  LDL.LU.64 R6, [R1+0x1b00] ;  /* 0x001b000001067983 */ /* 0x000ee80000300a00 */
[----:B------:R-:W3:Y:S04]  /*29480*/  LDL R88, [R1+0x938] ;  /* 0x0009380001587983 */ /* 0x000ee80000100800 */
[----:B----4-:R-:W4:Y:S04]  /*29490*/  @P0 LDG.E.U16 R8, desc[UR20][R50.64] ;  /* 0x0000001432080981 */ /* 0x010f28000c1e1500 */
[----:B------:R-:W4:Y:S04]  /*294a0*/  @P0 LDG.E.U16 R53, desc[UR20][R58.64] ;  /* 0x000000143a350981 */ /* 0x000f28000c1e1500 */
[----:B------:R-:W4:Y:S04]  /*294b0*/  @P3 LDG.E.U16 R9, desc[UR20][R40.64] ;  /* 0x0000001428093981 */ /* 0x000f28000c1e1500 */
[----:B------:R0:W-:Y:S04]  /*294c0*/  @P5 STL [R1+0x968], R28 ;  /* 0x0009681c01005387 */ /* 0x0001e80000100800 */
[----:B0-----:R-:W4:Y:S04]  /*294d0*/  LDL R28, [R1+0x934] ;  /* 0x00093400011c7983 */ /* 0x001f280000100800 */
[----:B--2---:R0:W-:Y:S01]  /*294e0*/  @P5 STL [R1+0x964], R0 ;  /* 0x0009640001005387 */ /* 0x0041e20000100800 */
[----:B------:R-:W-:-:S03]  /*294f0*/  ISETP.GT.AND P5, PT, R80, 0x12, PT ;  /* 0x000000125000780c */ /* 0x000fc60003fa4270 */
[----:B------:R-:W2:Y:S04]  /*29500*/  @P3 LDG.E.U16 R67, desc[UR20][R18.64] ;  /* 0x0000001412433981 */ /* 0x000ea8000c1e1500 */
[----:B------:R-:W2:Y:S04]  /*29510*/  @P4 LDG.E.U16 R89, desc[UR20][R78.64] ;  /* 0x000000144e594981 */ /* 0x000ea8000c1e1500 */
[----:B------:R-:W2:Y:S04]  /*29520*/  LDL.LU.64 R60, [R1+0x1af8] ;  /* 0x001af800013c7983 */ /* 0x000ea80000300a00 */
[----:B------:R-:W2:Y:S04]  /*29530*/  @P4 LDG.E.U16 R81, desc[UR20][R38.64] ;  /* 0x0000001426514981 */ /* 0x000ea8000c1e1500 */
[----:B0-----:R-:W2:Y:S01]  /*29540*/  LDL R0, [R1+0x930] ;  /* 0x0009300001007983 */ /* 0x001ea20000100800 */
[----:B------:R-:W-:-:S03]  /*29550*/  ISETP.GT.AND P6, PT, R80, 0x13, PT ;  /* 0x000000135000780c */ /* 0x000fc60003fc4270 */
[----:B------:R-:W2:Y:S04]  /*29560*/  @P5 LDG.E.U16 R29, desc[UR20][R22.64] ;  /* 0x00000014161d5981 */ /* 0x000ea8000c1e1500 */
[----:B---3--:R-:W3:Y:S04]  /*29570*/  @P5 LDG.E.U16 R66, desc[UR20][R34.64] ;  /* 0x0000001422425981 */ /* 0x008ee8000c1e1500 */
[----:B------:R-:W-:Y:S04]  /*29580*/  STL [R1+0x1430], R62 ;  /* 0x0014303e01007387 */ /* 0x000fe80000100800 */
[----:B------:R-:W3:Y:S04]  /*29590*/  LDL.LU.64 R32, [R1+0x1af0] ;  /* 0x001af00001207983 */ /* 0x000ee80000300a00 */
[----:B------:R-:W-:Y:S04]  /*295a0*/  STL [R1+0x1434], R65 ;  /* 0x0014344101007387 */ /* 0x000fe80000100800 */
[----:B------:R-:W3:Y:S04]  /*295b0*/  LDL.LU.64 R58, [R1+0x1ae8] ;  /* 0x001ae800013a7983 */ /* 0x000ee80000300a00 */
[----:B------:R-:W3:Y:S04]  /*295c0*/  @P6 LDG.E.U16 R30, desc[UR20][R72.64] ;  /* 0x00000014481e6981 */ /* 0x000ee8000c1e1500 */
[----:B------:R-:W3:Y:S04]  /*295d0*/  @P6 LDG.E.U16 R31, desc[UR20][R4.64] ;  /* 0x00000014041f6981 */ /* 0x000ee8000c1e1500 */
[----:B----4-:R0:W-:Y:S04]  /*295e0*/  @P0 STL [R1+0xea4], R53 ;  /* 0x000ea43501000387 */ /* 0x0101e80000100800 */
[----:B0-----:R-:W4:Y:S04]  /*295f0*/  LDL.LU R53, [R1+0x1ae0] ;  /* 0x001ae00001357983 */ /* 0x001f280000300800 */
[----:B------:R-:W4:Y:S04]  /*29600*/  LDL.LU.64 R50, [R1+0x1ad8] ;  /* 0x001ad80001327983 */ /* 0x000f280000300a00 */
[----:B------:R0:W-:Y:S01]  /*29610*/  @P0 STL [R1+0xea0], R8 ;  /* 0x000ea00801000387 */ /* 0x0001e20000100800 */
[----:B------:R-:W-:-:S03]  /*29620*/  ISETP.GT.AND P0, PT, R80, 0x14, PT ;  /* 0x000000145000780c */ /* 0x000fc60003f04270 */
[----:B0-----:R-:W4:Y:S04]  /*29630*/  LDL.LU R8, [R1+0x1ad0] ;  /* 0x001ad00001087983 */ /* 0x001f280000300800 */
[----:B------:R-:W4:Y:S04]  /*29640*/  LDL.LU.64 R40, [R1+0x1ac8] ;  /* 0x001ac80001287983 */ /* 0x000f280000300a00 */
[----:B------:R0:W-:Y:S04]  /*29650*/  @P3 STL [R1+0x958], R9 ;  /* 0x0009580901003387 */ /* 0x0001e80000100800 */
[----:B------:R-:W4:Y:S04]  /*29660*/  @P0 LDG.E.U16 R28, desc[UR20][R76.64] ;  /* 0x000000144c1c0981 */ /* 0x000f28000c1e1500 */
[----:B------:R-:W4:Y:S04]  /*29670*/  @P0 LDG.E.U16 R88, desc[UR20][R70.64] ;  /* 0x0000001446580981 */ /* 0x000f28000c1e1500 */
[----:B0-----:R-:W4:Y:S04]  /*29680*/  LDL.LU R9, [R1+0x1ac0] ;  /* 0x001ac00001097983 */ /* 0x001f280000300800 */
[----:B------:R-:W4:Y:S04]  /*29690*/  LDL.LU.64 R18, [R1+0x1ab8] ;  /* 0x001ab80001127983 */ /* 0x000f280000300a00 */
[----:B--2---:R0:W-:Y:S01]  /*296a0*/  @P3 STL [R1+0x954], R67 ;  /* 0x0009544301003387 */ /* 0x0041e20000100800 */
[----:B------:R-:W-:-:S03]  /*296b0*/  ISETP.GT.AND P3, PT, R80, 0x15, PT ;  /* 0x000000155000780c */ /* 0x000fc60003f64270 */
[----:B0-----:R-:W2:Y:S04]  /*296c0*/  LDL.LU R67, [R1+0x1ab0] ;  /* 0x001ab00001437983 */ /* 0x001ea80000300800 */
[----:B------:R-:W2:Y:S04]  /*296d0*/  LDL.LU.64 R78, [R1+0x1aa8] ;  /* 0x001aa800014e7983 */ /* 0x000ea80000300a00 */
[----:B------:R-:W2:Y:S04]  /*296e0*/  LDL.LU.64 R38, [R1+0x1aa0] ;  /* 0x001aa00001267983 */ /* 0x000ea80000300a00 */
[----:B------:R0:W-:Y:S04]  /*296f0*/  @P4 STL [R1+0x94c], R81 ;  /* 0x00094c5101004387 */ /* 0x0001e80000100800 */
[----:B------:R-:W-:Y:S04]  /*29700*/  @P4 STL [R1+0x950], R89 ;  /* 0x0009505901004387 */ /* 0x000fe80000100800 */
[----:B------:R-:W2:Y:S04]  /*29710*/  LDL R22, [R1+0xe9c] ;  /* 0x000e9c0001167983 */ /* 0x000ea80000100800 */
[----:B------:R-:W2:Y:S04]  /*29720*/  LDL R23, [R1+0xe98] ;  /* 0x000e980001177983 */ /* 0x000ea80000100800 */
[----:B------:R-:W2:Y:S04]  /*29730*/  LDL.LU.64 R34, [R1+0x1a98] ;  /* 0x001a980001227983 */ /* 0x000ea80000300a00 */
[----:B0-----:R-:W2:Y:S04]  /*29740*/  LDL R81, [R1+0x920] ;  /* 0x0009200001517983 */ /* 0x001ea80000100800 */
[----:B---3--:R0:W-:Y:S04]  /*29750*/  @P5 STL [R1+0x944], R66 ;  /* 0x0009444201005387 */ /* 0x0081e80000100800 */
[----:B------:R-:W3:Y:S04]  /*29760*/  @P3 LDG.E.U16 R63, desc[UR20][R90.64] ;  /* 0x000000145a3f3981 */ /* 0x000ee8000c1e1500 */
[----:B------:R-:W3:Y:S04]  /*29770*/  @P3 LDG.E.U16 R0, desc[UR20][R92.64] ;  /* 0x000000145c003981 */ /* 0x000ee8000c1e1500 */
[----:B0-----:R-:W3:Y:S01]  /*29780*/  LDL R66, [R1+0x91c] ;  /* 0x00091c0001427983 */ /* 0x001ee20000100800 */
[----:B------:R-:W-:-:S03]  /*29790*/  ISETP.GT.AND P4, PT, R80, 0x16, PT ;  /* 0x000000165000780c */ /* 0x000fc60003f84270 */
[----:B------:R-:W3:Y:S04]  /*297a0*/  LDL R89, [R1+0x918] ;  /* 0x0009180001597983 */ /* 0x000ee80000100800 */
[----:B------:R0:W-:Y:S01]  /*297b0*/  @P5 STL [R1+0x948], R29 ;  /* 0x0009481d01005387 */ /* 0x0001e20000100800 */
[----:B------:R-:W-:-:S05]  /*297c0*/  ISETP.GT.AND P5, PT, R80, 0x17, PT ;  /* 0x000000175000780c */ /* 0x000fca0003fa4270 */
[----:B------:R-:W3:Y:S04]  /*297d0*/  @P4 LDG.E.U16 R64, desc[UR20][R68.64] ;  /* 0x0000001444404981 */ /* 0x000ee8000c1e1500 */
[----:B0-----:R-:W3:Y:S04]  /*297e0*/  LDL R29, [R1+0x914] ;  /* 0x00091400011d7983 */ /* 0x001ee80000100800 */
[----:B------:R-:W3:Y:S04]  /*297f0*/  LDL.LU.64 R72, [R1+0x1a90] ;  /* 0x001a900001487983 */ /* 0x000ee80000300a00 */
[----:B------:R-:W3:Y:S04]  /*29800*/  LDL.LU.64 R4, [R1+0x1a88] ;  /* 0x001a880001047983 */ /* 0x000ee80000300a00 */
[----:B------:R0:W-:Y:S04]  /*29810*/  @P6 STL [R1+0x940], R30 ;  /* 0x0009401e01006387 */ /* 0x0001e80000100800 */
[----:B0-----:R-:W3:Y:S04]  /*29820*/  LDL R30, [R1+0x910] ;  /* 0x00091000011e7983 */ /* 0x001ee80000100800 */
[----:B------:R0:W-:Y:S01]  /*29830*/  @P6 STL [R1+0x93c], R31 ;  /* 0x00093c1f01006387 */ /* 0x0001e20000100800 */
[----:B------:R-:W-:-:S03]  /*29840*/  ISETP.GT.AND P6, PT, R80, 0x18, PT ;  /* 0x000000185000780c */ /* 0x000fc60003fc4270 */
[----:B0-----:R-:W3:Y:S04]  /*29850*/  LDL R31, [R1+0x90c] ;  /* 0x00090c00011f7983 */ /* 0x001ee80000100800 */
[----:B------:R-:W3:Y:S04]  /*29860*/  LDL.LU.64 R70, [R1+0x1a80] ;  /* 0x001a800001467983 */ /* 0x000ee80000300a00 */
[----:B------:R-:W3:Y:S04]  /*29870*/  LDL R76, [R1+0x904] ;  /* 0x00090400014c7983 */ /* 0x000ee80000100800 */
[----:B----4-:R-:W-:Y:S04]  /*29880*/  @P0 STL [R1+0x934], R28 ;  /* 0x0009341c01000387 */ /* 0x010fe80000100800 */
[----:B------:R0:W-:Y:S04]  /*29890*/  @P0 STL [R1+0x938], R88 ;  /* 0x0009385801000387 */ /* 0x0001e80000100800 */
[----:B------:R-:W4:Y:S04]  /*298a0*/  LDL.LU.64 R92, [R1+0x1a78] ;  /* 0x001a7800015c7983 */ /* 0x000f280000300a00 */
[----:B------:R-:W4:Y:S04]  /*298b0*/  LDL.LU.64 R90, [R1+0x1a70] ;  /* 0x001a7000015a7983 */ /* 0x000f280000300a00 */
[----:B0-----:R-:W4:Y:S04]  /*298c0*/  LDL R88, [R1+0x900] ;  /* 0x0009000001587983 */ /* 0x001f280000100800 */
[----:B------:R-:W4:Y:S04]  /*298d0*/  LDL R77, [R1+0x8fc] ;  /* 0x0008fc00014d7983 */ /* 0x000f280000100800 */
[----:B--2---:R-:W2:Y:S04]  /*298e0*/  @P4 LDG.E.U16 R67, desc[UR20][R14.64] ;  /* 0x000000140e434981 */ /* 0x004ea8000c1e1500 */
[----:B------:R-:W4:Y:S04]  /*298f0*/  @P5 LDG.E.U16 R22, desc[UR20][R74.64] ;  /* 0x000000144a165981 */ /* 0x000f28000c1e1500 */
[----:B------:R-:W4:Y:S04]  /*29900*/  @P5 LDG.E.U16 R23, desc[UR20][R2.64] ;  /* 0x0000001402175981 */ /* 0x000f28000c1e1500 */
[----:B------:R-:W4:Y:S04]  /*29910*/  @P6 LDG.E.U16 R81, desc[UR20][R16.64] ;  /* 0x0000001410516981 */ /* 0x000f28000c1e1500 */
[----:B---3--:R0:W-:Y:S04]  /*29920*/  STL [R1+0x148c], R63 ;  /* 0x00148c3f01007387 */ /* 0x0081e80000100800 */
[----:B------:R-:W3:Y:S04]  /*29930*/  @P6 LDG.E.U16 R66, desc[UR20][R10.64] ;  /* 0x000000140a426981 */ /* 0x000ee8000c1e1500 */
[----:B0-----:R-:W3:Y:S04]  /*29940*/  LDL R63, [R1+0x908] ;  /* 0x00090800013f7983 */ /* 0x001ee80000100800 */
[----:B------:R0:W-:Y:S04]  /*29950*/  @P3 STL [R1+0x930], R0 ;  /* 0x0009300001003387 */ /* 0x0001e80000100800 */
[----:B------:R-:W3:Y:S01]  /*29960*/  LDL.LU.64 R68, [R1+0x1a68] ;  /* 0x001a680001447983 */ /* 0x000ee20000300a00 */
[----:B------:R-:W-:-:S02]  /*29970*/  ISETP.GT.AND P0, PT, R80, 0x19, PT ;  /* 0x000000195000780c */ /* 0x000fc40003f04270 */
[C---:B------:R-:W-:Y:S01]  /*29980*/  ISETP.GT.AND P3, PT, R80.reuse, 0x1a, PT ;  /* 0x0000001a5000780c */ /* 0x040fe20003f64270 */
[----:B------:R-:W3:Y:S04]  /*29990*/  LDL R28, [R1+0x8f4] ;  /* 0x0008f400011c7983 */ /* 0x000ee80000100800 */
[----:B0-----:R-:W3:Y:S01]  /*299a0*/  LDL R0, [R1+0x8f8] ;  /* 0x0008f80001007983 */ /* 0x001ee20000100800 */
[----:B------:R-:W-:-:S03]  /*299b0*/  ISETP.GT.AND P4, PT, R80, 0x1b, PT ;  /* 0x0000001b5000780c */ /* 0x000fc60003f84270 */
[----:B------:R-:W-:Y:S04]  /*299c0*/  STL [R1+0x1438], R64 ;  /* 0x0014384001007387 */ /* 0x000fe80000100800 */
[----:B------:R-:W3:Y:S04]  /*299d0*/  LDL.LU.64 R14, [R1+0x1a60] ;  /* 0x001a6000010e7983 */ /* 0x000ee80000300a00 */
[----:B------:R-:W3:Y:S04]  /*299e0*/  @P0 LDG.E.U16 R89, desc[UR20][R86.64] ;  /* 0x0000001456590981 */ /* 0x000ee8000c1e1500 */
[----:B------:R-:W3:Y:S04]  /*299f0*/  @P0 LDG.E.U16 R29, desc[UR20][R56.64] ;  /* 0x00000014381d0981 */ /* 0x000ee8000c1e1500 */
[----:B------:R-:W3:Y:S04]  /*29a00*/  @P3 LDG.E.U16 R30, desc[UR20][R54.64] ;  /* 0x00000014361e3981 */ /* 0x000ee8000c1e1500 */
[----:B------:R-:W3:Y:S04]  /*29a10*/  @P3 LDG.E.U16 R31, desc[UR20][R48.64] ;  /* 0x00000014301f3981 */ /* 0x000ee8000c1e1500 */
[----:B------:R-:W3:Y:S04]  /*29a20*/  @P4 LDG.E.U16 R76, desc[UR20][R44.64] ;  /* 0x000000142c4c4981 */ /* 0x000ee8000c1e1500 */
[----:B--2---:R-:W-:Y:S04]  /*29a30*/  STL [R1+0x143c], R67 ;  /* 0x00143c4301007387 */ /* 0x004fe80000100800 */
[----:B------:R-:W2:Y:S04]  /*29a40*/  LDL.LU.64 R74, [R1+0x1a58] ;  /* 0x001a5800014a7983 */ /* 0x000ea80000300a00 */
[----:B----4-:R0:W-:Y:S04]  /*29a50*/  @P5 STL [R1+0xe9c], R22 ;  /* 0x000e9c1601005387 */ /* 0x0101e80000100800 */
[----:B0-----:R-:W4:Y:S04]  /*29a60*/  LDL.LU R22, [R1+0x1a50] ;  /* 0x001a500001167983 */ /* 0x001f280000300800 */
[----:B------:R-:W2:Y:S04]  /*29a70*/  LDL.LU.64 R2, [R1+0x1a48] ;  /* 0x001a480001027983 */ /* 0x000ea80000300a00 */
[----:B------:R0:W-:Y:S01]  /*29a80*/  @P5 STL [R1+0xe98], R23 ;  /* 0x000e981701005387 */ /* 0x0001e20000100800 */
[----:B------:R-:W-:-:S03]  /*29a90*/  ISETP.GT.AND P5, PT, R80, 0x1c, PT ;  /* 0x0000001c5000780c */ /* 0x000fc60003fa4270 */
[----:B0-----:R-:W4:Y:S04]  /*29aa0*/  LDL.LU R23, [R1+0x1a40] ;  /* 0x001a400001177983 */ /* 0x001f280000300800 */
[----:B------:R-:W2:Y:S04]  /*29ab0*/  LDL.LU.64 R16, [R1+0x1a38] ;  /* 0x001a380001107983 */ /* 0x000ea80000300a00 */
[----:B------:R0:W-:Y:S04]  /*29ac0*/  @P6 STL [R1+0x920], R81 ;  /* 0x0009205101006387 */ /* 0x0001e80000100800 */
[----:B---3--:R-:W3:Y:S04]  /*29ad0*/  @P4 LDG.E.U16 R63, desc[UR20][R46.64] ;  /* 0x000000142e3f4981 */ /* 0x008ee8000c1e1500 */
[----:B------:R-:W2:Y:S04]  /*29ae0*/  @P5 LDG.E.U16 R77, desc[UR20][R42.64] ;  /* 0x000000142a4d5981 */ /* 0x000ea8000c1e1500 */
[----:B0-----:R-:W2:Y:S04]  /*29af0*/  LDL.LU R81, [R1+0x1a30] ;  /* 0x001a300001517983 */ /* 0x001ea80000300800 */
[----:B------:R-:W2:Y:S04]  /*29b00*/  LDL.LU.64 R10, [R1+0x1a28] ;  /* 0x001a2800010a7983 */ /* 0x000ea80000300a00 */
[----:B------:R0:W-:Y:S01]  /*29b10*/  @P6 STL [R1+0x91c], R66 ;  /* 0x00091c4201006387 */ /* 0x0001e20000100800 */
[----:B------:R-:W-:-:S03]  /*29b20*/  ISETP.GT.AND P6, PT, R80, 0x1d, PT ;  /* 0x0000001d5000780c */ /* 0x000fc60003fc4270 */
[----:B------:R-:W2:Y:S04]  /*29b30*/  @P5 LDG.E.U16 R88, desc[UR20][R20.64] ;  /* 0x0000001414585981 */ /* 0x000ea8000c1e1500 */
[----:B0-----:R-:W4:Y:S06]  /*29b40*/  LDL.LU R66, [R1+0x1a20] ;  /* 0x001a200001427983 */ /* 0x001f2c0000300800 */
[----:B------:R-:W4:Y:S04]  /*29b50*/  @P6 LDG.E.U16 R0, desc[UR20][R36.64] ;  /* 0x0000001424006981 */ /* 0x000f28000c1e1500 */
[----:B------:R-:W4:Y:S04]  /*29b60*/  LDL.LU.64 R86, [R1+0x1a18] ;  /* 0x001a180001567983 */ /* 0x000f280000300a00 */
[----:B------:R-:W4:Y:S04]  /*29b70*/  LDL.LU.64 R56, [R1+0x1a10] ;  /* 0x001a100001387983 */ /* 0x000f280000300a00 */
[----:B------:R0:W-:Y:S04]  /*29b80*/  @P0 STL [R1+0x918], R89 ;  /* 0x0009185901000387 */ /* 0x0001e80000100800 */
[----:B------:R-:W4:Y:S04]  /*29b90*/  @P6 LDG.E.U16 R28, desc[UR20][R84.64] ;  /* 0x00000014541c6981 */ /* 0x000f28000c1e1500 */
[----:B0-----:R-:W4:Y:S04]  /*29ba0*/  LDL R89, [R1+0xe94] ;  /* 0x000e940001597983 */ /* 0x001f280000100800 */
[----:B------:R0:W-:Y:S04]  /*29bb0*/  @P0 STL [R1+0x914], R29 ;  /* 0x0009141d01000387 */ /* 0x0001e80000100800 */
[----:B0-----:R-:W4:Y:S04]  /*29bc0*/  LDL R29, [R1+0xe90] ;  /* 0x000e9000011d7983 */ /* 0x001f280000100800 */
[----:B------:R-:W4:Y:S04]  /*29bd0*/  LDL.LU.64 R54, [R1+0x1a08] ;  /* 0x001a080001367983 */ /* 0x000f280000300a00 */
[----:B------:R-:W4:Y:S04]  /*29be0*/  LDL.LU.64 R48, [R1+0x1a00] ;  /* 0x001a000001307983 */ /* 0x000f280000300a00 */
[----:B------:R0:W-:Y:S04]  /*29bf0*/  @P3 STL [R1+0x910], R30 ;  /* 0x0009101e01003387 */ /* 0x0001e80000100800 */
[----:B0-----:R-:W4:Y:S04]  /*29c00*/  LDL R30, [R1+0x8e8] ;  /* 0x0008e800011e7983 */ /* 0x001f280000100800 */
[----:B------:R0:W-:Y:S04]  /*29c10*/  @P3 STL [R1+0x90c], R31 ;  /* 0x00090c1f01003387 */ /* 0x0001e80000100800 */
[----:B0-----:R-:W4:Y:S04]  /*29c20*/  LDL R31, [R1+0x8e4] ;  /* 0x0008e400011f7983 */ /* 0x001f280000100800 */
[----:B------:R-:W4:Y:S04]  /*29c30*/  LDL.LU.64 R46, [R1+0x19f8] ;  /* 0x0019f800012e7983 */ /* 0x000f280000300a00 */
[----:B------:R-:W4:Y:S04]  /*29c40*/  LDL.LU.64 R44, [R1+0x19f0] ;  /* 0x0019f000012c7983 */ /* 0x000f280000300a00 */
[----:B------:R0:W-:Y:S04]  /*29c50*/  @P4 STL [R1+0x904], R76 ;  /* 0x0009044c01004387 */ /* 0x0001e80000100800 */
[----:B0-----:R-:W4:Y:S04]  /*29c60*/  LDL R76, [R1+0x8e0] ;  /* 0x0008e000014c7983 */ /* 0x001f280000100800 */
[----:B---3--:R0:W-:Y:S04]  /*29c70*/  @P4 STL [R1+0x908], R63 ;  /* 0x0009083f01004387 */ /* 0x0081e80000100800 */
[----:B0-----:R-:W3:Y:S04]  /*29c80*/  LDL R63, [R1+0x8dc] ;  /* 0x0008dc00013f7983 */ /* 0x001ee80000100800 */
[----:B------:R-:W3:Y:S04]  /*29c90*/  LDL.LU.64 R20, [R1+0x19e8] ;  /* 0x0019e80001147983 */ /* 0x000ee80000300a00 */
[----:B------:R-:W3:Y:S04]  /*29ca0*/  LDL.LU.64 R42, [R1+0x19e0] ;  /* 0x0019e000012a7983 */ /* 0x000ee80000300a00 */
[----:B--2---:R0:W-:Y:S04]  /*29cb0*/  @P5 STL [R1+0x8fc], R77 ;  /* 0x0008fc4d01005387 */ /* 0x0041e80000100800 */
[----:B0-----:R-:W2:Y:S04]  /*29cc0*/  LDL R77, [R1+0x8d8] ;  /* 0x0008d800014d7983 */ /* 0x001ea80000100800 */
[----:B------:R0:W-:Y:S04]  /*29cd0*/  @P5 STL [R1+0x900], R88 ;  /* 0x0009005801005387 */ /* 0x0001e80000100800 */
[----:B0-----:R-:W2:Y:S04]  /*29ce0*/  LDL R88, [R1+0x8d4] ;  /* 0x0008d40001587983 */ /* 0x001ea80000100800 */
[----:B------:R-:W2:Y:S04]  /*29cf0*/  LDL.LU.64 R36, [R1+0x19d8] ;  /* 0x0019d80001247983 */ /* 0x000ea80000300a00 */
[----:B----4-:R0:W-:Y:S04]  /*29d00*/  @P6 STL [R1+0x8f8], R0 ;  /* 0x0008f80001006387 */ /* 0x0101e80000100800 */
[----:B0-----:R-:W4:Y:S01]  /*29d10*/  LDL.LU R0, [R1+0x19d0] ;  /* 0x0019d00001007983 */ /* 0x001f220000300800 */
[----:B------:R-:W-:-:S02]  /*29d20*/  ISETP.GT.AND P0, PT, R80, 0x1e, PT ;  /* 0x0000001e5000780c */ /* 0x000fc40003f04270 */
[C---:B------:R-:W-:Y:S02]  /*29d30*/  ISETP.GT.AND P3, PT, R80.reuse, 0x1f, PT ;  /* 0x0000001f5000780c */ /* 0x040fe40003f64270 */
[----:B------:R-:W-:-:S09]  /*29d40*/  ISETP.GT.AND P4, PT, R80, 0x20, PT ;  /* 0x000000205000780c */ /* 0x000fd20003f84270 */
[----:B------:R-:W4:Y:S04]  /*29d50*/  @P0 LDG.E.U16 R66, desc[UR20][R82.64] ;  /* 0x0000001452420981 */ /* 0x000f28000c1e1500 */
[----:B------:R-:W4:Y:S04]  /*29d60*/  @P3 LDG.E.U16 R89, desc[UR20][R24.64] ;  /* 0x0000001418593981 */ /* 0x000f28000c1e1500 */
[----:B------:R-:W4:Y:S01]  /*29d70*/  @P3 LDG.E.U16 R29, desc[UR20][R12.64] ;  /* 0x000000140c1d3981 */ /* 0x000f22000c1e1500 */
[----:B------:R-:W-:-:S03]  /*29d80*/  ISETP.GT.AND P5, PT, R80, 0x21, PT ;  /* 0x000000215000780c */ /* 0x000fc60003fa4270 */
[----:B------:R0:W-:Y:S04]  /*29d90*/  @P6 STL [R1+0x8f4], R28 ;  /* 0x0008f41c01006387 */ /* 0x0001e80000100800 */
[----:B------:R-:W4:Y:S04]  /*29da0*/  LDL R85, [R1+0x8cc] ;  /* 0x0008cc0001557983 */ /* 0x000f280000100800 */
[----:B------:R-:W4:Y:S04]  /*29db0*/  @P4 LDG.E.U16 R30, desc[UR20][R6.64] ;  /* 0x00000014061e4981 */ /* 0x000f28000c1e1500 */
[----:B0-----:R-:W4:Y:S01]  /*29dc0*/  LDL R28, [R1+0x8d0] ;  /* 0x0008d000011c7983 */ /* 0x001f220000100800 */
[----:B------:R-:W-:-:S03]  /*29dd0*/  ISETP.GT.AND P6, PT, R80, 0x22, PT ;  /* 0x000000225000780c */ /* 0x000fc60003fc4270 */
[----:B------:R-:W4:Y:S04]  /*29de0*/  @P4 LDG.E.U16 R31, desc[UR20][R60.64] ;  /* 0x000000143c1f4981 */ /* 0x000f28000c1e1500 */
[----:B------:R-:W4:Y:S04]  /*29df0*/  @P5 LDG.E.U16 R76, desc[UR20][R32.64] ;  /* 0x00000014204c5981 */ /* 0x000f28000c1e1500 */
[----:B---3--:R-:W3:Y:S04]  /*29e00*/  @P5 LDG.E.U16 R63, desc[UR20][R58.64] ;  /* 0x000000143a3f5981 */ /* 0x008ee8000c1e1500 */
[----:B--2---:R-:W2:Y:S04]  /*29e10*/  @P6 LDG.E.U16 R77, desc[UR20][R52.64] ;  /* 0x00000014344d6981 */ /* 0x004ea8000c1e1500 */
[----:B------:R-:W2:Y:S04]  /*29e20*/  @P6 LDG.E.U16 R88, desc[UR20][R50.64] ;  /* 0x0000001432586981 */ /* 0x000ea8000c1e1500 */
[----:B----4-:R-:W4:Y:S04]  /*29e30*/  @P0 LDG.E.U16 R0, desc[UR20][R26.64] ;  /* 0x000000141a000981 */ /* 0x010f28000c1e1500 */
[----:B------:R-:W2:Y:S04]  /*29e40*/  LDL.LU.64 R26, [R1+0x19c8] ;  /* 0x0019c800011a7983 */ /* 0x000ea80000300a00 */
[----:B------:R-:W2:Y:S01]  /*29e50*/  LDL R84, [R1+0x8c8] ;  /* 0x0008c80001547983 */ /* 0x000ea20000100800 */
[----:B------:R-:W-:-:S13]  /*29e60*/  ISETP.GT.AND P0, PT, R80, 0x23, PT ;  /* 0x000000235000780c */ /* 0x000fda0003f04270 */
[----:B------:R-:W2:Y:S04]  /*29e70*/  @P0 LDG.E.U16 R85, desc[UR20][R8.64] ;  /* 0x0000001408550981 */ /* 0x000ea8000c1e1500 */
[----:B------:R-:W2:Y:S04]  /*29e80*/  @P0 LDG.E.U16 R28, desc[UR20][R40.64] ;  /* 0x00000014281c0981 */ /* 0x000ea8000c1e1500 */
[----:B----4-:R-:W-:Y:S04]  /*29e90*/  STL [R1+0x1440], R0 ;  /* 0x0014400001007387 */ /* 0x010fe80000100800 */
[----:B------:R-:W4:Y:S04]  /*29ea0*/  LDL R83, [R1+0x8c4] ;  /* 0x0008c40001537983 */ /* 0x000f280000100800 */
[----:B------:R-:W4:Y:S04]  /*29eb0*/  LDL R82, [R1+0x8c0] ;  /* 0x0008c00001527983 */ /* 0x000f280000100800 */
[----:B------:R-:W-:Y:S04]  /*29ec0*/  STL [R1+0x1444], R66 ;  /* 0x0014444201007387 */ /* 0x000fe80000100800 */
[----:B------:R-:W4:Y:S04]  /*29ed0*/  LDL.LU.64 R24, [R1+0x19c0] ;  /* 0x0019c00001187983 */ /* 0x000f280000300a00 */
[----:B------:R0:W-:Y:S04]  /*29ee0*/  @P3 STL [R1+0xe94], R89 ;  /* 0x000e945901003387 */ /* 0x0001e80000100800 */
[----:B0-----:R-:W4:Y:S04]  /*29ef0*/  LDL R89, [R1+0x8bc] ;  /* 0x0008bc0001597983 */ /* 0x001f280000100800 */
[----:B------:R-:W4:Y:S04]  /*29f00*/  LDL.LU.64 R12, [R1+0x19b8] ;  /* 0x0019b800010c7983 */ /* 0x000f280000300a00 */
[----:B------:R0:W-:Y:S01]  /*29f10*/  @P3 STL [R1+0xe90], R29 ;  /* 0x000e901d01003387 */ /* 0x0001e20000100800 */
[----:B------:R-:W-:-:S03]  /*29f20*/  ISETP.GT.AND P3, PT, R80, 0x24, PT ;  /* 0x000000245000780c */ /* 0x000fc60003f64270 */
[----:B0-----:R-:W4:Y:S04]  /*29f30*/  LDL R29, [R1+0xe8c] ;  /* 0x000e8c00011d7983 */ /* 0x001f280000100800 */
[----:B------:R-:W4:Y:S06]  /*29f40*/  LDL.LU.64 R6, [R1+0x19b0] ;  /* 0x0019b00001067983 */ /* 0x000f2c0000300a00 */
[----:B--2---:R-:W2:Y:S04]  /*29f50*/  @P3 LDG.E.U16 R84, desc[UR20][R18.64] ;  /* 0x0000001412543981 */ /* 0x004ea8000c1e1500 */
[----:B------:R0:W-:Y:S04]  /*29f60*/  @P4 STL [R1+0x8e8], R30 ;  /* 0x0008e81e01004387 */ /* 0x0001e80000100800 */
[----:B0-----:R-:W2:Y:S04]  /*29f70*/  LDL R30, [R1+0xe88] ;  /* 0x000e8800011e7983 */ /* 0x001ea80000100800 */
[----:B------:R-:W2:Y:S04]  /*29f80*/  LDL.LU.64 R60, [R1+0x19a8] ;  /* 0x0019a800013c7983 */ /* 0x000ea80000300a00 */
[----:B------:R0:W-:Y:S04]  /*29f90*/  @P4 STL [R1+0x8e4], R31 ;  /* 0x0008e41f01004387 */ /* 0x0001e80000100800 */
[----:B0-----:R-:W2:Y:S04]  /*29fa0*/  LDL R31, [R1+0xe84] ;  /* 0x000e8400011f7983 */ /* 0x001ea80000100800 */
[----:B------:R-:W2:Y:S04]  /*29fb0*/  LDL.LU.64 R32, [R1+0x19a0] ;  /* 0x0019a00001207983 */ /* 0x000ea80000300a00 */
[----:B------:R0:W-:Y:S04]  /*29fc0*/  @P5 STL [R1+0x8e0], R76 ;  /* 0x0008e04c01005387 */ /* 0x0001e80000100800 */
[----:B0-----:R-:W2:Y:S04]  /*29fd0*/  LDL R76, [R1+0xe80] ;  /* 0x000e8000014c7983 */ /* 0x001ea80000100800 */
[----:B------:R-:W2:Y:S04]  /*29fe0*/  LDL.LU.64 R58, [R1+0x1998] ;  /* 0x00199800013a7983 */ /* 0x000ea80000300a00 */
[----:B---3--:R0:W-:Y:S04]  /*29ff0*/  @P5 STL [R1+0x8dc], R63 ;  /* 0x0008dc3f01005387 */ /* 0x0081e80000100800 */
[----:B0-----:R-:W3:Y:S04]  /*2a000*/  LDL R63, [R1+0x8b8] ;  /* 0x0008b800013f7983 */ /* 0x001ee80000100800 */
[----:B------:R-:W3:Y:S04]  /*2a010*/  LDL.LU.64 R52, [R1+0x1990] ;  /* 0x0019900001347983 */ /* 0x000ee80000300a00 */
[----:B------:R0:W-:Y:S04]  /*2a020*/  @P6 STL [R1+0x8d8], R77 ;  /* 0x0008d84d01006387 */ /* 0x0001e80000100800 */
[----:B0-----:R-:W3:Y:S01]  /*2a030*/  LDL R77, [R1+0x8b4] ;  /* 0x0008b400014d7983 */ /* 0x001ee20000100800 */
[----:B------:R-:W-:-:S02]  /*2a040*/  ISETP.GT.AND P4, PT, R80, 0x25, PT ;  /* 0x000000255000780c */ /* 0x000fc40003f84270 */
[C---:B------:R-:W-:Y:S01]  /*2a050*/  ISETP.GT.AND P5, PT, R80.reuse, 0x26, PT ;  /* 0x000000265000780c */ /* 0x040fe20003fa4270 */
[----:B------:R-:W3:Y:S04]  /*2a060*/  LDL.LU.64 R50, [R1+0x1988] ;  /* 0x0019880001327983 */ /* 0x000ee80000300a00 */
[----:B------:R0:W-:Y:S01]  /*2a070*/  @P6 STL [R1+0x8d4], R88 ;  /* 0x0008d45801006387 */ /* 0x0001e20000100800 */
[----:B------:R-:W-:-:S03]  /*2a080*/  ISETP.GT.AND P6, PT, R80, 0x27, PT ;  /* 0x000000275000780c */ /* 0x000fc60003fc4270 */
[----:B0-----:R-:W3:Y:S04]  /*2a090*/  LDL R88, [R1+0x8b0] ;  /* 0x0008b00001587983 */ /* 0x001ee80000100800 */
[----:B------:R-:W3:Y:S04]  /*2a0a0*/  LDL.LU.64 R40, [R1+0x1980] ;  /* 0x0019800001287983 */ /* 0x000ee80000300a00 */
[----:B------:R0:W-:Y:S04]  /*2a0b0*/  @P0 STL [R1+0x8d0], R28 ;  /* 0x0008d01c01000387 */ /* 0x0001e80000100800 */
[----:B0-----:R-:W3:Y:S04]  /*2a0c0*/  LDL R28, [R1+0x8ac] ;  /* 0x0008ac00011c7983 */ /* 0x001ee80000100800 */
[----:B------:R-:W3:Y:S04]  /*2a0d0*/  LDL.LU.64 R8, [R1+0x1978] ;  /* 0x0019780001087983 */ /* 0x000ee80000300a00 */
[----:B------:R0:W-:Y:S01]  /*2a0e0*/  @P0 STL [R1+0x8cc], R85 ;  /* 0x0008cc5501000387 */ /* 0x0001e20000100800 */
[----:B------:R-:W-:-:S03]  /*2a0f0*/  ISETP.GT.AND P0, PT, R80, 0x28, PT ;  /* 0x000000285000780c */ /* 0x000fc60003f04270 */
[----:B0-----:R-:W3:Y:S04]  /*2a100*/  LDL R85, [R1+0x8a8] ;  /* 0x0008a80001557983 */ /* 0x001ee80000100800 */
[----:B------:R-:W3:Y:S04]  /*2a110*/  LDL.LU.64 R18, [R1+0x1970] ;  /* 0x0019700001127983 */ /* 0x000ee80000300a00 */
[----:B----4-:R-:W4:Y:S04]  /*2a120*/  @P3 LDG.E.U16 R83, desc[UR20][R78.64] ;  /* 0x000000144e533981 */ /* 0x010f28000c1e1500 */
[----:B------:R-:W4:Y:S04]  /*2a130*/  @P4 LDG.E.U16 R82, desc[UR20][R38.64] ;  /* 0x0000001426524981 */ /* 0x000f28000c1e1500 */
[----:B------:R-:W4:Y:S04]  /*2a140*/  @P4 LDG.E.U16 R89, desc[UR20][R34.64] ;  /* 0x0000001422594981 */ /* 0x000f28000c1e1500 */
[----:B------:R-:W4:Y:S04]  /*2a150*/  @P5 LDG.E.U16 R29, desc[UR20][R72.64] ;  /* 0x00000014481d5981 */ /* 0x000f28000c1e1500 */
[----:B--2---:R0:W-:Y:S04]  /*2a160*/  @P3 STL [R1+0x8c8], R84 ;  /* 0x0008c85401003387 */ /* 0x0041e80000100800 */
[----:B0-----:R-:W2:Y:S04]  /*2a170*/  LDL R84, [R1+0x8a4] ;  /* 0x0008a40001547983 */ /* 0x001ea80000100800 */
[----:B------:R-:W2:Y:S04]  /*2a180*/  @P5 LDG.E.U16 R30, desc[UR20][R4.64] ;  /* 0x00000014041e5981 */ /* 0x000ea8000c1e1500 */
[----:B------:R-:W2:Y:S04]  /*2a190*/  LDL.LU.64 R78, [R1+0x1968] ;  /* 0x00196800014e7983 */ /* 0x000ea80000300a00 */
[----:B------:R-:W2:Y:S04]  /*2a1a0*/  @P6 LDG.E.U16 R31, desc[UR20][R70.64] ;  /* 0x00000014461f6981 */ /* 0x000ea8000c1e1500 */
[----:B------:R-:W2:Y:S04]  /*2a1b0*/  @P6 LDG.E.U16 R76, desc[UR20][R92.64] ;  /* 0x000000145c4c6981 */ /* 0x000ea8000c1e1500 */
[----:B---3--:R-:W3:Y:S04]  /*2a1c0*/  @P0 LDG.E.U16 R63, desc[UR20][R90.64] ;  /* 0x000000145a3f0981 */ /* 0x008ee8000c1e1500 */
[----:B------:R-:W3:Y:S04]  /*2a1d0*/  @P0 LDG.E.U16 R77, desc[UR20][R68.64] ;  /* 0x00000014444d0981 */ /* 0x000ee8000c1e1500 */
[----:B----4-:R0:W-:Y:S01]  /*2a1e0*/  @P3 STL [R1+0x8c4], R83 ;  /* 0x0008c45301003387 */ /* 0x0101e20000100800 */
[----:B------:R-:W-:-:S03]  /*2a1f0*/  ISETP.GT.AND P3, PT, R80, 0x29, PT ;  /* 0x000000295000780c */ /* 0x000fc60003f64270 */
[----:B0-----:R-:W4:Y:S04]  /*2a200*/  LDL R83, [R1+0x8a0] ;  /* 0x0008a00001537983 */ /* 0x001f280000100800 */
[----:B------:R-:W4:Y:S04]  /*2a210*/  LDL.LU.64 R38, [R1+0x1960] ;  /* 0x0019600001267983 */ /* 0x000f280000300a00 */
[----:B------:R0:W-:Y:S04]  /*2a220*/  @P4 STL [R1+0x8c0], R82 ;  /* 0x0008c05201004387 */ /* 0x0001e80000100800 */
[----:B------:R-:W4:Y:S04]  /*2a230*/  @P3 LDG.E.U16 R88, desc[UR20][R14.64] ;  /* 0x000000140e583981 */ /* 0x000f28000c1e1500 */
[----:B------:R-:W4:Y:S04]  /*2a240*/  @P3 LDG.E.U16 R28, desc[UR20][R74.64] ;  /* 0x000000144a1c3981 */ /* 0x000f28000c1e1500 */
[----:B0-----:R-:W4:Y:S04]  /*2a250*/  LDL R82, [R1+0x89c] ;  /* 0x00089c0001527983 */ /* 0x001f280000100800 */
[----:B------:R-:W4:Y:S04]  /*2a260*/  LDL.LU.64 R34, [R1+0x1958] ;  /* 0x0019580001227983 */ /* 0x000f280000300a00 */
[----:B------:R0:W-:Y:S01]  /*2a270*/  @P4 STL [R1+0x8bc], R89 ;  /* 0x0008bc5901004387 */ /* 0x0001e20000100800 */
[----:B------:R-:W-:-:S03]  /*2a280*/  ISETP.GT.AND P4, PT, R80, 0x2a, PT ;  /* 0x0000002a5000780c */ /* 0x000fc60003f84270 */
[----:B0-----:R-:W4:Y:S04]  /*2a290*/  LDL R89, [R1+0x898] ;  /* 0x0008980001597983 */ /* 0x001f280000100800 */
[----:B------:R-:W4:Y:S04]  /*2a2a0*/  LDL.LU.64 R72, [R1+0x1950] ;  /* 0x0019500001487983 */ /* 0x000f280000300a00 */
[----:B------:R0:W-:Y:S04]  /*2a2b0*/  @P5 STL [R1+0xe8c], R29 ;  /* 0x000e8c1d01005387 */ /* 0x0001e80000100800 */
[----:B------:R-:W4:Y:S04]  /*2a2c0*/  @P4 LDG.E.U16 R85, desc[UR20][R2.64] ;  /* 0x0000001402554981 */ /* 0x000f28000c1e1500 */
[----:B--2---:R-:W2:Y:S04]  /*2a2d0*/  @P4 LDG.E.U16 R84, desc[UR20][R22.64] ;  /* 0x0000001416544981 */ /* 0x004ea8000c1e1500 */
        /* <DEDUP_REMOVED lines=18> */
[----:B------:R-:W3:Y:S01]  /*2a400*/  LDL.LU.64 R14, [R1+0x1920] ;  /* 0x00192000010e7983 */ /* 0x000ee20000300a00 */
[----:B------:R-:W-:-:S09]  /*2a410*/  ISETP.GT.AND P0, PT, R80, 0x2d, PT ;  /* 0x0000002d5000780c */ /* 0x000fd20003f04270 */
[----:B----4-:R-:W4:Y:S04]  /*2a420*/  @P5 LDG.E.U16 R83, desc[UR20][R16.64] ;  /* 0x0000001410535981 */ /* 0x010f28000c1e1500 */
[----:B------:R-:W4:Y:S04]  /*2a430*/  @P5 LDG.E.U16 R82, desc[UR20][R10.64] ;  /* 0x000000140a525981 */ /* 0x000f28000c1e1500 */
[----:B------:R0:W-:Y:S04]  /*2a440*/  @P3 STL [R1+0x8b0], R88 ;  /* 0x0008b05801003387 */ /* 0x0001e80000100800 */
[----:B0-----:R-:W4:Y:S04]  /*2a450*/  LDL R88, [R1+0xe70] ;  /* 0x000e700001587983 */ /* 0x001f280000100800 */
[----:B------:R-:W4:Y:S04]  /*2a460*/  @P6 LDG.E.U16 R89, desc[UR20][R86.64] ;  /* 0x0000001456596981 */ /* 0x000f28000c1e1500 */
[----:B------:R-:W4:Y:S04]  /*2a470*/  LDL.LU.64 R74, [R1+0x1918] ;  /* 0x00191800014a7983 */ /* 0x000f280000300a00 */
[----:B------:R0:W-:Y:S01]  /*2a480*/  @P3 STL [R1+0x8ac], R28 ;  /* 0x0008ac1c01003387 */ /* 0x0001e20000100800 */
[----:B------:R-:W-:-:S03]  /*2a490*/  ISETP.GT.AND P3, PT, R80, 0x2e, PT ;  /* 0x0000002e5000780c */ /* 0x000fc60003f64270 */
[----:B0-----:R-:W4:Y:S04]  /*2a4a0*/  LDL R28, [R1+0x888] ;  /* 0x00088800011c7983 */ /* 0x001f280000100800 */
[----:B--2---:R-:W2:Y:S04]  /*2a4b0*/  @P6 LDG.E.U16 R29, desc[UR20][R56.64] ;  /* 0x00000014381d6981 */ /* 0x004ea8000c1e1500 */
[----:B------:R-:W2:Y:S04]  /*2a4c0*/  LDL.LU.64 R2, [R1+0x1910] ;  /* 0x0019100001027983 */ /* 0x000ea80000300a00 */
[----:B------:R0:W-:Y:S04]  /*2a4d0*/  @P4 STL [R1+0x8a8], R85 ;  /* 0x0008a85501004387 */ /* 0x0001e80000100800 */
[----:B------:R-:W2:Y:S04]  /*2a4e0*/  @P0 LDG.E.U16 R30, desc[UR20][R54.64] ;  /* 0x00000014361e0981 */ /* 0x000ea8000c1e1500 */
[----:B0-----:R-:W2:Y:S04]  /*2a4f0*/  LDL R85, [R1+0x884] ;  /* 0x0008840001557983 */ /* 0x001ea80000100800 */
[----:B------:R-:W2:Y:S04]  /*2a500*/  LDL.LU.64 R22, [R1+0x1908] ;  /* 0x0019080001167983 */ /* 0x000ea80000300a00 */
[----:B------:R0:W-:Y:S01]  /*2a510*/  @P4 STL [R1+0x8a4], R84 ;  /* 0x0008a45401004387 */ /* 0x0001e20000100800 */
[----:B------:R-:W-:-:S03]  /*2a520*/  ISETP.GT.AND P4, PT, R80, 0x2f, PT ;  /* 0x0000002f5000780c */ /* 0x000fc60003f84270 */
[----:B------:R-:W2:Y:S04]  /*2a530*/  @P0 LDG.E.U16 R31, desc[UR20][R48.64] ;  /* 0x00000014301f0981 */ /* 0x000ea8000c1e1500 */
[----:B0-----:R-:W2:Y:S04]  /*2a540*/  LDL R84, [R1+0x880] ;  /* 0x0008800001547983 */ /* 0x001ea80000100800 */
[----:B------:R-:W2:Y:S04]  /*2a550*/  LDL.LU.64 R16, [R1+0x1900] ;  /* 0x0019000001107983 */ /* 0x000ea80000300a00 */
[----:B------:R-:W2:Y:S04]  /*2a560*/  @P3 LDG.E.U16 R76, desc[UR20][R46.64] ;  /* 0x000000142e4c3981 */ /* 0x000ea8000c1e1500 */
[----:B---3--:R-:W3:Y:S04]  /*2a570*/  @P3 LDG.E.U16 R63, desc[UR20][R44.64] ;  /* 0x000000142c3f3981 */ /* 0x008ee8000c1e1500 */
[----:B------:R-:W3:Y:S04]  /*2a580*/  @P4 LDG.E.U16 R77, desc[UR20][R20.64] ;  /* 0x00000014144d4981 */ /* 0x000ee8000c1e1500 */
[----:B----4-:R0:W-:Y:S04]  /*2a590*/  @P5 STL [R1+0x8a0], R83 ;  /* 0x0008a05301005387 */ /* 0x0101e80000100800 */
        /* <DEDUP_REMOVED lines=8> */
[----:B0-----:R-:W4:Y:S04]  /*2a620*/  LDL R89, [R1+0x874] ;  /* 0x0008740001597983 */ /* 0x001f280000100800 */
[----:B------:R-:W4:Y:S04]  /*2a630*/  LDL.LU.64 R56, [R1+0x18e8] ;  /* 0x0018e80001387983 */ /* 0x000f280000300a00 */
[----:B------:R-:W4:Y:S04]  /*2a640*/  @P5 LDG.E.U16 R28, desc[UR20][R36.64] ;  /* 0x00000014241c5981 */ /* 0x000f28000c1e1500 */
[----:B--2---:R0:W-:Y:S01]  /*2a650*/  @P6 STL [R1+0x894], R29 ;  /* 0x0008941d01006387 */ /* 0x0041e20000100800 */
[----:B------:R-:W-:-:S03]  /*2a660*/  ISETP.GT.AND P6, PT, R80, 0x31, PT ;  /* 0x000000315000780c */ /* 0x000fc60003fc4270 */
[----:B0-----:R-:W2:Y:S04]  /*2a670*/  LDL R29, [R1+0x870] ;  /* 0x00087000011d7983 */ /* 0x001ea80000100800 */
[----:B------:R-:W2:Y:S04]  /*2a680*/  LDL.LU.64 R54, [R1+0x18e0] ;  /* 0x0018e00001367983 */ /* 0x000ea80000300a00 */
[----:B------:R-:W2:Y:S04]  /*2a690*/  @P5 LDG.E.U16 R85, desc[UR20][R26.64] ;  /* 0x000000141a555981 */ /* 0x000ea8000c1e1500 */
[----:B------:R0:W-:Y:S04]  /*2a6a0*/  @P0 STL [R1+0x890], R30 ;  /* 0x0008901e01000387 */ /* 0x0001e80000100800 */
[----:B0-----:R-:W2:Y:S04]  /*2a6b0*/  LDL R30, [R1+0x86c] ;  /* 0x00086c00011e7983 */ /* 0x001ea80000100800 */
[----:B------:R-:W2:Y:S04]  /*2a6c0*/  @P6 LDG.E.U16 R84, desc[UR20][R24.64] ;  /* 0x0000001418546981 */ /* 0x000ea8000c1e1500 */
[----:B------:R-:W2:Y:S04]  /*2a6d0*/  LDL.LU.64 R48, [R1+0x18d8] ;  /* 0x0018d80001307983 */ /* 0x000ea80000300a00 */
[----:B------:R0:W-:Y:S04]  /*2a6e0*/  @P0 STL [R1+0x88c], R31 ;  /* 0x00088c1f01000387 */ /* 0x0001e80000100800 */
[----:B0-----:R-:W2:Y:S04]  /*2a6f0*/  LDL R31, [R1+0x868] ;  /* 0x00086800011f7983 */ /* 0x001ea80000100800 */
[----:B------:R-:W2:Y:S04]  /*2a700*/  LDL.LU.64 R46, [R1+0x18d0] ;  /* 0x0018d000012e7983 */ /* 0x000ea80000300a00 */
[----:B------:R0:W-:Y:S04]  /*2a710*/  @P3 STL [R1+0xe7c], R76 ;  /* 0x000e7c4c01003387 */ /* 0x0001e80000100800 */
[----:B0-----:R-:W2:Y:S04]  /*2a720*/  LDL R76, [R1+0x864] ;  /* 0x00086400014c7983 */ /* 0x001ea80000100800 */
[----:B------:R-:W2:Y:S04]  /*2a730*/  LDL.LU.64 R44, [R1+0x18c8] ;  /* 0x0018c800012c7983 */ /* 0x000ea80000300a00 */
[----:B---3--:R-:W-:Y:S04]  /*2a740*/  @P3 STL [R1+0xe78], R63 ;  /* 0x000e783f01003387 */ /* 0x008fe80000100800 */
[----:B------:R-:W3:Y:S04]  /*2a750*/  LDL.LU R20, [R1+0x18c0] ;  /* 0x0018c00001147983 */ /* 0x000ee80000300800 */
[----:B------:R-:W3:Y:S04]  /*2a760*/  LDL R21, [R1+0x860] ;  /* 0x0008600001157983 */ /* 0x000ee80000100800 */
[----:B------:R0:W-:Y:S04]  /*2a770*/  @P4 STL [R1+0xe74], R77 ;  /* 0x000e744d01004387 */ /* 0x0001e80000100800 */
[----:B0-----:R-:W3:Y:S01]  /*2a780*/  LDL R77, [R1+0x85c] ;  /* 0x00085c00014d7983 */ /* 0x001ee20000100800 */
[----:B------:R-:W-:-:S02]  /*2a790*/  ISETP.GT.AND P0, PT, R80, 0x32, PT ;  /* 0x000000325000780c */ /* 0x000fc40003f04270 */
[C---:B------:R-:W-:Y:S01]  /*2a7a0*/  ISETP.GT.AND P3, PT, R80.reuse, 0x33, PT ;  /* 0x000000335000780c */ /* 0x040fe20003f64270 */
[----:B------:R-:W3:Y:S04]  /*2a7b0*/  LDL.LU.64 R42, [R1+0x18b8] ;  /* 0x0018b800012a7983 */ /* 0x000ee80000300a00 */
[----:B----4-:R-:W4:Y:S06]  /*2a7c0*/  @P6 LDG.E.U16 R83, desc[UR20][R12.64] ;  /* 0x000000140c536981 */ /* 0x010f2c000c1e1500 */
[----:B------:R-:W4:Y:S04]  /*2a7d0*/  @P0 LDG.E.U16 R82, desc[UR20][R6.64] ;  /* 0x0000001406520981 */ /* 0x000f28000c1e1500 */
[----:B------:R0:W-:Y:S04]  /*2a7e0*/  @P4 STL [R1+0xe70], R88 ;  /* 0x000e705801004387 */ /* 0x0001e80000100800 */
[----:B------:R-:W4:Y:S01]  /*2a7f0*/  @P0 LDG.E.U16 R89, desc[UR20][R60.64] ;  /* 0x000000143c590981 */ /* 0x000f22000c1e1500 */
[----:B------:R-:W-:-:S03]  /*2a800*/  ISETP.GT.AND P4, PT, R80, 0x34, PT ;  /* 0x000000345000780c */ /* 0x000fc60003f84270 */
[----:B------:R-:W4:Y:S04]  /*2a810*/  LDL.LU.64 R36, [R1+0x18b0] ;  /* 0x0018b00001247983 */ /* 0x000f280000300a00 */
[----:B0-----:R-:W4:Y:S04]  /*2a820*/  LDL R88, [R1+0xe6c] ;  /* 0x000e6c0001587983 */ /* 0x001f280000100800 */
[----:B------:R0:W-:Y:S04]  /*2a830*/  @P5 STL [R1+0x888], R28 ;  /* 0x0008881c01005387 */ /* 0x0001e80000100800 */
[----:B0-----:R-:W4:Y:S04]  /*2a840*/  LDL R28, [R1+0xe68] ;  /* 0x000e6800011c7983 */ /* 0x001f280000100800 */
[----:B------:R-:W4:Y:S04]  /*2a850*/  LDL.LU.64 R26, [R1+0x18a8] ;  /* 0x0018a800011a7983 */ /* 0x000f280000300a00 */
[----:B--2---:R-:W2:Y:S04]  /*2a860*/  @P3 LDG.E.U16 R29, desc[UR20][R32.64] ;  /* 0x00000014201d3981 */ /* 0x004ea8000c1e1500 */
[----:B------:R0:W-:Y:S01]  /*2a870*/  @P5 STL [R1+0x884], R85 ;  /* 0x0008845501005387 */ /* 0x0001e20000100800 */
[----:B------:R-:W-:-:S03]  /*2a880*/  ISETP.GT.AND P5, PT, R80, 0x35, PT ;  /* 0x000000355000780c */ /* 0x000fc60003fa4270 */
[----:B------:R-:W2:Y:S04]  /*2a890*/  LDL.LU.64 R24, [R1+0x18a0] ;  /* 0x0018a00001187983 */ /* 0x000ea80000300a00 */
[----:B0-----:R-:W2:Y:S04]  /*2a8a0*/  LDL R85, [R1+0xe64] ;  /* 0x000e640001557983 */ /* 0x001ea80000100800 */
[----:B------:R-:W2:Y:S04]  /*2a8b0*/  @P3 LDG.E.U16 R30, desc[UR20][R58.64] ;  /* 0x000000143a1e3981 */ /* 0x000ea8000c1e1500 */
[----:B------:R0:W-:Y:S04]  /*2a8c0*/  @P6 STL [R1+0x880], R84 ;  /* 0x0008805401006387 */ /* 0x0001e80000100800 */
[----:B0-----:R-:W2:Y:S04]  /*2a8d0*/  LDL R84, [R1+0xe60] ;  /* 0x000e600001547983 */ /* 0x001ea80000100800 */
[----:B------:R-:W2:Y:S04]  /*2a8e0*/  LDL.LU.64 R12, [R1+0x1898] ;  /* 0x00189800010c7983 */ /* 0x000ea80000300a00 */
[----:B------:R-:W2:Y:S04]  /*2a8f0*/  @P4 LDG.E.U16 R31, desc[UR20][R52.64] ;  /* 0x00000014341f4981 */ /* 0x000ea8000c1e1500 */
[----:B------:R-:W2:Y:S04]  /*2a900*/  @P4 LDG.E.U16 R76, desc[UR20][R50.64] ;  /* 0x00000014324c4981 */ /* 0x000ea8000c1e1500 */
[----:B---3--:R-:W3:Y:S04]  /*2a910*/  @P5 LDG.E.U16 R21, desc[UR20][R40.64] ;  /* 0x0000001428155981 */ /* 0x008ee8000c1e1500 */
[----:B------:R-:W3:Y:S04]  /*2a920*/  @P5 LDG.E.U16 R77, desc[UR20][R8.64] ;  /* 0x00000014084d5981 */ /* 0x000ee8000c1e1500 */
[----:B----4-:R0:W-:Y:S01]  /*2a930*/  @P6 STL [R1+0x87c], R83 ;  /* 0x00087c5301006387 */ /* 0x0101e20000100800 */
[----:B------:R-:W-:-:S03]  /*2a940*/  ISETP.GT.AND P6, PT, R80, 0x36, PT ;  /* 0x000000365000780c */ /* 0x000fc60003fc4270 */
[----:B------:R-:W4:Y:S04]  /*2a950*/  LDL.LU.64 R6, [R1+0x1890] ;  /* 0x0018900001067983 */ /* 0x000f280000300a00 */
[----:B0-----:R-:W4:Y:S04]  /*2a960*/  LDL R83, [R1+0x858] ;  /* 0x0008580001537983 */ /* 0x001f280000100800 */
[----:B------:R0:W-:Y:S04]  /*2a970*/  @P0 STL [R1+0x878], R82 ;  /* 0x0008785201000387 */ /* 0x0001e80000100800 */
[----:B0-----:R-:W4:Y:S04]  /*2a980*/  LDL R82, [R1+0x854] ;  /* 0x0008540001527983 */ /* 0x001f280000100800 */
[----:B------:R-:W4:Y:S04]  /*2a990*/  LDL.LU.64 R60, [R1+0x1888] ;  /* 0x00188800013c7983 */ /* 0x000f280000300a00 */
[----:B------:R-:W-:Y:S01]  /*2a9a0*/  @P0 STL [R1+0x874], R89 ;  /* 0x0008745901000387 */ /* 0x000fe20000100800 */
[----:B------:R-:W-:-:S03]  /*2a9b0*/  ISETP.GT.AND P0, PT, R80, 0x37, PT ;  /* 0x000000375000780c */ /* 0x000fc60003f04270 */
[----:B------:R-:W4:Y:S04]  /*2a9c0*/  LDL.LU.64 R32, [R1+0x1880] ;  /* 0x0018800001207983 */ /* 0x000f280000300a00 */
[----:B------:R-:W4:Y:S04]  /*2a9d0*/  @P6 LDG.E.U16 R88, desc[UR20][R18.64] ;  /* 0x0000001412586981 */ /* 0x000f28000c1e1500 */
[----:B------:R-:W4:Y:S04]  /*2a9e0*/  LDL R63, [R1+0x850] ;  /* 0x00085000013f7983 */ /* 0x000f280000100800 */
[----:B------:R-:W4:Y:S04]  /*2a9f0*/  @P6 LDG.E.U16 R28, desc[UR20][R78.64] ;  /* 0x000000144e1c6981 */ /* 0x000f28000c1e1500 */
[----:B--2---:R0:W-:Y:S04]  /*2aa00*/  @P3 STL [R1+0x870], R29 ;  /* 0x0008701d01003387 */ /* 0x0041e80000100800 */
[----:B0-----:R-:W2:Y:S04]  /*2aa10*/  LDL R29, [R1+0x84c] ;  /* 0x00084c00011d7983 */ /* 0x001ea80000100800 */
[----:B------:R-:W2:Y:S04]  /*2aa20*/  @P0 LDG.E.U16 R85, desc[UR20][R38.64] ;  /* 0x0000001426550981 */ /* 0x000ea8000c1e1500 */
[----:B------:R-:W2:Y:S04]  /*2aa30*/  LDL.LU.64 R58, [R1+0x1878] ;  /* 0x00187800013a7983 */ /* 0x000ea80000300a00 */
[----:B------:R0:W-:Y:S04]  /*2aa40*/  @P3 STL [R1+0x86c], R30 ;  /* 0x00086c1e01003387 */ /* 0x0001e80000100800 */
[----:B------:R-:W2:Y:S04]  /*2aa50*/  @P0 LDG.E.U16 R84, desc[UR20][R34.64] ;  /* 0x0000001422540981 */ /* 0x000ea8000c1e1500 */
[----:B0-----:R-:W2:Y:S04]  /*2aa60*/  LDL R30, [R1+0x848] ;  /* 0x00084800011e7983 */ /* 0x001ea80000100800 */
[----:B------:R-:W2:Y:S04]  /*2aa70*/  LDL.LU.64 R52, [R1+0x1870] ;  /* 0x0018700001347983 */ /* 0x000ea80000300a00 */
[----:B------:R0:W-:Y:S04]  /*2aa80*/  @P4 STL [R1+0x868], R31 ;  /* 0x0008681f01004387 */ /* 0x0001e80000100800 */
[----:B0-----:R-:W2:Y:S04]  /*2aa90*/  LDL R31, [R1+0x844] ;  /* 0x00084400011f7983 */ /* 0x001ea80000100800 */
[----:B------:R-:W2:Y:S04]  /*2aaa0*/  LDL.LU.64 R50, [R1+0x1868] ;  /* 0x0018680001327983 */ /* 0x000ea80000300a00 */
[----:B------:R-:W2:Y:S04]  /*2aab0*/  LDL R89, [R1+0x840] ;  /* 0x0008400001597983 */ /* 0x000ea80000100800 */
[----:B------:R0:W-:Y:S04]  /*2aac0*/  @P4 STL [R1+0x864], R76 ;  /* 0x0008644c01004387 */ /* 0x0001e80000100800 */
[----:B0-----:R-:W2:Y:S04]  /*2aad0*/  LDL R76, [R1+0x83c] ;  /* 0x00083c00014c7983 */ /* 0x001ea80000100800 */
[----:B------:R-:W2:Y:S04]  /*2aae0*/  LDL.LU.64 R40, [R1+0x1860] ;  /* 0x0018600001287983 */ /* 0x000ea80000300a00 */
[----:B---3--:R0:W-:Y:S04]  /*2aaf0*/  @P5 STL [R1+0x860], R21 ;  /* 0x0008601501005387 */ /* 0x0081e80000100800 */
[----:B0-----:R-:W3:Y:S04]  /*2ab00*/  LDL.LU R21, [R1+0x185c] ;  /* 0x00185c0001157983 */ /* 0x001ee80000300800 */
[----:B------:R-:W3:Y:S04]  /*2ab10*/  LDL.LU R8, [R1+0x1858] ;  /* 0x0018580001087983 */ /* 0x000ee80000300800 */
[----:B------:R-:W3:Y:S04]  /*2ab20*/  LDL R9, [R1+0x838] ;  /* 0x0008380001097983 */ /* 0x000ee80000100800 */
[----:B------:R0:W-:Y:S04]  /*2ab30*/  @P5 STL [R1+0x85c], R77 ;  /* 0x00085c4d01005387 */ /* 0x0001e80000100800 */
[----:B0-----:R-:W3:Y:S01]  /*2ab40*/  LDL R77, [R1+0x834] ;  /* 0x00083400014d7983 */ /* 0x001ee20000100800 */
[----:B------:R-:W-:-:S02]  /*2ab50*/  ISETP.GT.AND P3, PT, R80, 0x38, PT ;  /* 0x000000385000780c */ /* 0x000fc40003f64270 */
[C---:B------:R-:W-:Y:S01]  /*2ab60*/  ISETP.GT.AND P4, PT, R80.reuse, 0x39, PT ;  /* 0x000000395000780c */ /* 0x040fe20003f84270 */
[----:B------:R-:W3:Y:S01]  /*2ab70*/  LDL.LU.64 R18, [R1+0x1850] ;  /* 0x0018500001127983 */ /* 0x000ee20000300a00 */
[----:B------:R-:W-:-:S03]  /*2ab80*/  ISETP.GT.AND P5, PT, R80, 0x3a, PT ;  /* 0x0000003a5000780c */ /* 0x000fc60003fa4270 */
[----:B------:R-:W3:Y:S06]  /*2ab90*/  LDL.LU.64 R78, [R1+0x1848] ;  /* 0x00184800014e7983 */ /* 0x000eec0000300a00 */
[----:B----4-:R-:W4:Y:S04]  /*2aba0*/  @P3 LDG.E.U16 R83, desc[UR20][R72.64] ;  /* 0x0000001448533981 */ /* 0x010f28000c1e1500 */
[----:B------:R-:W4:Y:S04]  /*2abb0*/  @P3 LDG.E.U16 R82, desc[UR20][R4.64] ;  /* 0x0000001404523981 */ /* 0x000f28000c1e1500 */
[----:B------:R0:W-:Y:S04]  /*2abc0*/  @P6 STL [R1+0xe6c], R88 ;  /* 0x000e6c5801006387 */ /* 0x0001e80000100800 */
[----:B------:R-:W4:Y:S04]  /*2abd0*/  @P4 LDG.E.U16 R63, desc[UR20][R70.64] ;  /* 0x00000014463f4981 */ /* 0x000f28000c1e1500 */
[----:B0-----:R-:W4:Y:S04]  /*2abe0*/  LDL R88, [R1+0x830] ;  /* 0x0008300001587983 */ /* 0x001f280000100800 */
[----:B------:R0:W-:Y:S01]  /*2abf0*/  @P6 STL [R1+0xe68], R28 ;  /* 0x000e681c01006387 */ /* 0x0001e20000100800 */
[----:B------:R-:W-:-:S03]  /*2ac00*/  ISETP.GT.AND P6, PT, R80, 0x3b, PT ;  /* 0x0000003b5000780c */ /* 0x000fc60003fc4270 */
[----:B0-----:R-:W4:Y:S04]  /*2ac10*/  LDL R28, [R1+0x82c] ;  /* 0x00082c00011c7983 */ /* 0x001f280000100800 */
[----:B------:R-:W4:Y:S04]  /*2ac20*/  LDL.LU.64 R38, [R1+0x1840] ;  /* 0x0018400001267983 */ /* 0x000f280000300a00 */
[----:B------:R-:W4:Y:S04]  /*2ac30*/  LDL.LU.64 R34, [R1+0x1838] ;  /* 0x0018380001227983 */ /* 0x000f280000300a00 */
[----:B--2---:R0:W-:Y:S04]  /*2ac40*/  @P0 STL [R1+0xe64], R85 ;  /* 0x000e645501000387 */ /* 0x0041e80000100800 */
[----:B------:R-:W2:Y:S04]  /*2ac50*/  @P4 LDG.E.U16 R29, desc[UR20][R90.64] ;  /* 0x000000145a1d4981 */ /* 0x000ea8000c1e1500 */
[----:B0-----:R-:W2:Y:S04]  /*2ac60*/  LDL R85, [R1+0xe5c] ;  /* 0x000e5c0001557983 */ /* 0x001ea80000100800 */
[----:B------:R0:W-:Y:S01]  /*2ac70*/  @P0 STL [R1+0xe60], R84 ;  /* 0x000e605401000387 */ /* 0x0001e20000100800 */
[----:B------:R-:W-:-:S03]  /*2ac80*/  ISETP.GT.AND P0, PT, R80, 0x3c, PT ;  /* 0x0000003c5000780c */ /* 0x000fc60003f04270 */
[----:B------:R-:W2:Y:S04]  /*2ac90*/  @P5 LDG.E.U16 R30, desc[UR20][R68.64] ;  /* 0x00000014441e5981 */ /* 0x000ea8000c1e1500 */
[----:B0-----:R-:W2:Y:S04]  /*2aca0*/  LDL R84, [R1+0xe58] ;  /* 0x000e580001547983 */ /* 0x001ea80000100800 */
[----:B------:R-:W2:Y:S04]  /*2acb0*/  LDL.LU.64 R72, [R1+0x1830] ;  /* 0x0018300001487983 */ /* 0x000ea80000300a00 */
[----:B------:R-:W2:Y:S04]  /*2acc0*/  LDL.LU.64 R4, [R1+0x1828] ;  /* 0x0018280001047983 */ /* 0x000ea80000300a00 */
[----:B------:R-:W2:Y:S04]  /*2acd0*/  @P5 LDG.E.U16 R31, desc[UR20][R14.64] ;  /* 0x000000140e1f5981 */ /* 0x000ea8000c1e1500 */
[----:B------:R-:W2:Y:S04]  /*2ace0*/  @P6 LDG.E.U16 R89, desc[UR20][R74.64] ;  /* 0x000000144a596981 */ /* 0x000ea8000c1e1500 */
[----:B------:R-:W2:Y:S04]  /*2acf0*/  @P6 LDG.E.U16 R76, desc[UR20][R2.64] ;  /* 0x00000014024c6981 */ /* 0x000ea8000c1e1500 */
[----:B---3--:R-:W3:Y:S04]  /*2ad00*/  @P0 LDG.E.U16 R9, desc[UR20][R22.64] ;  /* 0x0000001416090981 */ /* 0x008ee8000c1e1500 */
[----:B------:R-:W3:Y:S04]  /*2ad10*/  @P0 LDG.E.U16 R77, desc[UR20][R16.64] ;  /* 0x00000014104d0981 */ /* 0x000ee8000c1e1500 */
[----:B----4-:R0:W-:Y:S04]  /*2ad20*/  @P3 STL [R1+0x858], R83 ;  /* 0x0008585301003387 */ /* 0x0101e80000100800 */
[----:B0-----:R-:W4:Y:S04]  /*2ad30*/  LDL R83, [R1+0x828] ;  /* 0x0008280001537983 */ /* 0x001f280000100800 */
[----:B------:R0:W-:Y:S01]  /*2ad40*/  @P3 STL [R1+0x854], R82 ;  /* 0x0008545201003387 */ /* 0x0001e20000100800 */
[----:B------:R-:W-:-:S03]  /*2ad50*/  ISETP.GT.AND P3, PT, R80, 0x3d, PT ;  /* 0x0000003d5000780c */ /* 0x000fc60003f64270 */
[----:B0-----:R-:W4:Y:S04]  /*2ad60*/  LDL R82, [R1+0x824] ;  /* 0x0008240001527983 */ /* 0x001f280000100800 */
[----:B------:R-:W4:Y:S06]  /*2ad70*/  LDL.LU.64 R70, [R1+0x1820] ;  /* 0x0018200001467983 */ /* 0x000f2c0000300a00 */
[----:B------:R-:W4:Y:S04]  /*2ad80*/  @P3 LDG.E.U16 R88, desc[UR20][R10.64] ;  /* 0x000000140a583981 */ /* 0x000f28000c1e1500 */
[----:B------:R-:W4:Y:S04]  /*2ad90*/  @P3 LDG.E.U16 R28, desc[UR20][R56.64] ;  /* 0x00000014381c3981 */ /* 0x000f28000c1e1500 */
[----:B--2---:R0:W-:Y:S04]  /*2ada0*/  @P4 STL [R1+0x84c], R29 ;  /* 0x00084c1d01004387 */ /* 0x0041e80000100800 */
[----:B0-----:R-:W2:Y:S04]  /*2adb0*/  LDL R29, [R1+0x820] ;  /* 0x00082000011d7983 */ /* 0x001ea80000100800 */
[----:B------:R-:W-:Y:S04]  /*2adc0*/  @P4 STL [R1+0x850], R63 ;  /* 0x0008503f01004387 */ /* 0x000fe80000100800 */
[----:B------:R-:W2:Y:S04]  /*2add0*/  LDL.LU.64 R68, [R1+0x1818] ;  /* 0x0018180001447983 */ /* 0x000ea80000300a00 */
[----:B------:R0:W-:Y:S04]  /*2ade0*/  @P5 STL [R1+0x848], R30 ;  /* 0x0008481e01005387 */ /* 0x0001e80000100800 */
[----:B0-----:R-:W2:Y:S04]  /*2adf0*/  LDL R30, [R1+0x81c] ;  /* 0x00081c00011e7983 */ /* 0x001ea80000100800 */
[----:B------:R-:W2:Y:S04]  /*2ae00*/  LDL.LU.64 R14, [R1+0x1810] ;  /* 0x00181000010e7983 */ /* 0x000ea80000300a00 */
[----:B------:R0:W-:Y:S04]  /*2ae10*/  @P5 STL [R1+0x844], R31 ;  /* 0x0008441f01005387 */ /* 0x0001e80000100800 */
[----:B0-----:R-:W2:Y:S04]  /*2ae20*/  LDL R31, [R1+0x818] ;  /* 0x00081800011f7983 */ /* 0x001ea80000100800 */
[----:B------:R-:W2:Y:S04]  /*2ae30*/  LDL.LU.64 R74, [R1+0x1808] ;  /* 0x00180800014a7983 */ /* 0x000ea80000300a00 */
[----:B------:R-:W2:Y:S04]  /*2ae40*/  LDL.LU.64 R2, [R1+0x1800] ;  /* 0x0018000001027983 */ /* 0x000ea80000300a00 */
[----:B------:R0:W-:Y:S04]  /*2ae50*/  @P6 STL [R1+0x83c], R76 ;  /* 0x00083c4c01006387 */ /* 0x0001e80000100800 */
[----:B0-----:R-:W2:Y:S04]  /*2ae60*/  LDL R76, [R1+0x814] ;  /* 0x00081400014c7983 */ /* 0x001ea80000100800 */
[----:B------:R-:W-:Y:S04]  /*2ae70*/  @P6 STL [R1+0x840], R89 ;  /* 0x0008405901006387 */ /* 0x000fe80000100800 */
[----:B------:R-:W2:Y:S04]  /*2ae80*/  LDL.LU.64 R22, [R1+0x17f8] ;  /* 0x0017f80001167983 */ /* 0x000ea80000300a00 */
[----:B------:R-:W2:Y:S04]  /*2ae90*/  LDL.LU.64 R16, [R1+0x17f0] ;  /* 0x0017f00001107983 */ /* 0x000ea80000300a00 */
[----:B---3--:R0:W-:Y:S04]  /*2aea0*/  @P0 STL [R1+0x838], R9 ;  /* 0x0008380901000387 */ /* 0x0081e80000100800 */
[----:B0-----:R-:W3:Y:S04]  /*2aeb0*/  LDL R9, [R1+0x810] ;  /* 0x0008100001097983 */ /* 0x001ee80000100800 */
[----:B------:R0:W-:Y:S04]  /*2aec0*/  @P0 STL [R1+0x834], R77 ;  /* 0x0008344d01000387 */ /* 0x0001e80000100800 */
[----:B0-----:R-:W3:Y:S01]  /*2aed0*/  LDL R77, [R1+0x80c] ;  /* 0x00080c00014d7983 */ /* 0x001ee20000100800 */
[----:B------:R-:W-:-:S02]  /*2aee0*/  ISETP.GT.AND P4, PT, R80, 0x3e, PT ;  /* 0x0000003e5000780c */ /* 0x000fc40003f84270 */
[C---:B------:R-:W-:Y:S01]  /*2aef0*/  ISETP.GT.AND P5, PT, R80.reuse, 0x40, PT ;  /* 0x000000405000780c */ /* 0x040fe20003fa4270 */
[----:B------:R-:W3:Y:S01]  /*2af00*/  LDL.LU.64 R10, [R1+0x17e8] ;  /* 0x0017e800010a7983 */ /* 0x000ee20000300a00 */
[C---:B------:R-:W-:Y:S02]  /*2af10*/  ISETP.GT.AND P6, PT, R80.reuse, 0x41, PT ;  /* 0x000000415000780c */ /* 0x040fe40003fc4270 */
[C---:B------:R-:W-:Y:S01]  /*2af20*/  ISETP.GT.AND P0, PT, R80.reuse, 0x42, PT ;  /* 0x000000425000780c */ /* 0x040fe20003f04270 */
[----:B------:R-:W3:Y:S04]  /*2af30*/  LDL.LU.64 R56, [R1+0x17e0] ;  /* 0x0017e00001387983 */ /* 0x000ee80000300a00 */
[----:B------:R-:W3:Y:S04]  /*2af40*/  LDL R63, [R1+0x808] ;  /* 0x00080800013f7983 */ /* 0x000ee80000100800 */
[----:B------:R-:W3:Y:S04]  /*2af50*/  @P4 LDG.E.U16 R84, desc[UR20][R48.64] ;  /* 0x0000001430544981 */ /* 0x000ee8000c1e1500 */
[----:B------:R-:W3:Y:S04]  /*2af60*/  @P4 LDG.E.U16 R85, desc[UR20][R54.64] ;  /* 0x0000001436554981 */ /* 0x000ee8000c1e1500 */
[----:B----4-:R-:W4:Y:S04]  /*2af70*/  @P5 LDG.E.U16 R83, desc[UR20][R46.64] ;  /* 0x000000142e535981 */ /* 0x010f28000c1e1500 */
[----:B------:R-:W4:Y:S04]  /*2af80*/  @P5 LDG.E.U16 R82, desc[UR20][R44.64] ;  /* 0x000000142c525981 */ /* 0x000f28000c1e1500 */
[----:B------:R0:W-:Y:S04]  /*2af90*/  @P3 STL [R1+0x82c], R28 ;  /* 0x00082c1c01003387 */ /* 0x0001e80000100800 */
[----:B0-----:R-:W4:Y:S04]  /*2afa0*/  LDL R28, [R1+0x804] ;  /* 0x00080400011c7983 */ /* 0x001f280000100800 */
[----:B------:R-:W-:Y:S01]  /*2afb0*/  @P3 STL [R1+0x830], R88 ;  /* 0x0008305801003387 */ /* 0x000fe20000100800 */
[----:B------:R-:W-:-:S03]  /*2afc0*/  ISETP.GT.AND P3, PT, R80, 0x43, PT ;  /* 0x000000435000780c */ /* 0x000fc60003f64270 */
[----:B------:R-:W4:Y:S04]  /*2afd0*/  LDL.LU.64 R54, [R1+0x17d8] ;  /* 0x0017d80001367983 */ /* 0x000f280000300a00 */
[----:B------:R-:W4:Y:S04]  /*2afe0*/  LDL.LU.64 R48, [R1+0x17d0] ;  /* 0x0017d00001307983 */ /* 0x000f280000300a00 */
[----:B--2---:R-:W2:Y:S04]  /*2aff0*/  @P6 LDG.E.U16 R29, desc[UR20][R42.64] ;  /* 0x000000142a1d6981 */ /* 0x004ea8000c1e1500 */
[----:B------:R-:W2:Y:S04]  /*2b000*/  LDL R91, [R1+0x800] ;  /* 0x00080000015b7983 */ /* 0x000ea80000100800 */
[----:B------:R-:W2:Y:S04]  /*2b010*/  LDL R90, [R1+0x7fc] ;  /* 0x0007fc00015a7983 */ /* 0x000ea80000100800 */
[----:B------:R-:W2:Y:S04]  /*2b020*/  @P6 LDG.E.U16 R30, desc[UR20][R36.64] ;  /* 0x00000014241e6981 */ /* 0x000ea8000c1e1500 */
[----:B------:R-:W2:Y:S04]  /*2b030*/  @P0 LDG.E.U16 R31, desc[UR20][R26.64] ;  /* 0x000000141a1f0981 */ /* 0x000ea8000c1e1500 */
[----:B------:R-:W2:Y:S04]  /*2b040*/  @P0 LDG.E.U16 R76, desc[UR20][R24.64] ;  /* 0x00000014184c0981 */ /* 0x000ea8000c1e1500 */
[----:B---3--:R-:W3:Y:S04]  /*2b050*/  @P3 LDG.E.U16 R9, desc[UR20][R12.64] ;  /* 0x000000140c093981 */ /* 0x008ee8000c1e1500 */
[----:B------:R-:W3:Y:S04]  /*2b060*/  @P3 LDG.E.U16 R77, desc[UR20][R6.64] ;  /* 0x00000014064d3981 */ /* 0x000ee8000c1e1500 */
[----:B------:R-:W-:Y:S04]  /*2b070*/  @P4 STL [R1+0xe58], R84 ;  /* 0x000e585401004387 */ /* 0x000fe80000100800 */
[----:B------:R-:W-:Y:S01]  /*2b080*/  @P4 STL [R1+0xe5c], R85 ;  /* 0x000e5c5501004387 */ /* 0x000fe20000100800 */
[----:B------:R-:W-:-:S03]  /*2b090*/  ISETP.GT.AND P4, PT, R80, 0x44, PT ;  /* 0x000000445000780c */ /* 0x000fc60003f84270 */
[----:B------:R-:W3:Y:S10]  /*2b0a0*/  LDL.LU.64 R46, [R1+0x17c8] ;  /* 0x0017c800012e7983 */ /* 0x000ef40000300a00 */
[----:B------:R-:W3:Y:S04]  /*2b0b0*/  @P4 LDG.E.U16 R63, desc[UR20][R60.64] ;  /* 0x000000143c3f4981 */ /* 0x000ee8000c1e1500 */
[----:B----4-:R0:W-:Y:S04]  /*2b0c0*/  @P5 STL [R1+0x828], R83 ;  /* 0x0008285301005387 */ /* 0x0101e80000100800 */
[----:B0-----:R-:W4:Y:S04]  /*2b0d0*/  LDL R83, [R1+0x7f8] ;  /* 0x0007f80001537983 */ /* 0x001f280000100800 */
[----:B------:R-:W4:Y:S04]  /*2b0e0*/  LDL.LU.64 R44, [R1+0x17c0] ;  /* 0x0017c000012c7983 */ /* 0x000f280000300a00 */
[----:B------:R-:W4:Y:S04]  /*2b0f0*/  LDL R89, [R1+0x7f4] ;  /* 0x0007f40001597983 */ /* 0x000f280000100800 */
[----:B------:R-:W-:Y:S04]  /*2b100*/  @P5 STL [R1+0x824], R82 ;  /* 0x0008245201005387 */ /* 0x000fe80000100800 */
[----:B------:R-:W4:Y:S04]  /*2b110*/  LDL.LU.64 R42, [R1+0x17b8] ;  /* 0x0017b800012a7983 */ /* 0x000f280000300a00 */
[----:B------:R-:W4:Y:S04]  /*2b120*/  LDL R88, [R1+0x7c8] ;  /* 0x0007c80001587983 */ /* 0x000f280000100800 */
[----:B------:R-:W4:Y:S04]  /*2b130*/  @P4 LDG.E.U16 R28, desc[UR20][R32.64] ;  /* 0x00000014201c4981 */ /* 0x000f28000c1e1500 */
[----:B--2---:R0:W-:Y:S04]  /*2b140*/  @P6 STL [R1+0x820], R29 ;  /* 0x0008201d01006387 */ /* 0x0041e80000100800 */
        /* <DEDUP_REMOVED lines=9> */
[----:B------:R-:W2:Y:S04]  /*2b1e0*/  LDL R84, [R1+0x764] ;  /* 0x0007640001547983 */ /* 0x000ea80000100800 */
[----:B------:R-:W2:Y:S04]  /*2b1f0*/  LDL R82, [R1+0x738] ;  /* 0x0007380001527983 */ /* 0x000ea80000100800 */
[----:B------:R0:W-:Y:S04]  /*2b200*/  @P0 STL [R1+0x814], R76 ;  /* 0x0008144c01000387 */ /* 0x0001e80000100800 */
[----:B0-----:R-:W2:Y:S04]  /*2b210*/  LDL R76, [R1+0x734] ;  /* 0x00073400014c7983 */ /* 0x001ea80000100800 */
[----:B------:R-:W2:Y:S04]  /*2b220*/  LDL.LU.64 R12, [R1+0x1798] ;  /* 0x00179800010c7983 */ /* 0x000ea80000300a00 */
[----:B---3--:R0:W-:Y:S04]  /*2b230*/  @P3 STL [R1+0x810], R9 ;  /* 0x0008100901003387 */ /* 0x0081e80000100800 */
[----:B0-----:R-:W3:Y:S04]  /*2b240*/  LDL.LU R9, [R1+0x1790] ;  /* 0x0017900001097983 */ /* 0x001ee80000300800 */
[----:B------:R-:W3:Y:S04]  /*2b250*/  LDL.LU.64 R6, [R1+0x1788] ;  /* 0x0017880001067983 */ /* 0x000ee80000300a00 */
[----:B------:R0:W-:Y:S04]  /*2b260*/  @P3 STL [R1+0x80c], R77 ;  /* 0x00080c4d01003387 */ /* 0x0001e80000100800 */
[----:B0-----:R-:W3:Y:S04]  /*2b270*/  LDL R77, [R1+0x708] ;  /* 0x00070800014d7983 */ /* 0x001ee80000100800 */
[----:B------:R-:W3:Y:S01]  /*2b280*/  LDL.LU.64 R60, [R1+0x1780] ;  /* 0x00178000013c7983 */ /* 0x000ee20000300a00 */
[----:B------:R-:W-:-:S02]  /*2b290*/  ISETP.GT.AND P5, PT, R80, 0x45, PT ;  /* 0x000000455000780c */ /* 0x000fc40003fa4270 */
[C---:B------:R-:W-:Y:S01]  /*2b2a0*/  ISETP.GT.AND P6, PT, R80.reuse, 0x48, PT ;  /* 0x000000485000780c */ /* 0x040fe20003fc4270 */
[----:B------:R-:W3:Y:S01]  /*2b2b0*/  LDL.LU R33, [R1+0xf30] ;  /* 0x000f300001217983 */ /* 0x000ee20000300800 */
[C---:B------:R-:W-:Y:S02]  /*2b2c0*/  ISETP.GT.AND P0, PT, R80.reuse, 0x50, PT ;  /* 0x000000505000780c */ /* 0x040fe40003f04270 */
[C---:B------:R-:W-:Y:S01]  /*2b2d0*/  ISETP.GT.AND P3, PT, R80.reuse, 0x58, PT ;  /* 0x000000585000780c */ /* 0x040fe20003f64270 */
[----:B------:R-:W3:Y:S06]  /*2b2e0*/  LDL.LU R32, [R1+0xf38] ;  /* 0x000f380001207983 */ /* 0x000eec0000300800 */
[----:B------:R-:W3:Y:S04]  /*2b2f0*/  @P5 LDG.E.U16 R90, desc[UR20][R52.64] ;  /* 0x00000014345a5981 */ /* 0x000ee8000c1e1500 */
[----:B------:R-:W3:Y:S04]  /*2b300*/  @P5 LDG.E.U16 R91, desc[UR20][R58.64] ;  /* 0x000000143a5b5981 */ /* 0x000ee8000c1e1500 */
[----:B----4-:R-:W4:Y:S04]  /*2b310*/  @P6 LDG.E.U16 R83, desc[UR20][R50.64] ;  /* 0x0000001432536981 */ /* 0x010f28000c1e1500 */
[----:B------:R-:W4:Y:S04]  /*2b320*/  @P6 LDG.E.U16 R89, desc[UR20][R40.64] ;  /* 0x0000001428596981 */ /* 0x000f28000c1e1500 */
        /* <DEDUP_REMOVED lines=8> */
[----:B------:R-:W2:Y:S04]  /*2b3b0*/  @P3 LDG.E.U16 R30, desc[UR20][R56.64] ;  /* 0x00000014381e3981 */ /* 0x000ea8000c1e1500 */
[----:B------:R-:W2:Y:S04]  /*2b3c0*/  @P3 LDG.E.U16 R85, desc[UR20][R54.64] ;  /* 0x0000001436553981 */ /* 0x000ea8000c1e1500 */
[----:B---3--:R-:W3:Y:S04]  /*2b3d0*/  @P4 LDG.E.U16 R31, desc[UR20][R60.64] ;  /* 0x000000143c1f4981 */ /* 0x008ee8000c1e1500 */
[----:B------:R-:W-:Y:S04]  /*2b3e0*/  @P5 STL [R1+0x7fc], R90 ;  /* 0x0007fc5a01005387 */ /* 0x000fe80000100800 */
[----:B------:R-:W-:Y:S04]  /*2b3f0*/  @P5 STL [R1+0x800], R91 ;  /* 0x0008005b01005387 */ /* 0x000fe80000100800 */
[----:B------:R-:W3:Y:S04]  /*2b400*/  LDL.LU.64 R50, [R1+0x1768] ;  /* 0x0017680001327983 */ /* 0x000ee80000300a00 */
[----:B----4-:R0:W-:Y:S04]  /*2b410*/  @P6 STL [R1+0x7f8], R83 ;  /* 0x0007f85301006387 */ /* 0x0101e80000100800 */
[----:B0-----:R-:W4:Y:S04]  /*2b420*/  LDL.LU R83, [R1+0xf34] ;  /* 0x000f340001537983 */ /* 0x001f280000300800 */
[----:B------:R-:W4:Y:S04]  /*2b430*/  LDL.LU R63, [R1+0xf3c] ;  /* 0x000f3c00013f7983 */ /* 0x000f280000300800 */
[----:B------:R-:W4:Y:S04]  /*2b440*/  LDL.LU.64 R40, [R1+0x1760] ;  /* 0x0017600001287983 */ /* 0x000f280000300a00 */
[----:B------:R-:W-:Y:S04]  /*2b450*/  @P6 STL [R1+0x7f4], R89 ;  /* 0x0007f45901006387 */ /* 0x000fe80000100800 */
[----:B------:R-:W4:Y:S04]  /*2b460*/  LDL.LU.64 R38, [R1+0x1758] ;  /* 0x0017580001267983 */ /* 0x000f280000300a00 */
[----:B------:R-:W4:Y:S04]  /*2b470*/  LDL.LU.64 R34, [R1+0x1750] ;  /* 0x0017500001227983 */ /* 0x000f280000300a00 */
        /* <DEDUP_REMOVED lines=8> */
[----:B------:R-:W-:Y:S04]  /*2b500*/  @P3 STL [R1+0x794], R85 ;  /* 0x0007945501003387 */ /* 0x000fe80000100800 */
[----:B------:R-:W2:Y:S04]  /*2b510*/  LDL.LU.64 R60, [R1+0x1738] ;  /* 0x00173800013c7983 */ /* 0x000ea80000300a00 */
[----:B---3--:R0:W-:Y:S04]  /*2b520*/  @P4 STL [R1+0x768], R31 ;  /* 0x0007681f01004387 */ /* 0x0081e80000100800 */
[----:B0-----:R-:W3:Y:S04]  /*2b530*/  LDL R31, [R1+0x6d4] ;  /* 0x0006d400011f7983 */ /* 0x001ee80000100800 */
[----:B------:R-:W3:Y:S01]  /*2b540*/  LDL.LU.64 R58, [R1+0x1730] ;  /* 0x00173000013a7983 */ /* 0x000ee20000300a00 */
[----:B------:R-:W-:-:S02]  /*2b550*/  ISETP.GT.AND P5, PT, R80, 0x68, PT ;  /* 0x000000685000780c */ /* 0x000fc40003fa4270 */
[C---:B------:R-:W-:Y:S01]  /*2b560*/  ISETP.GT.AND P6, PT, R80.reuse, 0x70, PT ;  /* 0x000000705000780c */ /* 0x040fe20003fc4270 */
[----:B----4-:R0:W-:Y:S04]  /*2b570*/  @P4 STL [R1+0x764], R84 ;  /* 0x0007645401004387 */ /* 0x0101e80000100800 */
[----:B------:R-:W-:Y:S06]  /*2b580*/  STL.64 [R1+0x218], R32 ;  /* 0x0002182001007387 */ /* 0x000fec0000100a00 */
[----:B--2---:R-:W2:Y:S04]  /*2b590*/  @P5 LDG.E.U16 R82, desc[UR20][R56.64] ;  /* 0x0000001438525981 */ /* 0x004ea8000c1e1500 */
[----:B------:R-:W4:Y:S04]  /*2b5a0*/  LDL.LU.64 R56, [R1+0x1728] ;  /* 0x0017280001387983 */ /* 0x000f280000300a00 */
[----:B------:R-:W2:Y:S01]  /*2b5b0*/  @P5 LDG.E.U16 R76, desc[UR20][R54.64] ;  /* 0x00000014364c5981 */ /* 0x000ea2000c1e1500 */
[----:B------:R-:W-:-:S02]  /*2b5c0*/  ISETP.GT.AND P0, PT, R80, 0x49, PT ;  /* 0x000000495000780c */ /* 0x000fc40003f04270 */
[----:B------:R-:W-:Y:S02]  /*2b5d0*/  MOV R85, R83 ;  /* 0x0000005300557202 */ /* 0x000fe40000000f00 */
[----:B------:R-:W-:Y:S01]  /*2b5e0*/  ISETP.GT.AND P3, PT, R80, 0x78, PT ;  /* 0x000000785000780c */ /* 0x000fe20003f64270 */
[----:B------:R-:W2:Y:S04]  /*2b5f0*/  @P6 LDG.E.U16 R77, desc[UR20][R60.64] ;  /* 0x000000143c4d6981 */ /* 0x000ea8000c1e1500 */
[----:B------:R-:W2:Y:S04]  /*2b600*/  LDL.LU.64 R54, [R1+0x1720] ;  /* 0x0017200001367983 */ /* 0x000ea80000300a00 */
[----:B---3--:R-:W3:Y:S01]  /*2b610*/  @P6 LDG.E.U16 R28, desc[UR20][R58.64] ;  /* 0x000000143a1c6981 */ /* 0x008ee2000c1e1500 */
[----:B0-----:R-:W-:-:S05]  /*2b620*/  IMAD.MOV.U32 R84, RZ, RZ, R63 ;  /* 0x000000ffff547224 */ /* 0x001fca00078e003f */
[----:B------:R-:W3:Y:S04]  /*2b630*/  @P0 LDG.E.U16 R29, desc[UR20][R84.64] ;  /* 0x00000014541d0981 */ /* 0x000ee8000c1e1500 */
[----:B----4-:R-:W4:Y:S04]  /*2b640*/  @P3 LDG.E.U16 R30, desc[UR20][R56.64] ;  /* 0x00000014381e3981 */ /* 0x010f28000c1e1500 */
[----:B--2---:R-:W-:Y:S04]  /*2b650*/  @P5 STL [R1+0x734], R76 ;  /* 0x0007344c01005387 */ /* 0x004fe80000100800 */
[----:B------:R-:W-:Y:S04]  /*2b660*/  @P5 STL [R1+0x738], R82 ;  /* 0x0007385201005387 */ /* 0x000fe80000100800 */
[----:B------:R-:W-:Y:S04]  /*2b670*/  STL.64 [R1+0x220], R84 ;  /* 0x0002205401007387 */ /* 0x000fe80000100a00 */
[----:B------:R-:W-:Y:S04]  /*2b680*/  STL [R1+0x11a8], R60 ;  /* 0x0011a83c01007387 */ /* 0x000fe80000100800 */
[----:B------:R-:W-:Y:S04]  /*2b690*/  STL [R1+0x1448], R60 ;  /* 0x0014483c01007387 */ /* 0x000fe80000100800 */
[----:B------:R-:W-:Y:S04]  /*2b6a0*/  STL [R1+0x11a4], R61 ;  /* 0x0011a43d01007387 */ /* 0x000fe80000100800 */
[----:B------:R-:W-:Y:S04]  /*2b6b0*/  STL [R1+0x144c], R61 ;  /* 0x00144c3d01007387 */ /* 0x000fe80000100800 */
[----:B------:R-:W2:Y:S04]  /*2b6c0*/  @P3 LDG.E.U16 R31, desc[UR20][R54.64] ;  /* 0x00000014361f3981 */ /* 0x000ea8000c1e1500 */
[----:B---3--:R0:W-:Y:S04]  /*2b6d0*/  @P6 STL [R1+0x704], R28 ;  /* 0x0007041c01006387 */ /* 0x0081e80000100800 */
[----:B------:R-:W3:Y:S04]  /*2b6e0*/  LDL R88, [R1+0x7e8] ;  /* 0x0007e80001587983 */ /* 0x000ee80000100800 */
[----:B------:R-:W3:Y:S04]  /*2b6f0*/  LDL R83, [R1+0x7e4] ;  /* 0x0007e40001537983 */ /* 0x000ee80000100800 */
[----:B0-----:R-:W3:Y:S04]  /*2b700*/  LDL R28, [R1+0x7ec] ;  /* 0x0007ec00011c7983 */ /* 0x001ee80000100800 */
[----:B------:R-:W3:Y:S04]  /*2b710*/  LDL R90, [R1+0x7e0] ;  /* 0x0007e000015a7983 */ /* 0x000ee80000100800 */
[----:B------:R-:W3:Y:S04]  /*2b720*/  LDL R76, [R1+0x7dc] ;  /* 0x0007dc00014c7983 */ /* 0x000ee80000100800 */
[----:B------:R-:W-:Y:S04]  /*2b730*/  STL [R1+0x11b0], R58 ;  /* 0x0011b03a01007387 */ /* 0x000fe80000100800 */
[----:B------:R-:W-:Y:S04]  /*2b740*/  STL [R1+0x1450], R58 ;  /* 0x0014503a01007387 */ /* 0x000fe80000100800 */
[----:B------:R-:W-:Y:S04]  /*2b750*/  STL [R1+0x11ac], R59 ;  /* 0x0011ac3b01007387 */ /* 0x000fe80000100800 */
[----:B------:R-:W-:Y:S04]  /*2b760*/  STL [R1+0x1454], R59 ;  /* 0x0014543b01007387 */ /* 0x000fe80000100800 */
[----:B------:R-:W-:Y:S04]  /*2b770*/  @P6 STL [R1+0x708], R77 ;  /* 0x0007084d01006387 */ /* 0x000fe80000100800 */
[----:B------:R0:W-:Y:S04]  /*2b780*/  @P0 STL [R1+0x7f0], R29 ;  /* 0x0007f01d01000387 */ /* 0x0001e80000100800 */
[----:B0-----:R-:W3:Y:S04]  /*2b790*/  LDL R29, [R1+0x7c0] ;  /* 0x0007c000011d7983 */ /* 0x001ee80000100800 */
[----:B------:R-:W-:Y:S04]  /*2b7a0*/  STL [R1+0x11b8], R56 ;  /* 0x0011b83801007387 */ /* 0x000fe80000100800 */
[----:B------:R-:W-:Y:S04]  /*2b7b0*/  STL [R1+0x1458], R56 ;  /* 0x0014583801007387 */ /* 0x000fe80000100800 */
[----:B------:R-:W-:Y:S04]  /*2b7c0*/  STL [R1+0x11b4], R57 ;  /* 0x0011b43901007387 */ /* 0x000fe80000100800 */
[----:B------:R-:W-:Y:S04]  /*2b7d0*/  STL [R1+0x145c], R57 ;  /* 0x00145c3901007387 */ /* 0x000fe80000100800 */
[----:B------:R-:W3:Y:S04]  /*2b7e0*/  LDL.LU R82, [R1+0xf84] ;  /* 0x000f840001527983 */ /* 0x000ee80000300800 */
[----:B------:R-:W3:Y:S04]  /*2b7f0*/  LDL.LU R63, [R1+0x10ec] ;  /* 0x0010ec00013f7983 */ /* 0x000ee80000300800 */
[----:B------:R-:W3:Y:S04]  /*2b800*/  LDL.LU R59, [R1+0xf48] ;  /* 0x000f4800013b7983 */ /* 0x000ee80000300800 */
[----:B----4-:R0:W-:Y:S04]  /*2b810*/  @P3 STL [R1+0x6d8], R30 ;  /* 0x0006d81e01003387 */ /* 0x0101e80000100800 */
[----:B0-----:R-:W4:Y:S04]  /*2b820*/  LDL.LU R30, [R1+0xf58] ;  /* 0x000f5800011e7983 */ /* 0x001f280000300800 */
[----:B------:R-:W4:Y:S04]  /*2b830*/  LDL.LU R57, [R1+0xf4c] ;  /* 0x000f4c0001397983 */ /* 0x000f280000300800 */
[----:B------:R-:W4:Y:S04]  /*2b840*/  LDL.LU R56, [R1+0xf5c] ;  /* 0x000f5c0001387983 */ /* 0x000f280000300800 */
[----:B--2---:R0:W-:Y:S04]  /*2b850*/  @P3 STL [R1+0x6d4], R31 ;  /* 0x0006d41f01003387 */ /* 0x0041e80000100800 */
[----:B---3--:R-:W2:Y:S04]  /*2b860*/  @P0 LDG.E.U16 R28, desc[UR20][R32.64] ;  /* 0x00000014201c0981 */ /* 0x008ea8000c1e1500 */
[----:B0-----:R-:W3:Y:S01]  /*2b870*/  LDL R31, [R1+0x7bc] ;  /* 0x0007bc00011f7983 */ /* 0x001ee20000100800 */
[----:B------:R-:W-:-:S02]  /*2b880*/  ISETP.GT.AND P4, PT, R80, 0x4a, PT ;  /* 0x0000004a5000780c */ /* 0x000fc40003f84270 */
[C---:B------:R-:W-:Y:S01]  /*2b890*/  ISETP.GT.AND P5, PT, R80.reuse, 0x4b, PT ;  /* 0x0000004b5000780c */ /* 0x040fe20003fa4270 */
[----:B------:R-:W3:Y:S01]  /*2b8a0*/  LDL R85, [R1+0x790] ;  /* 0x0007900001557983 */ /* 0x000ee20000100800 */
[----:B------:R-:W-:-:S03]  /*2b8b0*/  ISETP.GT.AND P6, PT, R80, 0x51, PT ;  /* 0x000000515000780c */ /* 0x000fc60003fc4270 */
[----:B------:R-:W3:Y:S04]  /*2b8c0*/  LDL R84, [R1+0x78c] ;  /* 0x00078c0001547983 */ /* 0x000ee80000100800 */
[----:B------:R-:W-:Y:S04]  /*2b8d0*/  STL [R1+0x11c0], R54 ;  /* 0x0011c03601007387 */ /* 0x000fe80000100800 */
[----:B------:R-:W-:Y:S04]  /*2b8e0*/  STL [R1+0x1460], R54 ;  /* 0x0014603601007387 */ /* 0x000fe80000100800 */
[----:B------:R-:W3:Y:S04]  /*2b8f0*/  @P4 LDG.E.U16 R83, desc[UR20][R18.64] ;  /* 0x0000001412534981 */ /* 0x000ee8000c1e1500 */
[----:B------:R-:W-:Y:S04]  /*2b900*/  STL [R1+0x11bc], R55 ;  /* 0x0011bc3701007387 */ /* 0x000fe80000100800 */
[----:B------:R0:W-:Y:S04]  /*2b910*/  STL [R1+0x1464], R55 ;  /* 0x0014643701007387 */ /* 0x0001e80000100800 */
[----:B------:R-:W3:Y:S04]  /*2b920*/  @P4 LDG.E.U16 R88, desc[UR20][R20.64] ;  /* 0x0000001414584981 */ /* 0x000ee8000c1e1500 */
[----:B------:R-:W3:Y:S04]  /*2b930*/  LDL.LU.64 R32, [R1+0x1718] ;  /* 0x0017180001207983 */ /* 0x000ee80000300a00 */
[----:B------:R-:W3:Y:S04]  /*2b940*/  LDL R77, [R1+0x760] ;  /* 0x00076000014d7983 */ /* 0x000ee80000100800 */
[----:B------:R-:W3:Y:S01]  /*2b950*/  @P6 LDG.E.U16 R29, desc[UR20][R72.64] ;  /* 0x00000014481d6981 */ /* 0x000ee2000c1e1500 */
[----:B0-----:R-:W-:-:S02]  /*2b960*/  IMAD.MOV.U32 R55, RZ, RZ, R59 ;  /* 0x000000ffff377224 */ /* 0x001fc400078e003b */
[----:B----4-:R-:W-:-:S05]  /*2b970*/  IMAD.MOV.U32 R54, RZ, RZ, R30 ;  /* 0x000000ffff367224 */ /* 0x010fca00078e001e */
[----:B------:R-:W4:Y:S04]  /*2b980*/  @P5 LDG.E.U16 R76, desc[UR20][R54.64] ;  /* 0x00000014364c5981 */ /* 0x000f28000c1e1500 */
[----:B------:R-:W4:Y:S04]  /*2b990*/  @P5 LDG.E.U16 R90, desc[UR20][R56.64] ;  /* 0x00000014385a5981 */ /* 0x000f28000c1e1500 */
[----:B--2---:R0:W-:Y:S04]  /*2b9a0*/  @P0 STL [R1+0x7ec], R28 ;  /* 0x0007ec1c01000387 */ /* 0x0041e80000100800 */
[----:B---3--:R-:W2:Y:S04]  /*2b9b0*/  @P6 LDG.E.U16 R31, desc[UR20][R4.64] ;  /* 0x00000014041f6981 */ /* 0x008ea8000c1e1500 */
[----:B0-----:R-:W3:Y:S01]  /*2b9c0*/  LDL R28, [R1+0x75c] ;  /* 0x00075c00011c7983 */ /* 0x001ee20000100800 */
[----:B------:R-:W-:-:S03]  /*2b9d0*/  ISETP.GT.AND P0, PT, R80, 0x59, PT ;  /* 0x000000595000780c */ /* 0x000fc60003f04270 */
[----:B------:R-:W3:Y:S04]  /*2b9e0*/  LDL.LU.64 R20, [R1+0x1710] ;  /* 0x0017100001147983 */ /* 0x000ee80000300a00 */
[----:B------:R-:W3:Y:S01]  /*2b9f0*/  LDL R89, [R1+0x730] ;  /* 0x0007300001597983 */ /* 0x000ee20000100800 */
[----:B------:R-:W-:-:S03]  /*2ba00*/  ISETP.GT.AND P3, PT, R80, 0x61, PT ;  /* 0x000000615000780c */ /* 0x000fc60003f64270 */
[----:B------:R-:W3:Y:S04]  /*2ba10*/  LDL.LU.64 R18, [R1+0x1708] ;  /* 0x0017080001127983 */ /* 0x000ee80000300a00 */
[----:B------:R0:W-:Y:S04]  /*2ba20*/  @P4 STL [R1+0x7e4], R83 ;  /* 0x0007e45301004387 */ /* 0x0001e80000100800 */
[----:B------:R-:W3:Y:S04]  /*2ba30*/  @P0 LDG.E.U16 R84, desc[UR20][R46.64] ;  /* 0x000000142e540981 */ /* 0x000ee8000c1e1500 */
[----:B------:R-:W3:Y:S01]  /*2ba40*/  @P0 LDG.E.U16 R85, desc[UR20][R48.64] ;  /* 0x0000001430550981 */ /* 0x000ee2000c1e1500 */
[----:B0-----:R-:W-:-:S02]  /*2ba50*/  IMAD.MOV.U32 R83, RZ, RZ, R82 ;  /* 0x000000ffff537224 */ /* 0x001fc400078e0052 */
[----:B------:R-:W-:Y:S01]  /*2ba60*/  IMAD.MOV.U32 R82, RZ, RZ, R63 ;  /* 0x000000ffff527224 */ /* 0x000fe200078e003f */
[----:B------:R0:W-:Y:S04]  /*2ba70*/  @P4 STL [R1+0x7e8], R88 ;  /* 0x0007e85801004387 */ /* 0x0001e80000100800 */
[----:B------:R-:W3:Y:S04]  /*2ba80*/  LDL R30, [R1+0x700] ;  /* 0x00070000011e7983 */ /* 0x000ee80000100800 */
[----:B------:R-:W3:Y:S04]  /*2ba90*/  @P3 LDG.E.U16 R77, desc[UR20][R52.64] ;  /* 0x00000014344d3981 */ /* 0x000ee8000c1e1500 */
[----:B0-----:R-:W3:Y:S04]  /*2baa0*/  LDL R88, [R1+0x72c] ;  /* 0x00072c0001587983 */ /* 0x001ee80000100800 */
[----:B------:R-:W-:Y:S04]  /*2bab0*/  STL.64 [R1+0x200], R56 ;  /* 0x0002003801007387 */ /* 0x000fe80000100a00 */
[----:B------:R-:W-:Y:S04]  /*2bac0*/  STL.64 [R1+0x1f8], R54 ;  /* 0x0001f83601007387 */ /* 0x000fe80000100a00 */
[----:B------:R-:W-:Y:S04]  /*2bad0*/  STL.64 [R1+0x1c0], R82 ;  /* 0x0001c05201007387 */ /* 0x000fe80000100a00 */
[----:B----4-:R0:W-:Y:S04]  /*2bae0*/  @P5 STL [R1+0x7dc], R76 ;  /* 0x0007dc4c01005387 */ /* 0x0101e80000100800 */
[----:B0-----:R-:W4:Y:S04]  /*2baf0*/  LDL.LU R76, [R1+0xf88] ;  /* 0x000f8800014c7983 */ /* 0x001f280000300800 */
[----:B------:R-:W4:Y:S04]  /*2bb00*/  LDL.LU R73, [R1+0x10f0] ;  /* 0x0010f00001497983 */ /* 0x000f280000300800 */
[----:B------:R-:W4:Y:S04]  /*2bb10*/  LDL.LU R72, [R1+0xf60] ;  /* 0x000f600001487983 */ /* 0x000f280000300800 */
[----:B------:R-:W4:Y:S04]  /*2bb20*/  LDL.LU R57, [R1+0xf98] ;  /* 0x000f980001397983 */ /* 0x000f280000300800 */
[----:B------:R-:W4:Y:S04]  /*2bb30*/  LDL.LU R54, [R1+0xf64] ;  /* 0x000f640001367983 */ /* 0x000f280000300800 */
[----:B------:R0:W-:Y:S04]  /*2bb40*/  @P6 STL [R1+0x7c0], R29 ;  /* 0x0007c01d01006387 */ /* 0x0001e80000100800 */
[----:B0-----:R-:W4:Y:S04]  /*2bb50*/  LDL.LU R29, [R1+0xf9c] ;  /* 0x000f9c00011d7983 */ /* 0x001f280000300800 */
[----:B------:R-:W4:Y:S04]  /*2bb60*/  LDL.LU.64 R4, [R1+0x1700] ;  /* 0x0017000001047983 */ /* 0x000f280000300a00 */
[----:B--2---:R0:W-:Y:S04]  /*2bb70*/  @P6 STL [R1+0x7bc], R31 ;  /* 0x0007bc1f01006387 */ /* 0x0041e80000100800 */
[----:B---3--:R-:W2:Y:S04]  /*2bb80*/  @P3 LDG.E.U16 R28, desc[UR20][R50.64] ;  /* 0x00000014321c3981 */ /* 0x008ea8000c1e1500 */
[----:B0-----:R-:W3:Y:S04]  /*2bb90*/  LDL R31, [R1+0x6fc] ;  /* 0x0006fc00011f7983 */ /* 0x001ee80000100800 */
[----:B------:R-:W-:Y:S04]  /*2bba0*/  @P5 STL [R1+0x7e0], R90 ;  /* 0x0007e05a01005387 */ /* 0x000fe80000100800 */
[----:B------:R-:W3:Y:S04]  /*2bbb0*/  LDL.LU.64 R48, [R1+0x16f8] ;  /* 0x0016f80001307983 */ /* 0x000ee80000300a00 */
[----:B------:R-:W3:Y:S01]  /*2bbc0*/  LDL.LU.64 R46, [R1+0x16f0] ;  /* 0x0016f000012e7983 */ /* 0x000ee20000300a00 */
[----:B------:R-:W-:-:S03]  /*2bbd0*/  ISETP.GT.AND P4, PT, R80, 0x69, PT ;  /* 0x000000695000780c */ /* 0x000fc60003f84270 */
[----:B------:R-:W3:Y:S04]  /*2bbe0*/  LDL.LU R56, [R1+0x7d0] ;  /* 0x0007d00001387983 */ /* 0x000ee80000300800 */
[----:B------:R-:W3:Y:S04]  /*2bbf0*/  LDL.LU R59, [R1+0x7cc] ;  /* 0x0007cc00013b7983 */ /* 0x000ee80000300800 */
[----:B------:R-:W-:Y:S04]  /*2bc00*/  @P0 STL [R1+0x78c], R84 ;  /* 0x00078c5401000387 */ /* 0x000fe80000100800 */
[----:B------:R4:W-:Y:S04]  /*2bc10*/  @P0 STL [R1+0x790], R85 ;  /* 0x0007905501000387 */ /* 0x0009e80000100800 */
[----:B------:R-:W3:Y:S04]  /*2bc20*/  LDL.LU.64 R52, [R1+0x16e8] ;  /* 0x0016e80001347983 */ /* 0x000ee80000300a00 */
[----:B------:R-:W3:Y:S01]  /*2bc30*/  LDL.LU.64 R50, [R1+0x16e0] ;  /* 0x0016e00001327983 */ /* 0x000ee20000300a00 */
[----:B----4-:R-:W-:-:S02]  /*2bc40*/  IMAD.MOV.U32 R85, RZ, RZ, R76 ;  /* 0x000000ffff557224 */ /* 0x010fc400078e004c */
[----:B------:R-:W-:Y:S02]  /*2bc50*/  IMAD.MOV.U32 R84, RZ, RZ, R73 ;  /* 0x000000ffff547224 */ /* 0x000fe400078e0049 */
[----:B------:R-:W-:Y:S02]  /*2bc60*/  IMAD.MOV.U32 R73, RZ, RZ, R72 ;  /* 0x000000ffff497224 */ /* 0x000fe400078e0048 */
[----:B------:R-:W-:Y:S02]  /*2bc70*/  IMAD.MOV.U32 R72, RZ, RZ, R57 ;  /* 0x000000ffff487224 */ /* 0x000fe400078e0039 */
[----:B------:R-:W-:Y:S01]  /*2bc80*/  IMAD.MOV.U32 R76, RZ, RZ, R29 ;  /* 0x000000ffff4c7224 */ /* 0x000fe200078e001d */
[----:B--2---:R0:W-:Y:S04]  /*2bc90*/  @P3 STL [R1+0x75c], R28 ;  /* 0x00075c1c01003387 */ /* 0x0041e80000100800 */
[----:B0-----:R-:W2:Y:S04]  /*2bca0*/  LDL R28, [R1+0x6d0] ;  /* 0x0006d000011c7983 */ /* 0x001ea80000100800 */
[----:B------:R-:W4:Y:S04]  /*2bcb0*/  LDL.LU R55, [R1+0x7d8] ;  /* 0x0007d80001377983 */ /* 0x000f280000300800 */
[----:B------:R-:W2:Y:S04]  /*2bcc0*/  LDL.LU R63, [R1+0x7d4] ;  /* 0x0007d400013f7983 */ /* 0x000ea80000300800 */
[----:B------:R0:W-:Y:S04]  /*2bcd0*/  @P3 STL [R1+0x760], R77 ;  /* 0x0007604d01003387 */ /* 0x0001e80000100800 */
[----:B------:R-:W2:Y:S04]  /*2bce0*/  LDL R29, [R1+0x6cc] ;  /* 0x0006cc00011d7983 */ /* 0x000ea80000100800 */
[----:B---3--:R-:W3:Y:S01]  /*2bcf0*/  @P4 LDG.E.U16 R89, desc[UR20][R48.64] ;  /* 0x0000001430594981 */ /* 0x008ee2000c1e1500 */
[----:B0-----:R-:W-:-:S03]  /*2bd00*/  IMAD.MOV.U32 R77, RZ, RZ, R54 ;  /* 0x000000ffff4d7224 */ /* 0x001fc600078e0036 */
[----:B------:R-:W3:Y:S04]  /*2bd10*/  @P4 LDG.E.U16 R88, desc[UR20][R46.64] ;  /* 0x000000142e584981 */ /* 0x000ee8000c1e1500 */
[----:B------:R-:W3:Y:S04]  /*2bd20*/  LDL.LU.64 R48, [R1+0x16d8] ;  /* 0x0016d80001307983 */ /* 0x000ee80000300a00 */
[----:B------:R-:W-:Y:S04]  /*2bd30*/  STL.64 [R1+0x1c8], R84 ;  /* 0x0001c85401007387 */ /* 0x000fe80000100a00 */
[----:B------:R-:W-:Y:S04]  /*2bd40*/  STL.64 [R1+0x1e8], R72 ;  /* 0x0001e84801007387 */ /* 0x000fe80000100a00 */
[----:B------:R-:W-:Y:S04]  /*2bd50*/  STL.64 [R1+0x1f0], R76 ;  /* 0x0001f04c01007387 */ /* 0x000fe80000100a00 */
[----:B------:R-:W3:Y:S01]  /*2bd60*/  LDL.LU.64 R46, [R1+0x16d0] ;  /* 0x0016d000012e7983 */ /* 0x000ee20000300a00 */
[----:B------:R-:W-:-:S02]  /*2bd70*/  ISETP.GT.AND P5, PT, R80, 0x71, PT ;  /* 0x000000715000780c */ /* 0x000fc40003fa4270 */
[----:B------:R-:W-:-:S11]  /*2bd80*/  ISETP.GT.AND P0, PT, R80, 0x79, PT ;  /* 0x000000795000780c */ /* 0x000fd60003f04270 */
[----:B------:R-:W3:Y:S04]  /*2bd90*/  @P5 LDG.E.U16 R31, desc[UR20][R50.64] ;  /* 0x00000014321f5981 */ /* 0x000ee8000c1e1500 */
[----:B------:R-:W3:Y:S01]  /*2bda0*/  @P5 LDG.E.U16 R30, desc[UR20][R52.64] ;  /* 0x00000014341e5981 */ /* 0x000ee2000c1e1500 */
[----:B------:R-:W-:-:S13]  /*2bdb0*/  ISETP.GT.AND P3, PT, R80, 0x4c, PT ;  /* 0x0000004c5000780c */ /* 0x000fda0003f64270 */
[----:B----4-:R-:W4:Y:S01]  /*2bdc0*/  @P3 LDG.E.U16 R55, desc[UR20][R76.64] ;  /* 0x000000144c373981 */ /* 0x010f22000c1e1500 */
[----:B------:R-:W-:-:S03]  /*2bdd0*/  ISETP.GT.AND P6, PT, R80, 0x52, PT ;  /* 0x000000525000780c */ /* 0x000fc60003fc4270 */
[----:B--2---:R-:W2:Y:S04]  /*2bde0*/  @P3 LDG.E.U16 R63, desc[UR20][R72.64] ;  /* 0x00000014483f3981 */ /* 0x004ea8000c1e1500 */
[----:B---3--:R-:W3:Y:S04]  /*2bdf0*/  @P0 LDG.E.U16 R28, desc[UR20][R48.64] ;  /* 0x00000014301c0981 */ /* 0x008ee8000c1e1500 */
[----:B------:R-:W2:Y:S04]  /*2be00*/  @P0 LDG.E.U16 R29, desc[UR20][R46.64] ;  /* 0x000000142e1d0981 */ /* 0x000ea8000c1e1500 */
[----:B------:R-:W-:Y:S04]  /*2be10*/  @P4 STL [R1+0x72c], R88 ;  /* 0x00072c5801004387 */ /* 0x000fe80000100800 */
[----:B------:R-:W-:Y:S04]  /*2be20*/  @P4 STL [R1+0x730], R89 ;  /* 0x0007305901004387 */ /* 0x000fe80000100800 */
[----:B------:R-:W2:Y:S04]  /*2be30*/  LDL.LU R57, [R1+0xf8c] ;  /* 0x000f8c0001397983 */ /* 0x000ea80000300800 */
[----:B------:R-:W4:Y:S04]  /*2be40*/  LDL.LU R54, [R1+0x10f4] ;  /* 0x0010f40001367983 */ /* 0x000f280000300800 */
[----:B------:R-:W-:Y:S04]  /*2be50*/  STL [R1+0x11c8], R52 ;  /* 0x0011c83401007387 */ /* 0x000fe80000100800 */
[----:B------:R-:W-:Y:S04]  /*2be60*/  STL [R1+0x1468], R52 ;  /* 0x0014683401007387 */ /* 0x000fe80000100800 */
[----:B------:R-:W-:Y:S04]  /*2be70*/  STL [R1+0x11c4], R53 ;  /* 0x0011c43501007387 */ /* 0x000fe80000100800 */
[----:B------:R0:W-:Y:S04]  /*2be80*/  STL [R1+0x146c], R53 ;  /* 0x00146c3501007387 */ /* 0x0001e80000100800 */
[----:B0-----:R-:W4:Y:S04]  /*2be90*/  LDL.LU R53, [R1+0x7ac] ;  /* 0x0007ac0001357983 */ /* 0x001f280000300800 */
[----:B------:R0:W-:Y:S04]  /*2bea0*/  @P5 STL [R1+0x6fc], R31 ;  /* 0x0006fc1f01005387 */ /* 0x0001e80000100800 */
[----:B0-----:R-:W4:Y:S04]  /*2beb0*/  LDL.LU R31, [R1+0xf90] ;  /* 0x000f9000011f7983 */ /* 0x001f280000300800 */
[----:B------:R0:W-:Y:S04]  /*2bec0*/  @P5 STL [R1+0x700], R30 ;  /* 0x0007001e01005387 */ /* 0x0001e80000100800 */
[----:B0-----:R-:W4:Y:S04]  /*2bed0*/  LDL.LU R30, [R1+0x10f8] ;  /* 0x0010f800011e7983 */ /* 0x001f280000300800 */
[----:B------:R-:W-:Y:S04]  /*2bee0*/  STL [R1+0x11d0], R50 ;  /* 0x0011d03201007387 */ /* 0x000fe80000100800 */
[----:B------:R0:W-:Y:S04]  /*2bef0*/  STL [R1+0x1470], R50 ;  /* 0x0014703201007387 */ /* 0x0001e80000100800 */
[----:B0-----:R-:W4:Y:S04]  /*2bf00*/  LDL.LU R50, [R1+0x7b0] ;  /* 0x0007b00001327983 */ /* 0x001f280000300800 */
[----:B------:R-:W-:Y:S04]  /*2bf10*/  STL [R1+0x11cc], R51 ;  /* 0x0011cc3301007387 */ /* 0x000fe80000100800 */
[----:B------:R-:W-:Y:S04]  /*2bf20*/  STL [R1+0x1474], R51 ;  /* 0x0014743301007387 */ /* 0x000fe80000100800 */
[----:B---3--:R0:W-:Y:S04]  /*2bf30*/  @P0 STL [R1+0x6d0], R28 ;  /* 0x0006d01c01000387 */ /* 0x0081e80000100800 */
[----:B0-----:R-:W3:Y:S04]  /*2bf40*/  LDL.LU R28, [R1+0x10fc] ;  /* 0x0010fc00011c7983 */ /* 0x001ee80000300800 */
[----:B------:R-:W-:Y:S04]  /*2bf50*/  STL [R1+0x11d8], R48 ;  /* 0x0011d83001007387 */ /* 0x000fe80000100800 */
[----:B------:R-:W-:Y:S04]  /*2bf60*/  STL [R1+0x1478], R48 ;  /* 0x0014783001007387 */ /* 0x000fe80000100800 */
[----:B------:R-:W-:Y:S04]  /*2bf70*/  STL [R1+0x11d4], R49 ;  /* 0x0011d43101007387 */ /* 0x000fe80000100800 */
[----:B------:R-:W-:Y:S04]  /*2bf80*/  STL [R1+0x147c], R49 ;  /* 0x00147c3101007387 */ /* 0x000fe80000100800 */
[----:B--2---:R0:W-:Y:S04]  /*2bf90*/  @P0 STL [R1+0x6cc], R29 ;  /* 0x0006cc1d01000387 */ /* 0x0041e80000100800 */
[----:B0-----:R-:W2:Y:S04]  /*2bfa0*/  LDL.LU R29, [R1+0xf94] ;  /* 0x000f9400011d7983 */ /* 0x001ea80000300800 */
[----:B------:R-:W-:Y:S04]  /*2bfb0*/  STL [R1+0x11e0], R46 ;  /* 0x0011e02e01007387 */ /* 0x000fe80000100800 */
[----:B------:R0:W-:Y:S04]  /*2bfc0*/  STL [R1+0x1480], R46 ;  /* 0x0014802e01007387 */ /* 0x0001e80000100800 */
[----:B0-----:R-:W2:Y:S04]  /*2bfd0*/  LDL.LU R46, [R1+0x788] ;  /* 0x00078800012e7983 */ /* 0x001ea80000300800 */
[----:B------:R-:W-:Y:S04]  /*2bfe0*/  STL [R1+0x11dc], R47 ;  /* 0x0011dc2f01007387 */ /* 0x000fe80000100800 */
[----:B------:R0:W-:Y:S04]  /*2bff0*/  STL [R1+0x1484], R47 ;  /* 0x0014842f01007387 */ /* 0x0001e80000100800 */
[----:B0-----:R-:W2:Y:S04]  /*2c000*/  LDL.LU R47, [R1+0x7b4] ;  /* 0x0007b400012f7983 */ /* 0x001ea80000300800 */
[----:B----4-:R0:W-:Y:S04]  /*2c010*/  STL [R1+0x14c4], R55 ;  /* 0x0014c43701007387 */ /* 0x0101e80000100800 */
[----:B0-----:R-:W4:Y:S01]  /*2c020*/  LDL.LU R55, [R1+0x7b8] ;  /* 0x0007b80001377983 */ /* 0x001f220000300800 */
[----:B------:R-:W-:Y:S01]  /*2c030*/  ISETP.GT.AND P4, PT, R80, 0x4d, PT ;  /* 0x0000004d5000780c */ /* 0x000fe20003f84270 */
[----:B------:R-:W-:-:S02]  /*2c040*/  IMAD.MOV.U32 R90, RZ, RZ, R30 ;  /* 0x000000ffff5a7224 */ /* 0x000fc400078e001e */
[----:B------:R-:W-:Y:S01]  /*2c050*/  IMAD.MOV.U32 R91, RZ, RZ, R31 ;  /* 0x000000ffff5b7224 */ /* 0x000fe200078e001f */
[----:B------:R-:W-:-:S09]  /*2c060*/  ISETP.GT.AND P5, PT, R80, 0x53, PT ;  /* 0x000000535000780c */ /* 0x000fd20003fa4270 */
[----:B------:R-:W4:Y:S04]  /*2c070*/  @P4 LDG.E.U16 R59, desc[UR20][R90.64] ;  /* 0x000000145a3b4981 */ /* 0x000f28000c1e1500 */
[----:B------:R-:W4:Y:S04]  /*2c080*/  @P5 LDG.E.U16 R50, desc[UR20][R14.64] ;  /* 0x000000140e325981 */ /* 0x000f28000c1e1500 */
[----:B------:R-:W4:Y:S01]  /*2c090*/  @P5 LDG.E.U16 R53, desc[UR20][R74.64] ;  /* 0x000000144a355981 */ /* 0x000f22000c1e1500 */
[----:B---3--:R-:W-:Y:S02]  /*2c0a0*/  IMAD.MOV.U32 R30, RZ, RZ, R28 ;  /* 0x000000ffff1e7224 */ /* 0x008fe400078e001c */
[----:B--2---:R-:W-:-:S05]  /*2c0b0*/  IMAD.MOV.U32 R31, RZ, RZ, R29 ;  /* 0x000000ffff1f7224 */ /* 0x004fca00078e001d */
[----:B------:R-:W2:Y:S04]  /*2c0c0*/  @P4 LDG.E.U16 R56, desc[UR20][R30.64] ;  /* 0x000000141e384981 */ /* 0x000ea8000c1e1500 */
[----:B------:R-:W3:Y:S04]  /*2c0d0*/  @P6 LDG.E.U16 R47, desc[UR20][R68.64] ;  /* 0x00000014442f6981 */ /* 0x000ee8000c1e1500 */
[----:B----4-:R-:W4:Y:S01]  /*2c0e0*/  @P6 LDG.E.U16 R55, desc[UR20][R70.64] ;  /* 0x0000001446376981 */ /* 0x010f22000c1e1500 */
[----:B------:R-:W-:Y:S01]  /*2c0f0*/  IMAD.MOV.U32 R88, RZ, RZ, R54 ;  /* 0x000000ffff587224 */ /* 0x000fe200078e0036 */
[----:B------:R-:W-:-:S02]  /*2c100*/  MOV R89, R57 ;  /* 0x0000003900597202 */ /* 0x000fc40000000f00 */
[----:B------:R-:W-:Y:S04]  /*2c110*/  STL [R1+0x14c8], R63 ;  /* 0x0014c83f01007387 */ /* 0x000fe80000100800 */
[----:B------:R-:W3:Y:S04]  /*2c120*/  LDL R73, [R1+0x758] ;  /* 0x0007580001497983 */ /* 0x000ee80000100800 */
[----:B------:R-:W3:Y:S04]  /*2c130*/  LDL.LU R49, [R1+0x728] ;  /* 0x0007280001317983 */ /* 0x000ee80000300800 */
[----:B------:R-:W3:Y:S04]  /*2c140*/  LDL.LU R48, [R1+0x724] ;  /* 0x0007240001307983 */ /* 0x000ee80000300800 */
[----:B------:R-:W3:Y:S04]  /*2c150*/  LDL R77, [R1+0x784] ;  /* 0x00078400014d7983 */ /* 0x000ee80000100800 */
[----:B------:R-:W-:Y:S04]  /*2c160*/  STL.64 [R1+0x1d0], R88 ;  /* 0x0001d05801007387 */ /* 0x000fe80000100a00 */
[----:B------:R-:W-:Y:S01]  /*2c170*/  STL.64 [R1+0x1d8], R90 ;  /* 0x0001d85a01007387 */ /* 0x000fe20000100a00 */
[----:B------:R-:W-:-:S03]  /*2c180*/  ISETP.GT.AND P0, PT, R80, 0x5a, PT ;  /* 0x0000005a5000780c */ /* 0x000fc60003f04270 */
[----:B------:R-:W3:Y:S04]  /*2c190*/  LDL R29, [R1+0x754] ;  /* 0x00075400011d7983 */ /* 0x000ee80000100800 */
[----:B------:R-:W3:Y:S04]  /*2c1a0*/  LDL.LU R51, [R1+0x6f8] ;  /* 0x0006f80001337983 */ /* 0x000ee80000300800 */
[----:B------:R0:W-:Y:S04]  /*2c1b0*/  STL.64 [R1+0x1e0], R30 ;  /* 0x0001e01e01007387 */ /* 0x0001e80000100a00 */
[----:B------:R-:W3:Y:S04]  /*2c1c0*/  @P0 LDG.E.U16 R46, desc[UR20][R44.64] ;  /* 0x000000142c2e0981 */ /* 0x000ee8000c1e1500 */
[----:B0-----:R-:W3:Y:S04]  /*2c1d0*/  LDL.LU.64 R30, [R1+0x16c8] ;  /* 0x0016c800011e7983 */ /* 0x001ee80000300a00 */
[----:B--2---:R-:W-:Y:S04]  /*2c1e0*/  STL [R1+0x1488], R56 ;  /* 0x0014883801007387 */ /* 0x004fe80000100800 */
[----:B------:R-:W-:Y:S04]  /*2c1f0*/  STL [R1+0x1490], R59 ;  /* 0x0014903b01007387 */ /* 0x000fe80000100800 */
[----:B----4-:R-:W-:Y:S04]  /*2c200*/  STL [R1+0x14fc], R55 ;  /* 0x0014fc3701007387 */ /* 0x010fe80000100800 */
[----:B------:R-:W2:Y:S04]  /*2c210*/  LDL.LU R70, [R1+0xfa0] ;  /* 0x000fa00001467983 */ /* 0x000ea80000300800 */
[----:B------:R-:W4:Y:S04]  /*2c220*/  LDL.LU R69, [R1+0x1100] ;  /* 0x0011000001457983 */ /* 0x000f280000300800 */
[----:B------:R-:W2:Y:S04]  /*2c230*/  LDL.LU R68, [R1+0xfa4] ;  /* 0x000fa40001447983 */ /* 0x000ea80000300800 */
[----:B------:R-:W2:Y:S04]  /*2c240*/  LDL.LU R57, [R1+0x1104] ;  /* 0x0011040001397983 */ /* 0x000ea80000300800 */
[----:B------:R-:W2:Y:S04]  /*2c250*/  LDL.LU R54, [R1+0xfa8] ;  /* 0x000fa80001367983 */ /* 0x000ea80000300800 */
[----:B------:R-:W2:Y:S04]  /*2c260*/  LDL.LU R52, [R1+0x1108] ;  /* 0x0011080001347983 */ /* 0x000ea80000300800 */
[----:B---3--:R-:W-:Y:S04]  /*2c270*/  STL [R1+0x1500], R47 ;  /* 0x0015002f01007387 */ /* 0x008fe80000100800 */
[----:B------:R-:W3:Y:S04]  /*2c280*/  LDL.LU.64 R14, [R1+0x16c0] ;  /* 0x0016c000010e7983 */ /* 0x000ee80000300a00 */
[----:B------:R-:W-:Y:S04]  /*2c290*/  STL [R1+0x14f0], R50 ;  /* 0x0014f03201007387 */ /* 0x000fe80000100800 */
[----:B------:R-:W2:Y:S04]  /*2c2a0*/  LDL R28, [R1+0x6f4] ;  /* 0x0006f400011c7983 */ /* 0x000ea80000100800 */
[----:B------:R0:W-:Y:S01]  /*2c2b0*/  STL [R1+0x14f4], R53 ;  /* 0x0014f43501007387 */ /* 0x0001e20000100800 */
[----:B------:R-:W-:-:S02]  /*2c2c0*/  ISETP.GT.AND P3, PT, R80, 0x62, PT ;  /* 0x000000625000780c */ /* 0x000fc40003f64270 */
[C---:B------:R-:W-:Y:S01]  /*2c2d0*/  ISETP.GT.AND P4, PT, R80.reuse, 0x6a, PT ;  /* 0x0000006a5000780c */ /* 0x040fe20003f84270 */
[----:B------:R-:W2:Y:S04]  /*2c2e0*/  @P0 LDG.E.U16 R77, desc[UR20][R42.64] ;  /* 0x000000142a4d0981 */ /* 0x000ea8000c1e1500 */
[----:B0-----:R-:W2:Y:S04]  /*2c2f0*/  LDL.LU R53, [R1+0x6c8] ;  /* 0x0006c80001357983 */ /* 0x001ea80000300800 */
[----:B------:R-:W2:Y:S01]  /*2c300*/  LDL.LU.64 R44, [R1+0x16b8] ;  /* 0x0016b800012c7983 */ /* 0x000ea20000300a00 */
[----:B------:R-:W-:-:S03]  /*2c310*/  ISETP.GT.AND P5, PT, R80, 0x72, PT ;  /* 0x000000725000780c */ /* 0x000fc60003fa4270 */
[----:B------:R-:W4:Y:S04]  /*2c320*/  @P3 LDG.E.U16 R29, desc[UR20][R38.64] ;  /* 0x00000014261d3981 */ /* 0x000f28000c1e1500 */
[----:B------:R-:W4:Y:S04]  /*2c330*/  @P3 LDG.E.U16 R73, desc[UR20][R40.64] ;  /* 0x0000001428493981 */ /* 0x000f28000c1e1500 */
[----:B------:R-:W4:Y:S04]  /*2c340*/  @P4 LDG.E.U16 R49, desc[UR20][R30.64] ;  /* 0x000000141e314981 */ /* 0x000f28000c1e1500 */
[----:B------:R-:W-:Y:S04]  /*2c350*/  STL [R1+0x1504], R46 ;  /* 0x0015042e01007387 */ /* 0x000fe80000100800 */
[----:B------:R-:W4:Y:S04]  /*2c360*/  LDL.LU R50, [R1+0x6c4] ;  /* 0x0006c40001327983 */ /* 0x000f280000300800 */
[----:B------:R-:W4:Y:S04]  /*2c370*/  LDL.LU.64 R42, [R1+0x16b0] ;  /* 0x0016b000012a7983 */ /* 0x000f280000300a00 */
[----:B---3--:R-:W3:Y:S04]  /*2c380*/  @P4 LDG.E.U16 R48, desc[UR20][R14.64] ;  /* 0x000000140e304981 */ /* 0x008ee8000c1e1500 */
[----:B--2---:R-:W2:Y:S01]  /*2c390*/  @P5 LDG.E.U16 R51, desc[UR20][R44.64] ;  /* 0x000000142c335981 */ /* 0x004ea2000c1e1500 */
[----:B----4-:R-:W-:-:S02]  /*2c3a0*/  IMAD.MOV.U32 R90, RZ, RZ, R69 ;  /* 0x000000ffff5a7224 */ /* 0x010fc400078e0045 */
[----:B------:R-:W-:Y:S01]  /*2c3b0*/  IMAD.MOV.U32 R91, RZ, RZ, R70 ;  /* 0x000000ffff5b7224 */ /* 0x000fe200078e0046 */
[----:B------:R0:W-:Y:S01]  /*2c3c0*/  @P0 STL [R1+0x784], R77 ;  /* 0x0007844d01000387 */ /* 0x0001e20000100800 */
[----:B------:R-:W-:Y:S02]  /*2c3d0*/  IMAD.MOV.U32 R76, RZ, RZ, R57 ;  /* 0x000000ffff4c7224 */ /* 0x000fe400078e0039 */
[----:B------:R-:W-:Y:S01]  /*2c3e0*/  IMAD.MOV.U32 R74, RZ, RZ, R52 ;  /* 0x000000ffff4a7224 */ /* 0x000fe200078e0034 */
[----:B------:R-:W4:Y:S01]  /*2c3f0*/  LDL.LU.64 R40, [R1+0x16a8] ;  /* 0x0016a80001287983 */ /* 0x000f220000300a00 */
[----:B------:R-:W-:Y:S02]  /*2c400*/  IMAD.MOV.U32 R75, RZ, RZ, R54 ;  /* 0x000000ffff4b7224 */ /* 0x000fe400078e0036 */
[----:B0-----:R-:W-:Y:S01]  /*2c410*/  IMAD.MOV.U32 R77, RZ, RZ, R68 ;  /* 0x000000ffff4d7224 */ /* 0x001fe200078e0044 */
[----:B------:R-:W-:Y:S04]  /*2c420*/  STL.64 [R1+0x238], R90 ;  /* 0x0002385a01007387 */ /* 0x000fe80000100a00 */
[----:B------:R-:W-:Y:S04]  /*2c430*/  STL.64 [R1+0x240], R76 ;  /* 0x0002404c01007387 */ /* 0x000fe80000100a00 */
[----:B------:R-:W-:Y:S04]  /*2c440*/  STL.64 [R1+0x248], R74 ;  /* 0x0002484a01007387 */ /* 0x000fe80000100a00 */
[----:B------:R-:W4:Y:S04]  /*2c450*/  LDL.LU.64 R38, [R1+0x16a0] ;  /* 0x0016a00001267983 */ /* 0x000f280000300a00 */
[----:B------:R-:W4:Y:S04]  /*2c460*/  LDL.LU R54, [R1+0x7a8] ;  /* 0x0007a80001367983 */ /* 0x000f280000300800 */
[----:B------:R-:W4:Y:S04]  /*2c470*/  LDL.LU R57, [R1+0x7a4] ;  /* 0x0007a40001397983 */ /* 0x000f280000300800 */
[----:B------:R-:W-:Y:S04]  /*2c480*/  @P3 STL [R1+0x754], R29 ;  /* 0x0007541d01003387 */ /* 0x000fe80000100800 */
[----:B------:R0:W-:Y:S04]  /*2c490*/  @P3 STL [R1+0x758], R73 ;  /* 0x0007584901003387 */ /* 0x0001e80000100800 */
[----:B------:R-:W-:Y:S04]  /*2c4a0*/  STL [R1+0x14f8], R49 ;  /* 0x0014f83101007387 */ /* 0x000fe80000100800 */
[----:B------:R-:W4:Y:S04]  /*2c4b0*/  LDL.LU R70, [R1+0x110c] ;  /* 0x00110c0001467983 */ /* 0x000f280000300800 */
[----:B------:R-:W4:Y:S04]  /*2c4c0*/  @P5 LDG.E.U16 R28, desc[UR20][R42.64] ;  /* 0x000000142a1c5981 */ /* 0x000f28000c1e1500 */
[----:B---3--:R-:W-:Y:S04]  /*2c4d0*/  STL [R1+0x1508], R48 ;  /* 0x0015083001007387 */ /* 0x008fe80000100800 */
[----:B------:R-:W3:Y:S04]  /*2c4e0*/  LDL.LU R52, [R1+0x780] ;  /* 0x0007800001347983 */ /* 0x000ee80000300800 */
[----:B--2---:R-:W-:Y:S04]  /*2c4f0*/  STL [R1+0x150c], R51 ;  /* 0x00150c3301007387 */ /* 0x004fe80000100800 */
[----:B------:R-:W-:Y:S04]  /*2c500*/  STL [R1+0x11e8], R44 ;  /* 0x0011e82c01007387 */ /* 0x000fe80000100800 */
[----:B------:R-:W-:Y:S04]  /*2c510*/  STL [R1+0x1494], R44 ;  /* 0x0014942c01007387 */ /* 0x000fe80000100800 */
[----:B------:R-:W-:Y:S04]  /*2c520*/  STL [R1+0x11e4], R45 ;  /* 0x0011e42d01007387 */ /* 0x000fe80000100800 */
[----:B------:R-:W-:Y:S04]  /*2c530*/  STL [R1+0x1498], R45 ;  /* 0x0014982d01007387 */ /* 0x000fe80000100800 */
[----:B------:R-:W2:Y:S04]  /*2c540*/  LDL.LU R71, [R1+0xfac] ;  /* 0x000fac0001477983 */ /* 0x000ea80000300800 */
[----:B------:R-:W2:Y:S04]  /*2c550*/  LDL.LU R69, [R1+0xfb0] ;  /* 0x000fb00001457983 */ /* 0x000ea80000300800 */
[----:B------:R-:W2:Y:S04]  /*2c560*/  LDL.LU R68, [R1+0x1110] ;  /* 0x0011100001447983 */ /* 0x000ea80000300800 */
[----:B0-----:R-:W2:Y:S04]  /*2c570*/  LDL.LU R73, [R1+0xfb4] ;  /* 0x000fb40001497983 */ /* 0x001ea80000300800 */
[----:B------:R-:W2:Y:S04]  /*2c580*/  LDL.LU R72, [R1+0x1114] ;  /* 0x0011140001487983 */ /* 0x000ea80000300800 */
[----:B------:R-:W2:Y:S04]  /*2c590*/  LDL R14, [R1+0x77c] ;  /* 0x00077c00010e7983 */ /* 0x000ea80000100800 */
[----:B------:R-:W2:Y:S04]  /*2c5a0*/  LDL R15, [R1+0x778] ;  /* 0x00077800010f7983 */ /* 0x000ea80000100800 */
[----:B------:R-:W2:Y:S04]  /*2c5b0*/  LDL R30, [R1+0x774] ;  /* 0x00077400011e7983 */ /* 0x000ea80000100800 */
[----:B------:R-:W2:Y:S01]  /*2c5c0*/  LDL R29, [R1+0x750] ;  /* 0x00075000011d7983 */ /* 0x000ea20000100800 */
[----:B------:R-:W-:-:S02]  /*2c5d0*/  ISETP.GT.AND P0, PT, R80, 0x7a, PT ;  /* 0x0000007a5000780c */ /* 0x000fc40003f04270 */
[C---:B------:R-:W-:Y:S02]  /*2c5e0*/  ISETP.GT.AND P3, PT, R80.reuse, 0x54, PT ;  /* 0x000000545000780c */ /* 0x040fe40003f64270 */
[----:B------:R-:W-:-:S09]  /*2c5f0*/  ISETP.GT.AND P4, PT, R80, 0x5b, PT ;  /* 0x0000005b5000780c */ /* 0x000fd20003f84270 */
[----:B----4-:R-:W4:Y:S04]  /*2c600*/  @P0 LDG.E.U16 R53, desc[UR20][R40.64] ;  /* 0x0000001428350981 */ /* 0x010f28000c1e1500 */
[----:B------:R-:W4:Y:S04]  /*2c610*/  @P0 LDG.E.U16 R50, desc[UR20][R38.64] ;  /* 0x0000001426320981 */ /* 0x000f28000c1e1500 */
[----:B------:R0:W-:Y:S01]  /*2c620*/  @P5 STL [R1+0x6f4], R28 ;  /* 0x0006f41c01005387 */ /* 0x0001e20000100800 */
[----:B------:R-:W-:-:S03]  /*2c630*/  ISETP.GT.AND P5, PT, R80, 0x5c, PT ;  /* 0x0000005c5000780c */ /* 0x000fc60003fa4270 */
[----:B------:R-:W4:Y:S01]  /*2c640*/  @P3 LDG.E.U16 R54, desc[UR20][R2.64] ;  /* 0x0000001402363981 */ /* 0x000f22000c1e1500 */
[----:B------:R-:W-:-:S03]  /*2c650*/  ISETP.GT.AND P0, PT, R80, 0x63, PT ;  /* 0x000000635000780c */ /* 0x000fc60003f04270 */
[----:B------:R-:W4:Y:S04]  /*2c660*/  @P3 LDG.E.U16 R57, desc[UR20][R22.64] ;  /* 0x0000001416393981 */ /* 0x000f28000c1e1500 */
[----:B0-----:R-:W4:Y:S04]  /*2c670*/  LDL R28, [R1+0x74c] ;  /* 0x00074c00011c7983 */ /* 0x001f280000100800 */
[----:B------:R-:W4:Y:S04]  /*2c680*/  LDL R31, [R1+0x720] ;  /* 0x00072000011f7983 */ /* 0x000f280000100800 */
[----:B---3--:R-:W3:Y:S04]  /*2c690*/  @P4 LDG.E.U16 R52, desc[UR20][R36.64] ;  /* 0x0000001424344981 */ /* 0x008ee8000c1e1500 */
[----:B--2---:R-:W2:Y:S04]  /*2c6a0*/  @P4 LDG.E.U16 R14, desc[UR20][R26.64] ;  /* 0x000000141a0e4981 */ /* 0x004ea8000c1e1500 */
[----:B------:R-:W2:Y:S04]  /*2c6b0*/  @P5 LDG.E.U16 R15, desc[UR20][R24.64] ;  /* 0x00000014180f5981 */ /* 0x000ea8000c1e1500 */
[----:B------:R-:W2:Y:S04]  /*2c6c0*/  @P5 LDG.E.U16 R30, desc[UR20][R12.64] ;  /* 0x000000140c1e5981 */ /* 0x000ea8000c1e1500 */
[----:B------:R-:W2:Y:S04]  /*2c6d0*/  @P0 LDG.E.U16 R29, desc[UR20][R34.64] ;  /* 0x00000014221d0981 */ /* 0x000ea8000c1e1500 */
[----:B------:R-:W-:Y:S04]  /*2c6e0*/  STL [R1+0x11f0], R42 ;  /* 0x0011f02a01007387 */ /* 0x000fe80000100800 */
[----:B------:R-:W-:Y:S04]  /*2c6f0*/  STL [R1+0x149c], R42 ;  /* 0x00149c2a01007387 */ /* 0x000fe80000100800 */
[----:B------:R-:W-:Y:S04]  /*2c700*/  STL [R1+0x11ec], R43 ;  /* 0x0011ec2b01007387 */ /* 0x000fe80000100800 */
[----:B------:R-:W-:Y:S04]  /*2c710*/  STL [R1+0x14a0], R43 ;  /* 0x0014a02b01007387 */ /* 0x000fe80000100800 */
[----:B----4-:R-:W-:Y:S04]  /*2c720*/  STL [R1+0x1510], R53 ;  /* 0x0015103501007387 */ /* 0x010fe80000100800 */
        /* <DEDUP_REMOVED lines=9> */
[----:B------:R-:W4:Y:S04]  /*2c7c0*/  LDL.LU.64 R2, [R1+0x1698] ;  /* 0x0016980001027983 */ /* 0x000f280000300a00 */
[----:B------:R-:W-:Y:S04]  /*2c7d0*/  STL.64 [R1+0x250], R70 ;  /* 0x0002504601007387 */ /* 0x000fe80000100a00 */
[----:B------:R-:W-:Y:S04]  /*2c7e0*/  STL.64 [R1+0x2b8], R68 ;  /* 0x0002b84401007387 */ /* 0x000fe80000100a00 */
[----:B------:R-:W-:Y:S04]  /*2c7f0*/  STL.64 [R1+0x2c0], R72 ;  /* 0x0002c04801007387 */ /* 0x000fe80000100a00 */
[----:B------:R-:W-:Y:S04]  /*2c800*/  STL [R1+0x14cc], R54 ;  /* 0x0014cc3601007387 */ /* 0x000fe80000100800 */
[----:B------:R-:W4:Y:S04]  /*2c810*/  LDL.LU.64 R22, [R1+0x1690] ;  /* 0x0016900001167983 */ /* 0x000f280000300a00 */
[----:B------:R-:W-:Y:S04]  /*2c820*/  STL [R1+0x14d0], R57 ;  /* 0x0014d03901007387 */ /* 0x000fe80000100800 */
[----:B------:R-:W4:Y:S04]  /*2c830*/  LDL.LU.64 R36, [R1+0x1688] ;  /* 0x0016880001247983 */ /* 0x000f280000300a00 */
[----:B------:R-:W4:Y:S04]  /*2c840*/  @P0 LDG.E.U16 R28, desc[UR20][R32.64] ;  /* 0x00000014201c0981 */ /* 0x000f28000c1e1500 */
[----:B---3--:R-:W-:Y:S04]  /*2c850*/  STL [R1+0x1518], R52 ;  /* 0x0015183401007387 */ /* 0x008fe80000100800 */
[----:B------:R-:W3:Y:S04]  /*2c860*/  LDL.LU.64 R26, [R1+0x1680] ;  /* 0x00168000011a7983 */ /* 0x000ee80000300a00 */
[----:B--2---:R0:W-:Y:S04]  /*2c870*/  @P4 STL [R1+0x77c], R14 ;  /* 0x00077c0e01004387 */ /* 0x0041e80000100800 */
[----:B0-----:R-:W2:Y:S04]  /*2c880*/  LDL.LU R14, [R1+0x1678] ;  /* 0x00167800010e7983 */ /* 0x001ea80000300800 */
[----:B------:R-:W2:Y:S04]  /*2c890*/  LDL.LU.64 R24, [R1+0x1670] ;  /* 0x0016700001187983 */ /* 0x000ea80000300a00 */
[----:B------:R0:W-:Y:S04]  /*2c8a0*/  @P5 STL [R1+0x778], R15 ;  /* 0x0007780f01005387 */ /* 0x0001e80000100800 */
[----:B0-----:R-:W2:Y:S04]  /*2c8b0*/  LDL.LU R15, [R1+0x1668] ;  /* 0x00166800010f7983 */ /* 0x001ea80000300800 */
[----:B------:R-:W2:Y:S04]  /*2c8c0*/  LDL.LU.64 R12, [R1+0x1660] ;  /* 0x00166000010c7983 */ /* 0x000ea80000300a00 */
[----:B------:R0:W-:Y:S04]  /*2c8d0*/  @P5 STL [R1+0x774], R30 ;  /* 0x0007741e01005387 */ /* 0x0001e80000100800 */
[----:B0-----:R-:W2:Y:S04]  /*2c8e0*/  LDL.LU R30, [R1+0x1658] ;  /* 0x00165800011e7983 */ /* 0x001ea80000300800 */
[----:B------:R-:W2:Y:S04]  /*2c8f0*/  LDL.LU.64 R34, [R1+0x1650] ;  /* 0x0016500001227983 */ /* 0x000ea80000300a00 */
[----:B------:R0:W-:Y:S04]  /*2c900*/  @P0 STL [R1+0x750], R29 ;  /* 0x0007501d01000387 */ /* 0x0001e80000100800 */
[----:B0-----:R-:W2:Y:S01]  /*2c910*/  LDL.LU R29, [R1+0x1648] ;  /* 0x00164800011d7983 */ /* 0x001ea20000300800 */
[----:B------:R-:W-:-:S03]  /*2c920*/  ISETP.GT.AND P3, PT, R80, 0x6b, PT ;  /* 0x0000006b5000780c */ /* 0x000fc60003f64270 */
[----:B------:R-:W3:Y:S10]  /*2c930*/  LDL.LU.64 R32, [R1+0x1640] ;  /* 0x0016400001207983 */ /* 0x000ef40000300a00 */
[----:B----4-:R-:W4:Y:S04]  /*2c940*/  @P3 LDG.E.U16 R31, desc[UR20][R22.64] ;  /* 0x00000014161f3981 */ /* 0x010f28000c1e1500 */
[----:B------:R0:W-:Y:S04]  /*2c950*/  @P0 STL [R1+0x74c], R28 ;  /* 0x00074c1c01000387 */ /* 0x0001e80000100800 */
[----:B0-----:R-:W3:Y:S01]  /*2c960*/  LDL.LU R28, [R1+0x1638] ;  /* 0x00163800011c7983 */ /* 0x001ee20000300800 */
[----:B------:R-:W-:-:S03]  /*2c970*/  ISETP.GT.AND P4, PT, R80, 0x73, PT ;  /* 0x000000735000780c */ /* 0x000fc60003f84270 */
[----:B------:R-:W3:Y:S01]  /*2c980*/  LDL.LU.64 R22, [R1+0x1630] ;  /* 0x0016300001167983 */ /* 0x000ee20000300a00 */
[----:B--2---:R-:W-:-:S06]  /*2c990*/  PRMT R29, RZ, 0x7610, R29 ;  /* 0x00007610ff1d7816 */ /* 0x004fcc000000001d */
[----:B------:R-:W2:Y:S04]  /*2c9a0*/  @P3 LDG.E.U16 R29, desc[UR20][R36.64] ;  /* 0x00000014241d3981 */ /* 0x000ea8000c1e1500 */
[----:B----4-:R0:W-:Y:S04]  /*2c9b0*/  @P3 STL [R1+0x720], R31 ;  /* 0x0007201f01003387 */ /* 0x0101e80000100800 */
[----:B0-----:R-:W4:Y:S01]  /*2c9c0*/  LDL.LU R31, [R1+0x1628] ;  /* 0x00162800011f7983 */ /* 0x001f220000300800 */
[----:B---3--:R-:W-:-:S06]  /*2c9d0*/  PRMT R28, RZ, 0x7610, R28 ;  /* 0x00007610ff1c7816 */ /* 0x008fcc000000001c */
[----:B------:R-:W3:Y:S04]  /*2c9e0*/  @P4 LDG.E.U16 R28, desc[UR20][R34.64] ;  /* 0x00000014221c4981 */ /* 0x000ee8000c1e1500 */
[----:B--2---:R0:W-:Y:S04]  /*2c9f0*/  STL [R1+0x71c], R29 ;  /* 0x00071c1d01007387 */ /* 0x0041e80000100800 */
[----:B0-----:R-:W2:Y:S04]  /*2ca00*/  LDL.LU R29, [R1+0x1624] ;  /* 0x00162400011d7983 */ /* 0x001ea80000300800 */
[----:B------:R-:W-:Y:S04]  /*2ca10*/  STL [R1+0x1208], R36 ;  /* 0x0012082401007387 */ /* 0x000fe80000100800 */
[----:B------:R-:W-:Y:S04]  /*2ca20*/  STL [R1+0x1204], R37 ;  /* 0x0012042501007387 */ /* 0x000fe80000100800 */
[----:B------:R-:W-:Y:S04]  /*2ca30*/  STL [R1+0x14b4], R37 ;  /* 0x0014b42501007387 */ /* 0x000fe80000100800 */
[----:B---3--:R0:W-:Y:S04]  /*2ca40*/  STL [R1+0x6f0], R28 ;  /* 0x0006f01c01007387 */ /* 0x0081e80000100800 */
[----:B0-----:R-:W3:Y:S01]  /*2ca50*/  LDL.LU R28, [R1+0x1620] ;  /* 0x00162000011c7983 */ /* 0x001ee20000300800 */
[----:B--2---:R-:W-:-:S06]  /*2ca60*/  PRMT R29, RZ, 0x7610, R29 ;  /* 0x00007610ff1d7816 */ /* 0x004fcc000000001d */
[----:B------:R-:W2:Y:S04]  /*2ca70*/  @P4 LDG.E.U16 R29, desc[UR20][R32.64] ;  /* 0x00000014201d4981 */ /* 0x000ea8000c1e1500 */
[----:B------:R-:W-:Y:S04]  /*2ca80*/  STL [R1+0x1210], R34 ;  /* 0x0012102201007387 */ /* 0x000fe80000100800 */
[----:B------:R-:W-:Y:S04]  /*2ca90*/  STL [R1+0x14b8], R34 ;  /* 0x0014b82201007387 */ /* 0x000fe80000100800 */
[----:B------:R-:W-:Y:S04]  /*2caa0*/  STL [R1+0x120c], R35 ;  /* 0x00120c2301007387 */ /* 0x000fe80000100800 */
[----:B------:R-:W-:Y:S01]  /*2cab0*/  STL [R1+0x14bc], R35 ;  /* 0x0014bc2301007387 */ /* 0x000fe20000100800 */
[----:B---3--:R-:W-:-:S05]  /*2cac0*/  PRMT R28, RZ, 0x7610, R28 ;  /* 0x00007610ff1c7816 */ /* 0x008fca000000001c */
[----:B------:R0:W-:Y:S04]  /*2cad0*/  STL.S16 [R1+0x6c0], R28 ;  /* 0x0006c01c01007387 */ /* 0x0001e80000100600 */
[----:B0-----:R-:W3:Y:S04]  /*2cae0*/  LDL.LU R28, [R1+0x161c] ;  /* 0x00161c00011c7983 */ /* 0x001ee80000300800 */
[----:B--2---:R0:W-:Y:S04]  /*2caf0*/  STL [R1+0x6ec], R29 ;  /* 0x0006ec1d01007387 */ /* 0x0041e80000100800 */
[----:B0-----:R-:W3:Y:S04]  /*2cb00*/  LDL.LU R29, [R1+0x1618] ;  /* 0x00161800011d7983 */ /* 0x001ee80000300800 */
[----:B------:R-:W-:Y:S04]  /*2cb10*/  STL [R1+0x1218], R32 ;  /* 0x0012182001007387 */ /* 0x000fe80000100800 */
[----:B------:R-:W-:Y:S04]  /*2cb20*/  STL [R1+0x14c0], R32 ;  /* 0x0014c02001007387 */ /* 0x000fe80000100800 */
[----:B------:R-:W-:Y:S04]  /*2cb30*/  STL [R1+0x1214], R33 ;  /* 0x0012142101007387 */ /* 0x000fe80000100800 */
[----:B------:R0:W-:Y:S04]  /*2cb40*/  STL [R1+0x14d4], R33 ;  /* 0x0014d42101007387 */ /* 0x0001e80000100800 */
[----:B0-----:R-:W4:Y:S01]  /*2cb50*/  LDL.LU R33, [R1+0x6c0] ;  /* 0x0006c00001217983 */ /* 0x001f220000300800 */
[----:B------:R-:W-:-:S02]  /*2cb60*/  ISETP.GT.AND P0, PT, R80, 0x7b, PT ;  /* 0x0000007b5000780c */ /* 0x000fc40003f04270 */
[----:B------:R-:W-:-:S11]  /*2cb70*/  PRMT R57, RZ, 0x7610, R57 ;  /* 0x00007610ff397816 */ /* 0x000fd60000000039 */
[----:B---3--:R-:W2:Y:S04]  /*2cb80*/  @P0 LDG.E.U16 R57, desc[UR20][R28.64] ;  /* 0x000000141c390981 */ /* 0x008ea8000c1e1500 */
[----:B----4-:R-:W3:Y:S01]  /*2cb90*/  @P0 LDG.E.U16 R33, desc[UR20][R30.64] ;  /* 0x000000141e210981 */ /* 0x010ee2000c1e1500 */
[----:B------:R-:W-:Y:S02]  /*2cba0*/  ISETP.GT.AND P5, PT, R80, 0x64, PT ;  /* 0x000000645000780c */ /* 0x000fe40003fa4270 */
[----:B------:R-:W-:-:S11]  /*2cbb0*/  PRMT R34, RZ, 0x7610, R34 ;  /* 0x00007610ff227816 */ /* 0x000fd60000000022 */
[----:B------:R-:W4:Y:S04]  /*2cbc0*/  @P5 LDG.E.U16 R34, desc[UR20][R20.64] ;  /* 0x0000001414225981 */ /* 0x000f28000c1e1500 */
[----:B---3--:R-:W-:Y:S04]  /*2cbd0*/  STL [R1+0x14d8], R33 ;  /* 0x0014d82101007387 */ /* 0x008fe80000100800 */
[----:B------:R-:W-:Y:S04]  /*2cbe0*/  STL [R1+0x1220], R30 ;  /* 0x0012201e01007387 */ /* 0x000fe80000100800 */
[----:B------:R-:W-:Y:S04]  /*2cbf0*/  STL [R1+0x14dc], R30 ;  /* 0x0014dc1e01007387 */ /* 0x000fe80000100800 */
[----:B------:R-:W-:Y:S04]  /*2cc00*/  STL [R1+0x121c], R31 ;  /* 0x00121c1f01007387 */ /* 0x000fe80000100800 */
[----:B------:R-:W-:Y:S04]  /*2cc10*/  STL [R1+0x14e0], R31 ;  /* 0x0014e01f01007387 */ /* 0x000fe80000100800 */
[----:B--2---:R-:W-:Y:S04]  /*2cc20*/  STL [R1+0x14e4], R57 ;  /* 0x0014e43901007387 */ /* 0x004fe80000100800 */
[----:B------:R-:W-:Y:S04]  /*2cc30*/  STL [R1+0x1228], R28 ;  /* 0x0012281c01007387 */ /* 0x000fe80000100800 */
[----:B------:R-:W-:Y:S04]  /*2cc40*/  STL [R1+0x14e8], R28 ;  /* 0x0014e81c01007387 */ /* 0x000fe80000100800 */
[----:B------:R-:W-:Y:S04]  /*2cc50*/  STL [R1+0x1224], R29 ;  /* 0x0012241d01007387 */ /* 0x000fe80000100800 */
[----:B------:R-:W-:Y:S04]  /*2cc60*/  STL [R1+0x14ec], R29 ;  /* 0x0014ec1d01007387 */ /* 0x000fe80000100800 */
[----:B------:R-:W2:Y:S01]  /*2cc70*/  LDL.LU.64 R20, [R1+0x1610] ;  /* 0x0016100001147983 */ /* 0x000ea20000300a00 */
[----:B------:R-:W-:-:S02]  /*2cc80*/  PRMT R37, RZ, 0x7610, R37 ;  /* 0x00007610ff257816 */ /* 0x000fc40000000025 */
[----:B------:R-:W-:Y:S01]  /*2cc90*/  ISETP.GT.AND P4, PT, R80, 0x55, PT ;  /* 0x000000555000780c */ /* 0x000fe20003f84270 */
[----:B----4-:R-:W-:Y:S01]  /*2cca0*/  STL [R1+0x151c], R34 ;  /* 0x00151c2201007387 */ /* 0x010fe20000100800 */
[----:B------:R-:W-:-:S03]  /*2ccb0*/  PRMT R58, RZ, 0x7610, R58 ;  /* 0x00007610ff3a7816 */ /* 0x000fc6000000003a */
[----:B------:R-:W3:Y:S08]  /*2ccc0*/  @P5 LDG.E.U16 R37, desc[UR20][R18.64] ;  /* 0x0000001412255981 */ /* 0x000ef0000c1e1500 */
[----:B------:R-:W4:Y:S04]  /*2ccd0*/  @P4 LDG.E.U16 R58, desc[UR20][R16.64] ;  /* 0x00000014103a4981 */ /* 0x000f28000c1e1500 */
[----:B------:R-:W3:Y:S04]  /*2cce0*/  LDL.LU.64 R18, [R1+0x1608] ;  /* 0x0016080001127983 */ /* 0x000ee80000300a00 */
[----:B------:R-:W-:Y:S04]  /*2ccf0*/  STL [R1+0x1230], R26 ;  /* 0x0012301a01007387 */ /* 0x000fe80000100800 */
[----:B------:R-:W-:Y:S04]  /*2cd00*/  STL [R1+0x122c], R27 ;  /* 0x00122c1b01007387 */ /* 0x000fe80000100800 */
[----:B------:R-:W-:Y:S04]  /*2cd10*/  STL [R1+0x1238], R24 ;  /* 0x0012381801007387 */ /* 0x000fe80000100800 */
[----:B------:R-:W-:Y:S04]  /*2cd20*/  STL [R1+0x1234], R25 ;  /* 0x0012341901007387 */ /* 0x000fe80000100800 */
[----:B------:R-:W-:Y:S04]  /*2cd30*/  STL [R1+0x1240], R22 ;  /* 0x0012401601007387 */ /* 0x000fe80000100800 */
[----:B------:R-:W-:Y:S04]  /*2cd40*/  STL [R1+0x123c], R23 ;  /* 0x00123c1701007387 */ /* 0x000fe80000100800 */
[----:B--2---:R-:W-:Y:S04]  /*2cd50*/  STL [R1+0x1248], R20 ;  /* 0x0012481401007387 */ /* 0x004fe80000100800 */
[----:B------:R-:W-:Y:S04]  /*2cd60*/  STL [R1+0x1244], R21 ;  /* 0x0012441501007387 */ /* 0x000fe80000100800 */
[----:B------:R-:W2:Y:S01]  /*2cd70*/  LDL.LU.64 R16, [R1+0x1600] ;  /* 0x0016000001107983 */ /* 0x000ea20000300a00 */
[----:B------:R-:W-:-:S02]  /*2cd80*/  ISETP.GT.AND P3, PT, R80, 0x6c, PT ;  /* 0x0000006c5000780c */ /* 0x000fc40003f64270 */
[----:B------:R-:W-:Y:S02]  /*2cd90*/  ISETP.GT.AND P0, PT, R80, 0x74, PT ;  /* 0x000000745000780c */ /* 0x000fe40003f04270 */
[----:B------:R-:W-:Y:S02]  /*2cda0*/  PRMT R39, RZ, 0x7610, R39 ;  /* 0x00007610ff277816 */ /* 0x000fe40000000027 */
[----:B------:R-:W-:Y:S02]  /*2cdb0*/  PRMT R38, RZ, 0x7610, R38 ;  /* 0x00007610ff267816 */ /* 0x000fe40000000026 */
[----:B------:R-:W-:Y:S02]  /*2cdc0*/  PRMT R36, RZ, 0x7610, R36 ;  /* 0x00007610ff247816 */ /* 0x000fe40000000024 */
[----:B------:R-:W-:-:S03]  /*2cdd0*/  PRMT R41, RZ, 0x7610, R41 ;  /* 0x00007610ff297816 */ /* 0x000fc60000000029 */
[----:B------:R-:W4:Y:S04]  /*2cde0*/  @P3 LDG.E.U16 R39, desc[UR20][R26.64] ;  /* 0x000000141a273981 */ /* 0x000f28000c1e1500 */
[----:B------:R-:W4:Y:S01]  /*2cdf0*/  @P3 LDG.E.U16 R38, desc[UR20][R24.64] ;  /* 0x0000001418263981 */ /* 0x000f22000c1e1500 */
[----:B------:R-:W-:-:S03]  /*2ce00*/  ISETP.GT.AND P3, PT, R80, 0x5d, PT ;  /* 0x0000005d5000780c */ /* 0x000fc60003f64270 */
[----:B------:R-:W4:Y:S04]  /*2ce10*/  @P0 LDG.E.U16 R36, desc[UR20][R22.64] ;  /* 0x0000001416240981 */ /* 0x000f28000c1e1500 */
[----:B------:R-:W4:Y:S01]  /*2ce20*/  @P0 LDG.E.U16 R41, desc[UR20][R20.64] ;  /* 0x0000001414290981 */ /* 0x000f22000c1e1500 */
[----:B------:R-:W-:Y:S02]  /*2ce30*/  ISETP.GT.AND P0, PT, R80, 0x65, PT ;  /* 0x000000655000780c */ /* 0x000fe40003f04270 */
[----:B------:R-:W-:Y:S02]  /*2ce40*/  PRMT R61, RZ, 0x7610, R61 ;  /* 0x00007610ff3d7816 */ /* 0x000fe4000000003d */
[----:B------:R-:W-:Y:S01]  /*2ce50*/  PRMT R60, RZ, 0x7610, R60 ;  /* 0x00007610ff3c7816 */ /* 0x000fe2000000003c */
[----:B---3--:R-:W-:Y:S01]  /*2ce60*/  STL [R1+0x1250], R18 ;  /* 0x0012501201007387 */ /* 0x008fe20000100800 */
[----:B------:R-:W-:-:S02]  /*2ce70*/  PRMT R66, RZ, 0x7610, R66 ;  /* 0x00007610ff427816 */ /* 0x000fc40000000042 */
[----:B------:R-:W-:Y:S01]  /*2ce80*/  PRMT R0, RZ, 0x7610, R0 ;  /* 0x00007610ff007816 */ /* 0x000fe20000000000 */
[----:B------:R-:W-:Y:S01]  /*2ce90*/  STL [R1+0x124c], R19 ;  /* 0x00124c1301007387 */ /* 0x000fe20000100800 */
[----:B------:R-:W-:-:S03]  /*2cea0*/  PRMT R67, RZ, 0x7610, R67 ;  /* 0x00007610ff437816 */ /* 0x000fc60000000043 */
[----:B------:R-:W3:Y:S04]  /*2ceb0*/  @P4 LDG.E.U16 R61, desc[UR20][R10.64] ;  /* 0x000000140a3d4981 */ /* 0x000ee8000c1e1500 */
[----:B------:R-:W3:Y:S04]  /*2cec0*/  @P3 LDG.E.U16 R60, desc[UR20][R8.64] ;  /* 0x00000014083c3981 */ /* 0x000ee8000c1e1500 */
[----:B------:R-:W3:Y:S04]  /*2ced0*/  @P3 LDG.E.U16 R66, desc[UR20][R6.64] ;  /* 0x0000001406423981 */ /* 0x000ee8000c1e1500 */
[----:B------:R-:W3:Y:S04]  /*2cee0*/  @P0 LDG.E.U16 R0, desc[UR20][R4.64] ;  /* 0x0000001404000981 */ /* 0x000ee8000c1e1500 */
[----:B------:R0:W3:Y:S04]  /*2cef0*/  @P0 LDG.E.U16 R67, desc[UR20][R2.64] ;  /* 0x0000001402430981 */ /* 0x0000e8000c1e1500 */
[----:B--2---:R-:W-:Y:S04]  /*2cf00*/  STL [R1+0x1258], R16 ;  /* 0x0012581001007387 */ /* 0x004fe80000100800 */
[----:B------:R-:W-:Y:S04]  /*2cf10*/  STL [R1+0x1254], R17 ;  /* 0x0012541101007387 */ /* 0x000fe80000100800 */
[----:B------:R-:W2:Y:S04]  /*2cf20*/  LDL.LU.64 R10, [R1+0x15f8] ;  /* 0x0015f800010a7983 */ /* 0x000ea80000300a00 */
[----:B------:R-:W2:Y:S04]  /*2cf30*/  LDL.LU.64 R8, [R1+0x15f0] ;  /* 0x0015f00001087983 */ /* 0x000ea80000300a00 */
[----:B------:R-:W2:Y:S04]  /*2cf40*/  LDL.LU.64 R6, [R1+0x15e8] ;  /* 0x0015e80001067983 */ /* 0x000ea80000300a00 */
[----:B------:R-:W2:Y:S04]  /*2cf50*/  LDL.LU.64 R4, [R1+0x15e0] ;  /* 0x0015e00001047983 */ /* 0x000ea80000300a00 */
[----:B------:R-:W0:Y:S01]  /*2cf60*/  LDL.LU.64 R2, [R1+0x15d8] ;  /* 0x0015d80001027983 */ /* 0x000e220000300a00 */
[----:B------:R-:W-:-:S03]  /*2cf70*/  ISETP.GT.AND P4, PT, R80, 0x3f, PT ;  /* 0x0000003f5000780c */ /* 0x000fc60003f84270 */
[----:B------:R-:W-:Y:S04]  /*2cf80*/  STL [R1+0x1260], R14 ;  /* 0x0012600e01007387 */ /* 0x000fe80000100800 */
[----:B------:R-:W-:Y:S01]  /*2cf90*/  STL [R1+0x125c], R15 ;  /* 0x00125c0f01007387 */ /* 0x000fe20000100800 */
[----:B0-----:R-:W-:-:S06]  /*2cfa0*/  PRMT R3, RZ, 0x7610, R3 ;  /* 0x00007610ff037816 */ /* 0x001fcc0000000003 */
[----:B------:R-:W3:Y:S04]  /*2cfb0*/  @P4 LDG.E.U16 R3, desc[UR20][R72.64] ;  /* 0x0000001448034981 */ /* 0x000ee8000c1e1500 */
[----:B------:R-:W-:Y:S04]  /*2cfc0*/  STL [R1+0x1268], R12 ;  /* 0x0012680c01007387 */ /* 0x000fe80000100800 */
[----:B------:R-:W-:Y:S04]  /*2cfd0*/  STL [R1+0x1264], R13 ;  /* 0x0012640d01007387 */ /* 0x000fe80000100800 */
[----:B--2---:R-:W-:Y:S04]  /*2cfe0*/  STL [R1+0x1270], R10 ;  /* 0x0012700a01007387 */ /* 0x004fe80000100800 */
[----:B------:R-:W-:Y:S04]  /*2cff0*/  STL [R1+0x126c], R11 ;  /* 0x00126c0b01007387 */ /* 0x000fe80000100800 */
[----:B------:R-:W-:Y:S04]  /*2d000*/  STL [R1+0x1278], R8 ;  /* 0x0012780801007387 */ /* 0x000fe80000100800 */
[----:B------:R-:W-:Y:S04]  /*2d010*/  STL [R1+0x1274], R9 ;  /* 0x0012740901007387 */ /* 0x000fe80000100800 */
[----:B------:R-:W-:Y:S04]  /*2d020*/  STL [R1+0x1280], R6 ;  /* 0x0012800601007387 */ /* 0x000fe80000100800 */
[----:B------:R-:W-:Y:S04]  /*2d030*/  STL [R1+0x127c], R7 ;  /* 0x00127c0701007387 */ /* 0x000fe80000100800 */
[----:B------:R-:W-:Y:S04]  /*2d040*/  STL [R1+0x1288], R4 ;  /* 0x0012880401007387 */ /* 0x000fe80000100800 */
[----:B------:R-:W-:Y:S04]  /*2d050*/  STL [R1+0x1284], R5 ;  /* 0x0012840501007387 */ /* 0x000fe80000100800 */
[----:B------:R-:W2:Y:S04]  /*2d060*/  LDL.LU.64 R72, [R1+0x15d0] ;  /* 0x0015d00001487983 */ /* 0x000ea80000300a00 */
[----:B---3--:R0:W-:Y:S04]  /*2d070*/  STL [R1+0xe54], R3 ;  /* 0x000e540301007387 */ /* 0x0081e80000100800 */
[----:B0-----:R-:W3:Y:S01]  /*2d080*/  LDL.LU R3, [R1+0x15c8] ;  /* 0x0015c80001037983 */ /* 0x001ee20000300800 */
[----:B------:R-:W-:-:S02]  /*2d090*/  ISETP.GT.AND P5, PT, R80, 0x7c, PT ;  /* 0x0000007c5000780c */ /* 0x000fc40003fa4270 */
[----:B------:R-:W-:Y:S02]  /*2d0a0*/  PRMT R40, RZ, 0x7610, R40 ;  /* 0x00007610ff287816 */ /* 0x000fe40000000028 */
[----:B------:R-:W-:-:S09]  /*2d0b0*/  PRMT R43, RZ, 0x7610, R43 ;  /* 0x00007610ff2b7816 */ /* 0x000fd2000000002b */
[----:B------:R0:W4:Y:S04]  /*2d0c0*/  @P5 LDG.E.U16 R40, desc[UR20][R18.64] ;  /* 0x0000001412285981 */ /* 0x000128000c1e1500 */
[----:B------:R-:W4:Y:S01]  /*2d0d0*/  @P5 LDG.E.U16 R43, desc[UR20][R16.64] ;  /* 0x00000014102b5981 */ /* 0x000f22000c1e1500 */
[----:B------:R-:W-:Y:S02]  /*2d0e0*/  ISETP.GT.AND P5, PT, R80, 0x46, PT ;  /* 0x000000465000780c */ /* 0x000fe40003fa4270 */
[----:B--2---:R-:W-:Y:S02]  /*2d0f0*/  PRMT R72, RZ, 0x7610, R72 ;  /* 0x00007610ff487816 */ /* 0x004fe40000000048 */
[----:B------:R-:W-:-:S04]  /*2d100*/  PRMT R73, RZ, 0x7610, R73 ;  /* 0x00007610ff497816 */ /* 0x000fc80000000049 */
[----:B------:R-:W2:Y:S05]  /*2d110*/  @P4 LDG.E.U16 R72, desc[UR20][R68.64] ;  /* 0x0000001444484981 */ /* 0x000eaa000c1e1500 */
[----:B------:R-:W4:Y:S04]  /*2d120*/  @P5 LDG.E.U16 R73, desc[UR20][R70.64] ;  /* 0x0000001446495981 */ /* 0x000f28000c1e1500 */
[----:B------:R-:W4:Y:S01]  /*2d130*/  LDL.LU.64 R68, [R1+0x15c0] ;  /* 0x0015c00001447983 */ /* 0x000f220000300a00 */
[----:B---3--:R-:W-:-:S06]  /*2d140*/  PRMT R3, RZ, 0x7610, R3 ;  /* 0x00007610ff037816 */ /* 0x008fcc0000000003 */
[----:B------:R-:W3:Y:S04]  /*2d150*/  @P5 LDG.E.U16 R3, desc[UR20][R74.64] ;  /* 0x000000144a035981 */ /* 0x000ee8000c1e1500 */
[----:B--2---:R1:W-:Y:S04]  /*2d160*/  STL [R1+0xe50], R72 ;  /* 0x000e504801007387 */ /* 0x0043e80000100800 */
[----:B-1----:R-:W2:Y:S04]  /*2d170*/  LDL.LU R72, [R1+0x15b8] ;  /* 0x0015b80001487983 */ /* 0x002ea80000300800 */
[----:B------:R-:W2:Y:S04]  /*2d180*/  LDL.LU.64 R70, [R1+0x15b0] ;  /* 0x0015b00001467983 */ /* 0x000ea80000300a00 */
[----:B----4-:R1:W-:Y:S04]  /*2d190*/  STL [R1+0xe4c], R73 ;  /* 0x000e4c4901007387 */ /* 0x0103e80000100800 */
[----:B-1----:R-:W4:Y:S04]  /*2d1a0*/  LDL.LU R73, [R1+0x15a8] ;  /* 0x0015a80001497983 */ /* 0x002f280000300800 */
[----:B------:R-:W2:Y:S04]  /*2d1b0*/  LDL.LU.64 R74, [R1+0x15a0] ;  /* 0x0015a000014a7983 */ /* 0x000ea80000300a00 */
[----:B---3--:R1:W-:Y:S04]  /*2d1c0*/  STL [R1+0xe48], R3 ;  /* 0x000e480301007387 */ /* 0x0083e80000100800 */
[----:B-1----:R-:W3:Y:S01]  /*2d1d0*/  LDL.LU R3, [R1+0x1598] ;  /* 0x0015980001037983 */ /* 0x002ee20000300800 */
[----:B------:R-:W-:-:S02]  /*2d1e0*/  ISETP.GT.AND P3, PT, R80, 0x75, PT ;  /* 0x000000755000780c */ /* 0x000fc40003f64270 */
[----:B------:R-:W-:Y:S02]  /*2d1f0*/  PRMT R62, RZ, 0x7610, R62 ;  /* 0x00007610ff3e7816 */ /* 0x000fe4000000003e */
[----:B------:R-:W-:-:S09]  /*2d200*/  PRMT R2, RZ, 0x7610, R2 ;  /* 0x00007610ff027816 */ /* 0x000fd20000000002 */
[----:B------:R-:W2:Y:S04]  /*2d210*/  @P3 LDG.E.U16 R62, desc[UR20][R10.64] ;  /* 0x000000140a3e3981 */ /* 0x000ea8000c1e1500 */
[----:B------:R-:W2:Y:S01]  /*2d220*/  @P3 LDG.E.U16 R2, desc[UR20][R8.64] ;  /* 0x0000001408023981 */ /* 0x000ea2000c1e1500 */
[----:B------:R-:W-:Y:S02]  /*2d230*/  ISETP.GT.AND P3, PT, R80, 0x47, PT ;  /* 0x000000475000780c */ /* 0x000fe40003f64270 */
[----:B---3--:R-:W-:-:S11]  /*2d240*/  PRMT R3, RZ, 0x7610, R3 ;  /* 0x00007610ff037816 */ /* 0x008fd60000000003 */
[----:B------:R-:W3:Y:S01]  /*2d250*/  @P3 LDG.E.U16 R3, desc[UR20][R76.64] ;  /* 0x000000144c033981 */ /* 0x000ee2000c1e1500 */
[C---:B------:R-:W-:Y:S02]  /*2d260*/  ISETP.GT.AND P0, PT, R80.reuse, 0x7d, PT ;  /* 0x0000007d5000780c */ /* 0x040fe40003f04270 */
[----:B------:R-:W-:Y:S02]  /*2d270*/  ISETP.GT.AND P6, PT, R80, 0x6d, PT ;  /* 0x0000006d5000780c */ /* 0x000fe40003fc4270 */
[----:B------:R-:W-:Y:S02]  /*2d280*/  PRMT R93, RZ, 0x7610, R93 ;  /* 0x00007610ff5d7816 */ /* 0x000fe4000000005d */
[----:B------:R-:W-:Y:S02]  /*2d290*/  PRMT R92, RZ, 0x7610, R92 ;  /* 0x00007610ff5c7816 */ /* 0x000fe4000000005c */
[----:B------:R-:W-:Y:S01]  /*2d2a0*/  PRMT R64, RZ, 0x7610, R64 ;  /* 0x00007610ff407816 */ /* 0x000fe20000000040 */
[----:B------:R-:W2:Y:S01]  /*2d2b0*/  LDL.LU.64 R76, [R1+0x1590] ;  /* 0x00159000014c7983 */ /* 0x000ea20000300a00 */
[----:B------:R-:W-:-:S03]  /*2d2c0*/  PRMT R65, RZ, 0x7610, R65 ;  /* 0x00007610ff417816 */ /* 0x000fc60000000041 */
[----:B------:R-:W2:Y:S04]  /*2d2d0*/  @P0 LDG.E.U16 R93, desc[UR20][R6.64] ;  /* 0x00000014065d0981 */ /* 0x000ea8000c1e1500 */
[----:B------:R-:W2:Y:S01]  /*2d2e0*/  @P0 LDG.E.U16 R92, desc[UR20][R4.64] ;  /* 0x00000014045c0981 */ /* 0x000ea2000c1e1500 */
[C---:B------:R-:W-:Y:S02]  /*2d2f0*/  ISETP.GT.AND P0, PT, R80.reuse, 0x4f, PT ;  /* 0x0000004f5000780c */ /* 0x040fe40003f04270 */
[C---:B------:R-:W-:Y:S01]  /*2d300*/  ISETP.GT.AND P4, PT, R80.reuse, 0x56, PT ;  /* 0x000000565000780c */ /* 0x040fe20003f84270 */
[----:B------:R-:W2:Y:S04]  /*2d310*/  @P6 LDG.E.U16 R64, desc[UR20][R14.64] ;  /* 0x000000140e406981 */ /* 0x000ea8000c1e1500 */
[----:B------:R-:W2:Y:S01]  /*2d320*/  @P6 LDG.E.U16 R65, desc[UR20][R12.64] ;  /* 0x000000140c416981 */ /* 0x000ea2000c1e1500 */
[----:B------:R-:W-:-:S02]  /*2d330*/  ISETP.GT.AND P6, PT, R80, 0x4e, PT ;  /* 0x0000004e5000780c */ /* 0x000fc40003fc4270 */
[----:B------:R-:W-:Y:S02]  /*2d340*/  PRMT R59, RZ, 0x7610, R59 ;  /* 0x00007610ff3b7816 */ /* 0x000fe4000000003b */
[----:B------:R-:W-:Y:S02]  /*2d350*/  PRMT R87, RZ, 0x7610, R87 ;  /* 0x00007610ff577816 */ /* 0x000fe40000000057 */
[----:B------:R-:W-:Y:S02]  /*2d360*/  PRMT R57, RZ, 0x7610, R57 ;  /* 0x00007610ff397816 */ /* 0x000fe40000000039 */
[----:B------:R-:W-:Y:S01]  /*2d370*/  PRMT R86, RZ, 0x7610, R86 ;  /* 0x00007610ff567816 */ /* 0x000fe20000000056 */
[----:B------:R-:W4:Y:S04]  /*2d380*/  @P0 LDG.E.U16 R59, desc[UR20][R78.64] ;  /* 0x000000144e3b0981 */ /* 0x000f28000c1e1500 */
[----:B------:R-:W4:Y:S04]  /*2d390*/  @P3 LDG.E.U16 R87, desc[UR20][R90.64] ;  /* 0x000000145a573981 */ /* 0x000f28000c1e1500 */
[----:B------:R-:W4:Y:S04]  /*2d3a0*/  @P4 LDG.E.U16 R57, desc[UR20][R68.64] ;  /* 0x0000001444394981 */ /* 0x000f28000c1e1500 */
[----:B------:R-:W4:Y:S04]  /*2d3b0*/  @P6 LDG.E.U16 R86, desc[UR20][R88.64] ;  /* 0x0000001458566981 */ /* 0x000f28000c1e1500 */
[----:B---3--:R1:W-:Y:S04]  /*2d3c0*/  STL [R1+0xe44], R3 ;  /* 0x000e440301007387 */ /* 0x0083e80000100800 */
[----:B-1----:R-:W3:Y:S04]  /*2d3d0*/  LDL.LU R3, [R1+0x1588] ;  /* 0x0015880001037983 */ /* 0x002ee80000300800 */
[----:B------:R-:W3:Y:S04]  /*2d3e0*/  LDL.LU.64 R78, [R1+0x1580] ;  /* 0x00158000014e7983 */ /* 0x000ee80000300a00 */
[----:B------:R-:W3:Y:S01]  /*2d3f0*/  LDL.LU.64 R68, [R1+0x1578] ;  /* 0x0015780001447983 */ /* 0x000ee20000300a00 */
[----:B------:R-:W-:-:S02]  /*2d400*/  ISETP.GT.AND P3, PT, R80, 0x57, PT ;  /* 0x000000575000780c */ /* 0x000fc40003f64270 */
[----:B------:R-:W-:Y:S02]  /*2d410*/  PRMT R51, RZ, 0x7610, R51 ;  /* 0x00007610ff337816 */ /* 0x000fe40000000033 */
[----:B------:R-:W-:Y:S02]  /*2d420*/  PRMT R81, RZ, 0x7610, R81 ;  /* 0x00007610ff517816 */ /* 0x000fe40000000051 */
[----:B------:R-:W-:Y:S02]  /*2d430*/  PRMT R63, RZ, 0x7610, R63 ;  /* 0x00007610ff3f7816 */ /* 0x000fe4000000003f */
[----:B------:R-:W-:Y:S01]  /*2d440*/  PRMT R50, RZ, 0x7610, R50 ;  /* 0x00007610ff327816 */ /* 0x000fe20000000032 */
[----:B--2---:R-:W2:Y:S01]  /*2d450*/  @P4 LDG.E.U16 R51, desc[UR20][R70.64] ;  /* 0x0000001446334981 */ /* 0x004ea2000c1e1500 */
[----:B------:R-:W-:-:S03]  /*2d460*/  PRMT R49, RZ, 0x7610, R49 ;  /* 0x00007610ff317816 */ /* 0x000fc60000000031 */
[----:B------:R-:W2:Y:S04]  /*2d470*/  @P6 LDG.E.U16 R81, desc[UR20][R84.64] ;  /* 0x0000001454516981 */ /* 0x000ea8000c1e1500 */
[----:B------:R-:W2:Y:S04]  /*2d480*/  @P0 LDG.E.U16 R63, desc[UR20][R82.64] ;  /* 0x00000014523f0981 */ /* 0x000ea8000c1e1500 */
[----:B------:R-:W2:Y:S04]  /*2d490*/  LDL.LU.64 R70, [R1+0x1570] ;  /* 0x0015700001467983 */ /* 0x000ea80000300a00 */
[----:B----4-:R-:W4:Y:S04]  /*2d4a0*/  @P3 LDG.E.U16 R50, desc[UR20][R72.64] ;  /* 0x0000001448323981 */ /* 0x010f28000c1e1500 */
[----:B------:R-:W4:Y:S04]  /*2d4b0*/  @P3 LDG.E.U16 R49, desc[UR20][R74.64] ;  /* 0x000000144a313981 */ /* 0x000f28000c1e1500 */
[----:B------:R-:W4:Y:S04]  /*2d4c0*/  LDL.LU.64 R72, [R1+0x1568] ;  /* 0x0015680001487983 */ /* 0x000f280000300a00 */
[----:B------:R-:W4:Y:S01]  /*2d4d0*/  LDL.LU.64 R74, [R1+0x1560] ;  /* 0x00156000014a7983 */ /* 0x000f220000300a00 */
[----:B------:R-:W-:-:S02]  /*2d4e0*/  ISETP.GT.AND P5, PT, R80, 0x5e, PT ;  /* 0x0000005e5000780c */ /* 0x000fc40003fa4270 */
[----:B------:R-:W-:Y:S02]  /*2d4f0*/  ISETP.GT.AND P0, PT, R80, 0x5f, PT ;  /* 0x0000005f5000780c */ /* 0x000fe40003f04270 */
[----:B------:R-:W-:Y:S02]  /*2d500*/  PRMT R48, RZ, 0x7610, R48 ;  /* 0x00007610ff307816 */ /* 0x000fe40000000030 */
[----:B------:R-:W-:Y:S02]  /*2d510*/  PRMT R47, RZ, 0x7610, R47 ;  /* 0x00007610ff2f7816 */ /* 0x000fe4000000002f */
[----:B------:R-:W-:-:S05]  /*2d520*/  PRMT R46, RZ, 0x7610, R46 ;  /* 0x00007610ff2e7816 */ /* 0x000fca000000002e */
[----:B------:R-:W4:Y:S04]  /*2d530*/  @P5 LDG.E.U16 R48, desc[UR20][R76.64] ;  /* 0x000000144c305981 */ /* 0x000f28000c1e1500 */
[----:B------:R-:W4:Y:S04]  /*2d540*/  LDL.LU.64 R76, [R1+0x1558] ;  /* 0x00155800014c7983 */ /* 0x000f280000300a00 */
[----:B---3--:R-:W3:Y:S04]  /*2d550*/  @P5 LDG.E.U16 R47, desc[UR20][R78.64] ;  /* 0x000000144e2f5981 */ /* 0x008ee8000c1e1500 */
[----:B------:R-:W3:Y:S04]  /*2d560*/  @P0 LDG.E.U16 R46, desc[UR20][R68.64] ;  /* 0x00000014442e0981 */ /* 0x000ee8000c1e1500 */
[----:B------:R-:W3:Y:S04]  /*2d570*/  LDL.LU.64 R78, [R1+0x1550] ;  /* 0x00155000014e7983 */ /* 0x000ee80000300a00 */
[----:B------:R-:W-:Y:S04]  /*2d580*/  STL [R1+0xe40], R87 ;  /* 0x000e405701007387 */ /* 0x000fe80000100800 */
[----:B------:R-:W-:Y:S04]  /*2d590*/  STL [R1+0xe3c], R86 ;  /* 0x000e3c5601007387 */ /* 0x000fe80000100800 */
[----:B------:R-:W3:Y:S01]  /*2d5a0*/  LDL.LU.64 R68, [R1+0x1548] ;  /* 0x0015480001447983 */ /* 0x000ee20000300a00 */
[----:B------:R-:W-:-:S02]  /*2d5b0*/  ISETP.GT.AND P4, PT, R80, 0x66, PT ;  /* 0x000000665000780c */ /* 0x000fc40003f84270 */
[----:B------:R-:W-:Y:S02]  /*2d5c0*/  PRMT R45, RZ, 0x7610, R45 ;  /* 0x00007610ff2d7816 */ /* 0x000fe4000000002d */
[----:B------:R-:W-:Y:S02]  /*2d5d0*/  PRMT R44, RZ, 0x7610, R44 ;  /* 0x00007610ff2c7816 */ /* 0x000fe4000000002c */
[----:B------:R-:W-:Y:S01]  /*2d5e0*/  PRMT R42, RZ, 0x7610, R42 ;  /* 0x00007610ff2a7816 */ /* 0x000fe2000000002a */
[----:B--2---:R-:W-:Y:S04]  /*2d5f0*/  STL [R1+0xe38], R81 ;  /* 0x000e385101007387 */ /* 0x004fe80000100800 */
[----:B------:R-:W2:Y:S04]  /*2d600*/  @P0 LDG.E.U16 R45, desc[UR20][R70.64] ;  /* 0x00000014462d0981 */ /* 0x000ea8000c1e1500 */
[----:B----4-:R-:W4:Y:S04]  /*2d610*/  @P4 LDG.E.U16 R44, desc[UR20][R72.64] ;  /* 0x00000014482c4981 */ /* 0x010f28000c1e1500 */
[----:B------:R-:W2:Y:S04]  /*2d620*/  LDL.LU.64 R70, [R1+0x1540] ;  /* 0x0015400001467983 */ /* 0x000ea80000300a00 */
[----:B------:R-:W-:Y:S04]  /*2d630*/  STL [R1+0xe34], R63 ;  /* 0x000e343f01007387 */ /* 0x000fe80000100800 */
[----:B------:R-:W-:Y:S04]  /*2d640*/  STL [R1+0xe30], R59 ;  /* 0x000e303b01007387 */ /* 0x000fe80000100800 */
[----:B------:R-:W2:Y:S04]  /*2d650*/  LDL.LU.64 R72, [R1+0x1538] ;  /* 0x0015380001487983 */ /* 0x000ea80000300a00 */
[----:B------:R-:W2:Y:S04]  /*2d660*/  @P4 LDG.E.U16 R42, desc[UR20][R74.64] ;  /* 0x000000144a2a4981 */ /* 0x000ea8000c1e1500 */
[----:B------:R-:W2:Y:S01]  /*2d670*/  LDL.LU.64 R74, [R1+0x1530] ;  /* 0x00153000014a7983 */ /* 0x000ea20000300a00 */
[----:B------:R-:W-:-:S02]  /*2d680*/  ISETP.GT.AND P3, PT, R80, 0x67, PT ;  /* 0x000000675000780c */ /* 0x000fc40003f64270 */
[----:B------:R-:W-:Y:S02]  /*2d690*/  ISETP.GT.AND P5, PT, R80, 0x6e, PT ;  /* 0x0000006e5000780c */ /* 0x000fe40003fa4270 */
[----:B------:R-:W-:Y:S02]  /*2d6a0*/  PRMT R35, RZ, 0x7610, R35 ;  /* 0x00007610ff237816 */ /* 0x000fe40000000023 */
[----:B------:R-:W-:Y:S02]  /*2d6b0*/  PRMT R33, RZ, 0x7610, R33 ;  /* 0x00007610ff217816 */ /* 0x000fe40000000021 */
[----:B------:R-:W-:-:S05]  /*2d6c0*/  PRMT R32, RZ, 0x7610, R32 ;  /* 0x00007610ff207816 */ /* 0x000fca0000000020 */
[----:B------:R-:W4:Y:S04]  /*2d6d0*/  @P3 LDG.E.U16 R35, desc[UR20][R76.64] ;  /* 0x000000144c233981 */ /* 0x000f28000c1e1500 */
[----:B---3--:R-:W3:Y:S04]  /*2d6e0*/  @P3 LDG.E.U16 R33, desc[UR20][R78.64] ;  /* 0x000000144e213981 */ /* 0x008ee8000c1e1500 */
[----:B------:R-:W3:Y:S01]  /*2d6f0*/  @P5 LDG.E.U16 R32, desc[UR20][R68.64] ;  /* 0x0000001444205981 */ /* 0x000ee2000c1e1500 */
[----:B------:R-:W-:Y:S02]  /*2d700*/  ISETP.GT.AND P0, PT, R80, 0x6f, PT ;  /* 0x0000006f5000780c */ /* 0x000fe40003f04270 */
[----:B------:R-:W-:Y:S01]  /*2d710*/  PRMT R52, RZ, 0x7610, R52 ;  /* 0x00007610ff347816 */ /* 0x000fe20000000034 */
[----:B------:R-:W-:Y:S04]  /*2d720*/  STL [R1+0xe2c], R57 ;  /* 0x000e2c3901007387 */ /* 0x000fe80000100800 */
[----:B------:R1:W-:Y:S04]  /*2d730*/  STL [R1+0xe28], R51 ;  /* 0x000e283301007387 */ /* 0x0003e80000100800 */
[----:B------:R-:W3:Y:S04]  /*2d740*/  LDL.LU.64 R76, [R1+0x1528] ;  /* 0x00152800014c7983 */ /* 0x000ee80000300a00 */
[----:B------:R-:W3:Y:S04]  /*2d750*/  LDL.LU.64 R78, [R1+0x1520] ;  /* 0x00152000014e7983 */ /* 0x000ee80000300a00 */
[----:B------:R0:W-:Y:S04]  /*2d760*/  STL [R1+0xe24], R50 ;  /* 0x000e243201007387 */ /* 0x0001e80000100800 */
[----:B------:R0:W-:Y:S04]  /*2d770*/  STL [R1+0xe20], R49 ;  /* 0x000e203101007387 */ /* 0x0001e80000100800 */
[----:B-1----:R-:W3:Y:S04]  /*2d780*/  LDL.LU R51, [R1+0x1150] ;  /* 0x0011500001337983 */ /* 0x002ee80000300800 */
[----:B0-----:R-:W3:Y:S04]  /*2d790*/  LDL.LU R50, [R1+0x1160] ;  /* 0x0011600001327983 */ /* 0x001ee80000300800 */
[----:B------:R-:W3:Y:S04]  /*2d7a0*/  LDL.LU R49, [R1+0x1154] ;  /* 0x0011540001317983 */ /* 0x000ee80000300800 */
[----:B--2---:R-:W2:Y:S04]  /*2d7b0*/  @P0 LDG.E.U16 R52, desc[UR20][R74.64] ;  /* 0x000000144a340981 */ /* 0x004ea8000c1e1500 */
[----:B------:R0:W-:Y:S04]  /*2d7c0*/  STL [R1+0xe1c], R48 ;  /* 0x000e1c3001007387 */ /* 0x0001e80000100800 */
[----:B0-----:R-:W2:Y:S04]  /*2d7d0*/  LDL.LU R48, [R1+0x1164] ;  /* 0x0011640001307983 */ /* 0x001ea80000300800 */
[----:B------:R0:W-:Y:S04]  /*2d7e0*/  STL [R1+0xe18], R47 ;  /* 0x000e182f01007387 */ /* 0x0001e80000100800 */
[----:B0-----:R-:W2:Y:S04]  /*2d7f0*/  LDL.LU R47, [R1+0x1158] ;  /* 0x00115800012f7983 */ /* 0x001ea80000300800 */
[----:B------:R0:W-:Y:S04]  /*2d800*/  STL [R1+0xe14], R46 ;  /* 0x000e142e01007387 */ /* 0x0001e80000100800 */
[----:B0-----:R-:W2:Y:S04]  /*2d810*/  LDL.LU R46, [R1+0x1168] ;  /* 0x00116800012e7983 */ /* 0x001ea80000300800 */
[----:B------:R0:W-:Y:S04]  /*2d820*/  STL [R1+0xe10], R45 ;  /* 0x000e102d01007387 */ /* 0x0001e80000100800 */
[----:B0-----:R-:W2:Y:S04]  /*2d830*/  LDL.LU R45, [R1+0x115c] ;  /* 0x00115c00012d7983 */ /* 0x001ea80000300800 */
[----:B----4-:R0:W-:Y:S04]  /*2d840*/  STL [R1+0xe0c], R44 ;  /* 0x000e0c2c01007387 */ /* 0x0101e80000100800 */
[----:B0-----:R-:W4:Y:S04]  /*2d850*/  LDL.LU R44, [R1+0x116c] ;  /* 0x00116c00012c7983 */ /* 0x001f280000300800 */
[----:B------:R0:W-:Y:S04]  /*2d860*/  STL [R1+0xe08], R42 ;  /* 0x000e082a01007387 */ /* 0x0001e80000100800 */
[----:B0-----:R-:W4:Y:S04]  /*2d870*/  LDL.LU R42, [R1+0x1170] ;  /* 0x00117000012a7983 */ /* 0x001f280000300800 */
[----:B------:R0:W-:Y:S04]  /*2d880*/  STL [R1+0xe04], R35 ;  /* 0x000e042301007387 */ /* 0x0001e80000100800 */
[----:B0-----:R-:W4:Y:S04]  /*2d890*/  LDL.LU R35, [R1+0x1178] ;  /* 0x0011780001237983 */ /* 0x001f280000300800 */
[----:B---3--:R0:W-:Y:S04]  /*2d8a0*/  STL [R1+0xe00], R33 ;  /* 0x000e002101007387 */ /* 0x0081e80000100800 */
[----:B0-----:R-:W3:Y:S04]  /*2d8b0*/  LDL.LU R33, [R1+0x1174] ;  /* 0x0011740001217983 */ /* 0x001ee80000300800 */
[----:B------:R0:W-:Y:S04]  /*2d8c0*/  STL [R1+0xdfc], R32 ;  /* 0x000dfc2001007387 */ /* 0x0001e80000100800 */
[----:B0-----:R-:W3:Y:S04]  /*2d8d0*/  LDL.LU R32, [R1+0x117c] ;  /* 0x00117c0001207983 */ /* 0x001ee80000300800 */
        /* <DEDUP_REMOVED lines=8> */
[----:B--2---:R0:W-:Y:S02]  /*2d960*/  STL [R1+0xdf0], R52 ;  /* 0x000df03401007387 */ /* 0x0041e40000100800 */
[----:B0-----:R-:W0:Y:S01]  /*2d970*/  S2R R52, SR_TID.X ;  /* 0x0000000000347919 */ /* 0x001e220000002100 */
[----:B------:R-:W-:-:S02]  /*2d980*/  PRMT R56, RZ, 0x7610, R56 ;  /* 0x00007610ff387816 */ /* 0x000fc40000000038 */
[----:B------:R-:W-:-:S04]  /*2d990*/  ISETP.GT.AND P4, PT, R80, 0x76, PT ;  /* 0x000000765000780c */ /* 0x000fc80003f84270 */
[----:B------:R-:W2:Y:S01]  /*2d9a0*/  @P5 LDG.E.U16 R56, desc[UR20][R70.64] ;  /* 0x0000001446385981 */ /* 0x000ea2000c1e1500 */
[C---:B------:R-:W-:Y:S02]  /*2d9b0*/  ISETP.GT.AND P5, PT, R80.reuse, 0x7e, PT ;  /* 0x0000007e5000780c */ /* 0x040fe40003fa4270 */
[----:B------:R-:W-:Y:S02]  /*2d9c0*/  PRMT R55, RZ, 0x7610, R55 ;  /* 0x00007610ff377816 */ /* 0x000fe40000000037 */
[C---:B------:R-:W-:Y:S02]  /*2d9d0*/  ISETP.GT.AND P3, PT, R80.reuse, 0x77, PT ;  /* 0x000000775000780c */ /* 0x040fe40003f64270 */
[----:B------:R-:W-:Y:S02]  /*2d9e0*/  PRMT R54, RZ, 0x7610, R54 ;  /* 0x00007610ff367816 */ /* 0x000fe40000000036 */
[----:B------:R-:W-:Y:S01]  /*2d9f0*/  PRMT R53, RZ, 0x7610, R53 ;  /* 0x00007610ff357816 */ /* 0x000fe20000000035 */
[----:B------:R-:W2:Y:S01]  /*2da00*/  @P0 LDG.E.U16 R55, desc[UR20][R72.64] ;  /* 0x0000001448370981 */ /* 0x000ea2000c1e1500 */
[----:B------:R-:W-:Y:S01]  /*2da10*/  PRMT R29, RZ, 0x7610, R29 ;  /* 0x00007610ff1d7816 */ /* 0x000fe2000000001d */
[----:B------:R-:W-:Y:S01]  /*2da20*/  IMAD.MOV.U32 R87, RZ, RZ, R47 ;  /* 0x000000ffff577224 */ /* 0x000fe200078e002f */
[----:B------:R-:W-:Y:S01]  /*2da30*/  PRMT R28, RZ, 0x7610, R28 ;  /* 0x00007610ff1c7816 */ /* 0x000fe2000000001c */
[----:B------:R-:W2:Y:S01]  /*2da40*/  @P4 LDG.E.U16 R54, desc[UR20][R76.64] ;  /* 0x000000144c364981 */ /* 0x000ea2000c1e1500 */
[----:B------:R-:W-:-:S02]  /*2da50*/  ISETP.GT.AND P0, PT, R80, 0x7f, PT ;  /* 0x0000007f5000780c */ /* 0x000fc40003f04270 */
[----:B------:R-:W-:Y:S01]  /*2da60*/  PRMT R31, RZ, 0x7610, R31 ;  /* 0x00007610ff1f7816 */ /* 0x000fe2000000001f */
[----:B------:R-:W2:Y:S01]  /*2da70*/  @P4 LDG.E.U16 R53, desc[UR20][R78.64] ;  /* 0x000000144e354981 */ /* 0x000ea2000c1e1500 */
[----:B0-----:R-:W-:Y:S01]  /*2da80*/  LOP3.LUT R52, R52, 0x7f, RZ, 0xc0, !PT ;  /* 0x0000007f34347812 */ /* 0x001fe200078ec0ff */
[----:B------:R-:W-:-:S03]  /*2da90*/  IMAD.MOV.U32 R86, RZ, RZ, R46 ;  /* 0x000000ffff567224 */ /* 0x000fc600078e002e */
[----:B------:R-:W-:Y:S02]  /*2daa0*/  ISETP.GE.AND P4, PT, R52, R80, PT ;  /* 0x000000503400720c */ /* 0x000fe40003f86270 */
[----:B------:R-:W-:Y:S01]  /*2dab0*/  PRMT R30, RZ, 0x7610, R30 ;  /* 0x00007610ff1e7816 */ /* 0x000fe2000000001e */
[----:B------:R-:W2:Y:S01]  /*2dac0*/  @P5 LDG.E.U16 R28, desc[UR20][R86.64] ;  /* 0x00000014561c5981 */ /* 0x000ea2000c1e1500 */
[----:B------:R-:W-:Y:S02]  /*2dad0*/  IMAD.MOV.U32 R85, RZ, RZ, R45 ;  /* 0x000000ffff557224 */ /* 0x000fe400078e002d */
[----:B----4-:R-:W-:-:S05]  /*2dae0*/  IMAD.MOV.U32 R84, RZ, RZ, R44 ;  /* 0x000000ffff547224 */ /* 0x010fca00078e002c */
[----:B------:R-:W4:Y:S01]  /*2daf0*/  @P5 LDG.E.U16 R29, desc[UR20][R84.64] ;  /* 0x00000014541d5981 */ /* 0x000f22000c1e1500 */
[----:B------:R-:W-:Y:S02]  /*2db00*/  IMAD.MOV.U32 R83, RZ, RZ, R42 ;  /* 0x000000ffff537224 */ /* 0x000fe400078e002a */
[----:B------:R-:W-:-:S05]  /*2db10*/  IMAD.MOV.U32 R82, RZ, RZ, R35 ;  /* 0x000000ffff527224 */ /* 0x000fca00078e0023 */
[----:B------:R-:W4:Y:S01]  /*2db20*/  @P3 LDG.E.U16 R30, desc[UR20][R82.64] ;  /* 0x00000014521e3981 */ /* 0x000f22000c1e1500 */
[----:B---3--:R-:W-:Y:S02]  /*2db30*/  IMAD.MOV.U32 R81, RZ, RZ, R33 ;  /* 0x000000ffff517224 */ /* 0x008fe400078e0021 */
[----:B------:R-:W-:-:S05]  /*2db40*/  IMAD.MOV.U32 R80, RZ, RZ, R32 ;  /* 0x000000ffff507224 */ /* 0x000fca00078e0020 */
[----:B------:R-:W3:Y:S04]  /*2db50*/  @P3 LDG.E.U16 R31, desc[UR20][R80.64] ;  /* 0x00000014501f3981 */ /* 0x000ee8000c1e1500 */
[----:B------:R-:W-:Y:S04]  /*2db60*/  STL [R1+0x12b0], R76 ;  /* 0x0012b04c01007387 */ /* 0x000fe80000100800 */
[----:B------:R-:W-:Y:S04]  /*2db70*/  STL [R1+0x12ac], R77 ;  /* 0x0012ac4d01007387 */ /* 0x000fe80000100800 */
[----:B------:R-:W-:Y:S04]  /*2db80*/  STL [R1+0x12b8], R78 ;  /* 0x0012b84e01007387 */ /* 0x000fe80000100800 */
[----:B------:R-:W-:Y:S01]  /*2db90*/  STL [R1+0x12b4], R79 ;  /* 0x0012b44f01007387 */ /* 0x000fe20000100800 */
[----:B------:R-:W-:Y:S01]  /*2dba0*/  IMAD.MOV.U32 R90, RZ, RZ, R50 ;  /* 0x000000ffff5a7224 */ /* 0x000fe200078e0032 */
[----:B------:R-:W-:Y:S01]  /*2dbb0*/  PRMT R34, RZ, 0x7610, R34 ;  /* 0x00007610ff227816 */ /* 0x000fe20000000022 */
[----:B------:R-:W-:-:S02]  /*2dbc0*/  IMAD.MOV.U32 R89, RZ, RZ, R49 ;  /* 0x000000ffff597224 */ /* 0x000fc400078e0031 */
[----:B------:R-:W-:Y:S01]  /*2dbd0*/  IMAD.MOV.U32 R88, RZ, RZ, R48 ;  /* 0x000000ffff587224 */ /* 0x000fe200078e0030 */
[----:B------:R-:W-:Y:S02]  /*2dbe0*/  PRMT R19, RZ, 0x7610, R19 ;  /* 0x00007610ff137816 */ /* 0x000fe40000000013 */
[----:B------:R-:W-:Y:S02]  /*2dbf0*/  MOV R91, R51 ;  /* 0x00000033005b7202 */ /* 0x000fe40000000f00 */
[----:B------:R-:W3:Y:S04]  /*2dc00*/  @P0 LDG.E.U16 R34, desc[UR20][R88.64] ;  /* 0x0000001458220981 */ /* 0x000ee8000c1e1500 */
[----:B------:R-:W3:Y:S04]  /*2dc10*/  @P0 LDG.E.U16 R19, desc[UR20][R90.64] ;  /* 0x000000145a130981 */ /* 0x000ee8000c1e1500 */
        /* <DEDUP_REMOVED lines=8> */
[----:B----4-:R0:W-:Y:S04]  /*2dca0*/  STL [R1+0xddc], R29 ;  /* 0x000ddc1d01007387 */ /* 0x0101e80000100800 */
[----:B0-----:R-:W2:Y:S04]  /*2dcb0*/  LDL.LU R29, [R1+0x9c8] ;  /* 0x0009c800011d7983 */ /* 0x001ea80000300800 */
[----:B------:R-:W-:Y:S04]  /*2dcc0*/  STL [R1+0xdec], R54 ;  /* 0x000dec3601007387 */ /* 0x000fe80000100800 */
[----:B------:R0:W-:Y:S01]  /*2dcd0*/  STL [R1+0xdd8], R28 ;  /* 0x000dd81c01007387 */ /* 0x0001e20000100800 */
[----:B------:R-:W-:Y:S06]  /*2dce0*/  BAR.SYNC.DEFER_BLOCKING 0x0 ;  /* 0x0000000000007b1d */ /* 0x000fec0000010000 */
[----:B0-----:R-:W4:Y:S04]  /*2dcf0*/  LDL.LU R28, [R1+0x9c4] ;  /* 0x0009c400011c7983 */ /* 0x001f280000300800 */
[----:B------:R-:W2:Y:S04]  /*2dd00*/  LDL.LU R57, [R1+0x990] ;  /* 0x0009900001397983 */ /* 0x000ea80000300800 */
[----:B---3--:R0:W-:Y:S04]  /*2dd10*/  STL [R1+0xde4], R31 ;  /* 0x000de41f01007387 */ /* 0x0081e80000100800 */
[----:B------:R-:W-:Y:S04]  /*2dd20*/  STL [R1+0xde8], R53 ;  /* 0x000de83501007387 */ /* 0x000fe80000100800 */
[----:B0-----:R-:W3:Y:S04]  /*2dd30*/  LDL.LU R31, [R1+0x98c] ;  /* 0x00098c00011f7983 */ /* 0x001ee80000300800 */
[----:B------:R0:W-:Y:S04]  /*2dd40*/  STL [R1+0xde0], R30 ;  /* 0x000de01e01007387 */ /* 0x0001e80000100800 */
        /* <DEDUP_REMOVED lines=9> */
[----:B------:R-:W3:Y:S04]  /*2dde0*/  LDL.LU R46, [R1+0x884] ;  /* 0x00088400012e7983 */ /* 0x000ee80000300800 */
[----:B------:R-:W4:Y:S04]  /*2ddf0*/  LDL.LU R47, [R1+0x858] ;  /* 0x00085800012f7983 */ /* 0x000f280000300800 */
[----:B------:R-:W-:Y:S04]  /*2de00*/  STL [R1+0x12d8], R86 ;  /* 0x0012d85601007387 */ /* 0x000fe80000100800 */
[----:B------:R-:W-:Y:S04]  /*2de10*/  STL [R1+0x12d4], R87 ;  /* 0x0012d45701007387 */ /* 0x000fe80000100800 */
[----:B------:R-:W4:Y:S04]  /*2de20*/  LDL.LU R42, [R1+0x854] ;  /* 0x00085400012a7983 */ /* 0x000f280000300800 */
[----:B------:R-:W4:Y:S04]  /*2de30*/  LDL.LU R45, [R1+0x828] ;  /* 0x00082800012d7983 */ /* 0x000f280000300800 */
[----:B------:R-:W4:Y:S04]  /*2de40*/  LDL.LU R44, [R1+0x824] ;  /* 0x00082400012c7983 */ /* 0x000f280000300800 */
[----:B------:R-:W4:Y:S04]  /*2de50*/  LDL.LU R51, [R1+0x7f8] ;  /* 0x0007f80001337983 */ /* 0x000f280000300800 */
[----:B------:R-:W4:Y:S04]  /*2de60*/  LDL.LU R48, [R1+0x7f4] ;  /* 0x0007f40001307983 */ /* 0x000f280000300800 */
[----:B------:R-:W4:Y:S04]  /*2de70*/  LDL.LU R55, [R1+0x7c8] ;  /* 0x0007c80001377983 */ /* 0x000f280000300800 */
[----:B------:R-:W4:Y:S04]  /*2de80*/  LDL.LU R59, [R1+0x7c4] ;  /* 0x0007c400013b7983 */ /* 0x000f280000300800 */
[----:B------:R-:W-:Y:S04]  /*2de90*/  STL [R1+0x12e0], R88 ;  /* 0x0012e05801007387 */ /* 0x000fe80000100800 */
[----:B------:R-:W-:Y:S04]  /*2dea0*/  STL [R1+0x12dc], R89 ;  /* 0x0012dc5901007387 */ /* 0x000fe80000100800 */
[----:B------:R-:W4:Y:S04]  /*2deb0*/  LDL.LU R56, [R1+0x798] ;  /* 0x0007980001387983 */ /* 0x000f280000300800 */
[----:B------:R-:W4:Y:S04]  /*2dec0*/  LDL.LU R63, [R1+0x794] ;  /* 0x00079400013f7983 */ /* 0x000f280000300800 */
[----:B------:R-:W-:Y:S04]  /*2ded0*/  STL [R1+0x12e8], R90 ;  /* 0x0012e85a01007387 */ /* 0x000fe80000100800 */
[----:B------:R-:W-:Y:S04]  /*2dee0*/  STL [R1+0x12e4], R91 ;  /* 0x0012e45b01007387 */ /* 0x000fe80000100800 */
[----:B--2---:R0:W-:Y:S04]  /*2def0*/  STS.U16 [R3+UR4+0x11800], R49 ;  /* 0x0118003103007988 */ /* 0x0041e80008000404 */
[----:B---3--:R1:W-:Y:S04]  /*2df00*/  STS.U16 [R3+UR4+0x19800], R46 ;  /* 0x0198002e03007988 */ /* 0x0083e80008000404 */
[----:B----4-:R2:W-:Y:S04]  /*2df10*/  STS.U16 [R3+UR4+0x11c00], R47 ;  /* 0x011c002f03007988 */ /* 0x0105e80008000404 */
[----:B0-----:R-:W3:Y:S04]  /*2df20*/  LDL.LU R49, [R1+0x768] ;  /* 0x0007680001317983 */ /* 0x001ee80000300800 */
[----:B------:R-:W-:Y:S04]  /*2df30*/  STL [R1+0xdd4], R34 ;  /* 0x000dd42201007387 */ /* 0x000fe80000100800 */
[----:B-1----:R-:W4:Y:S04]  /*2df40*/  LDL.LU R46, [R1+0x764] ;  /* 0x00076400012e7983 */ /* 0x002f280000300800 */
[----:B--2---:R-:W2:Y:S04]  /*2df50*/  LDL.LU R47, [R1+0x738] ;  /* 0x00073800012f7983 */ /* 0x004ea80000300800 */
[----:B------:R0:W-:Y:S04]  /*2df60*/  STL [R1+0xdd0], R19 ;  /* 0x000dd01301007387 */ /* 0x0001e80000100800 */
[----:B------:R1:W-:Y:S04]  /*2df70*/  STS.U16 [R3+UR4+0x1a400], R48 ;  /* 0x01a4003003007988 */ /* 0x0003e80008000404 */
[----:B0-----:R-:W2:Y:S04]  /*2df80*/  LDL.LU R19, [R1+0x734] ;  /* 0x0007340001137983 */ /* 0x001ea80000300800 */
[----:B------:R0:W-:Y:S04]  /*2df90*/  STS.U16 [R3+UR4+0x12800], R55 ;  /* 0x0128003703007988 */ /* 0x0001e80008000404 */
[----:B-1----:R-:W2:Y:S04]  /*2dfa0*/  LDL.LU R48, [R1+0x708] ;  /* 0x0007080001307983 */ /* 0x002ea80000300800 */
[----:B0-----:R-:W2:Y:S04]  /*2dfb0*/  LDL.LU R55, [R1+0x704] ;  /* 0x0007040001377983 */ /* 0x001ea80000300800 */
[----:B------:R0:W-:Y:S04]  /*2dfc0*/  STS.U16 [R3+UR4+0x10000], R29 ;  /* 0x0100001d03007988 */ /* 0x0001e80008000404 */
[----:B------:R-:W2:Y:S04]  /*2dfd0*/  LDL.LU R34, [R1+0x6d8] ;  /* 0x0006d80001227983 */ /* 0x000ea80000300800 */
[----:B------:R1:W-:Y:S04]  /*2dfe0*/  STS.U16 [R3+UR4+0x18000], R28 ;  /* 0x0180001c03007988 */ /* 0x0003e80008000404 */
[----:B0-----:R-:W2:Y:S04]  /*2dff0*/  LDL.LU R29, [R1+0x6d4] ;  /* 0x0006d400011d7983 */ /* 0x001ea80000300800 */
[----:B------:R0:W-:Y:S04]  /*2e000*/  STS.U16 [R3+UR4+0x10400], R57 ;  /* 0x0104003903007988 */ /* 0x0001e80008000404 */
[----:B-1----:R-:W2:Y:S04]  /*2e010*/  LDL.LU R28, [R1+0x9c0] ;  /* 0x0009c000011c7983 */ /* 0x002ea80000300800 */
        /* <DEDUP_REMOVED lines=24> */
[----:B0-----:R-:W2:Y:S04]  /*2e1a0*/  LDL.LU R63, [R1+0x87c] ;  /* 0x00087c00013f7983 */ /* 0x001ea80000300800 */
[----:B------:R0:W-:Y:S04]  /*2e1b0*/  STS.U16 [R3+UR4+0x19c00], R42 ;  /* 0x019c002a03007988 */ /* 0x0001e80008000404 */
[----:B------:R1:W-:Y:S04]  /*2e1c0*/  STS.U16 [R3+UR4+0x12000], R45 ;  /* 0x0120002d03007988 */ /* 0x0003e80008000404 */
[----:B------:R1:W-:Y:S04]  /*2e1d0*/  STS.U16 [R3+UR4+0x1a000], R44 ;  /* 0x01a0002c03007988 */ /* 0x0003e80008000404 */
[----:B0-----:R-:W2:Y:S04]  /*2e1e0*/  LDL.LU R42, [R1+0x850] ;  /* 0x00085000012a7983 */ /* 0x001ea80000300800 */
[----:B-1----:R-:W2:Y:S04]  /*2e1f0*/  LDL.LU R45, [R1+0x84c] ;  /* 0x00084c00012d7983 */ /* 0x002ea80000300800 */
[----:B------:R0:W-:Y:S04]  /*2e200*/  STS.U16 [R3+UR4+0x12400], R51 ;  /* 0x0124003303007988 */ /* 0x0001e80008000404 */
[----:B------:R-:W2:Y:S04]  /*2e210*/  LDL.LU R44, [R1+0x820] ;  /* 0x00082000012c7983 */ /* 0x000ea80000300800 */
[----:B0-----:R-:W2:Y:S04]  /*2e220*/  LDL.LU R51, [R1+0x81c] ;  /* 0x00081c0001337983 */ /* 0x001ea80000300800 */
[----:B---3--:R0:W-:Y:S04]  /*2e230*/  STS.U16 [R3+UR4+0x13000], R49 ;  /* 0x0130003103007988 */ /* 0x0081e80008000404 */
[----:B----4-:R1:W-:Y:S04]  /*2e240*/  STS.U16 [R3+UR4+0x1b000], R46 ;  /* 0x01b0002e03007988 */ /* 0x0103e80008000404 */
[----:B0-----:R-:W3:Y:S04]  /*2e250*/  LDL.LU R49, [R1+0x7f0] ;  /* 0x0007f00001317983 */ /* 0x001ee80000300800 */
[----:B--2---:R0:W-:Y:S04]  /*2e260*/  STS.U16 [R3+UR4+0x13400], R47 ;  /* 0x0134002f03007988 */ /* 0x0041e80008000404 */
[----:B-1----:R-:W2:Y:S04]  /*2e270*/  LDL.LU R46, [R1+0x7ec] ;  /* 0x0007ec00012e7983 */ /* 0x002ea80000300800 */
[----:B0-----:R-:W4:Y:S04]  /*2e280*/  LDL.LU R47, [R1+0x7c0] ;  /* 0x0007c000012f7983 */ /* 0x001f280000300800 */
[----:B------:R0:W-:Y:S04]  /*2e290*/  STS.U16 [R3+UR4+0x1b800], R55 ;  /* 0x01b8003703007988 */ /* 0x0001e80008000404 */
[----:B0-----:R-:W4:Y:S04]  /*2e2a0*/  LDL.LU R55, [R1+0x7bc] ;  /* 0x0007bc0001377983 */ /* 0x001f280000300800 */
[----:B------:R0:W-:Y:S04]  /*2e2b0*/  STS.U16 [R3+UR4+0x13800], R48 ;  /* 0x0138003003007988 */ /* 0x0001e80008000404 */
[----:B------:R-:W-:Y:S01]  /*2e2c0*/  STS.U16 [R3+UR4+0x1b400], R19 ;  /* 0x01b4001303007988 */ /* 0x000fe20008000404 */
[----:B0-----:R-:W-:-:S03]  /*2e2d0*/  LOP3.LUT R48, R3, 0x10, RZ, 0x3c, !PT ;  /* 0x0000001003307812 */ /* 0x001fc600078e3cff */
        /* <DEDUP_REMOVED lines=16> */
[----:B------:R0:W-:Y:S04]  /*2e3e0*/  STS.U16 [R48+UR4+0x19880], R63 ;  /* 0x0198803f30007988 */ /* 0x0001e80008000404 */
[----:B-1----:R-:W4:Y:S04]  /*2e3f0*/  LDL.LU R56, [R1+0x78c] ;  /* 0x00078c0001387983 */ /* 0x002f280000300800 */
[----:B0-----:R-:W4:Y:S04]  /*2e400*/  LDL.LU R63, [R1+0x760] ;  /* 0x00076000013f7983 */ /* 0x001f280000300800 */
[----:B------:R-:W4:Y:S04]  /*2e410*/  LDL.LU R34, [R1+0x75c] ;  /* 0x00075c0001227983 */ /* 0x000f280000300800 */
[----:B------:R-:W4:Y:S04]  /*2e420*/  LDL.LU R52, [R1+0x730] ;  /* 0x0007300001347983 */ /* 0x000f280000300800 */
[----:B------:R-:W-:Y:S04]  /*2e430*/  STS.U16 [R48+UR4+0x11c80], R42 ;  /* 0x011c802a30007988 */ /* 0x000fe80008000404 */
[----:B------:R-:W4:Y:S04]  /*2e440*/  LDL.LU R50, [R1+0x72c] ;  /* 0x00072c0001327983 */ /* 0x000f280000300800 */
[----:B------:R-:W-:Y:S04]  /*2e450*/  STS.U16 [R48+UR4+0x19c80], R45 ;  /* 0x019c802d30007988 */ /* 0x000fe80008000404 */
[----:B------:R-:W4:Y:S04]  /*2e460*/  LDL.LU R87, [R1+0x700] ;  /* 0x0007000001577983 */ /* 0x000f280000300800 */
[----:B------:R-:W-:Y:S04]  /*2e470*/  STS.U16 [R48+UR4+0x12080], R44 ;  /* 0x0120802c30007988 */ /* 0x000fe80008000404 */
[----:B------:R0:W-:Y:S04]  /*2e480*/  STS.U16 [R48+UR4+0x1a080], R51 ;  /* 0x01a0803330007988 */ /* 0x0001e80008000404 */
[----:B------:R-:W4:Y:S04]  /*2e490*/  LDL.LU R53, [R1+0x6fc] ;  /* 0x0006fc0001357983 */ /* 0x000f280000300800 */
[----:B0-----:R-:W4:Y:S04]  /*2e4a0*/  LDL.LU R51, [R1+0x6d0] ;  /* 0x0006d00001337983 */ /* 0x001f280000300800 */
[----:B---3--:R-:W-:Y:S04]  /*2e4b0*/  STS.U16 [R48+UR4+0x12480], R49 ;  /* 0x0124803130007988 */ /* 0x008fe80008000404 */
[----:B--2---:R0:W-:Y:S04]  /*2e4c0*/  STS.U16 [R48+UR4+0x1a480], R46 ;  /* 0x01a4802e30007988 */ /* 0x0041e80008000404 */
[----:B----4-:R1:W-:Y:S04]  /*2e4d0*/  STS.U16 [R48+UR4+0x12880], R47 ;  /* 0x0128802f30007988 */ /* 0x0103e80008000404 */
[----:B0-----:R-:W2:Y:S04]  /*2e4e0*/  LDL.LU R46, [R1+0x6cc] ;  /* 0x0006cc00012e7983 */ /* 0x001ea80000300800 */
[----:B-1----:R-:W3:Y:S04]  /*2e4f0*/  LDL.LU R47, [R1+0x9b8] ;  /* 0x0009b800012f7983 */ /* 0x002ee80000300800 */
[----:B------:R0:W-:Y:S04]  /*2e500*/  STS.U16 [R48+UR4+0x1a880], R55 ;  /* 0x01a8803730007988 */ /* 0x0001e80008000404 */
[----:B0-----:R-:W4:Y:S04]  /*2e510*/  LDL.LU R55, [R1+0x9b4] ;  /* 0x0009b40001377983 */ /* 0x001f280000300800 */
        /* <DEDUP_REMOVED lines=15> */
[----:B------:R0:W-:Y:S04]  /*2e610*/  STS.U16 [R48+UR4+0x12c80], R59 ;  /* 0x012c803b30007988 */ /* 0x0001e80008000404 */
[----:B------:R1:W-:Y:S04]  /*2e620*/  STS.U16 [R48+UR4+0x1ac80], R56 ;  /* 0x01ac803830007988 */ /* 0x0003e80008000404 */
[----:B0-----:R-:W4:Y:S04]  /*2e630*/  LDL.LU R59, [R1+0x814] ;  /* 0x00081400013b7983 */ /* 0x001f280000300800 */
[----:B------:R0:W-:Y:S04]  /*2e640*/  STS.U16 [R48+UR4+0x13080], R63 ;  /* 0x0130803f30007988 */ /* 0x0001e80008000404 */
[----:B------:R0:W-:Y:S04]  /*2e650*/  STS.U16 [R48+UR4+0x1b080], R34 ;  /* 0x01b0802230007988 */ /* 0x0001e80008000404 */
[----:B------:R0:W-:Y:S04]  /*2e660*/  STS.U16 [R48+UR4+0x13480], R52 ;  /* 0x0134803430007988 */ /* 0x0001e80008000404 */
[----:B-1----:R-:W4:Y:S04]  /*2e670*/  LDL.LU R56, [R1+0x7e8] ;  /* 0x0007e80001387983 */ /* 0x002f280000300800 */
[----:B------:R-:W-:Y:S04]  /*2e680*/  STS.U16 [R48+UR4+0x1b480], R50 ;  /* 0x01b4803230007988 */ /* 0x000fe80008000404 */
[----:B0-----:R-:W4:Y:S04]  /*2e690*/  LDL.LU R63, [R1+0x7e4] ;  /* 0x0007e400013f7983 */ /* 0x001f280000300800 */
[----:B------:R0:W-:Y:S04]  /*2e6a0*/  STS.U16 [R48+UR4+0x13880], R87 ;  /* 0x0138805730007988 */ /* 0x0001e80008000404 */
[----:B------:R-:W4:Y:S04]  /*2e6b0*/  LDL.LU R34, [R1+0x151c] ;  /* 0x00151c0001227983 */ /* 0x000f280000300800 */
[----:B------:R-:W4:Y:S01]  /*2e6c0*/  LDL.LU R52, [R1+0x1518] ;  /* 0x0015180001347983 */ /* 0x000f220000300800 */
[----:B0-----:R-:W-:-:S03]  /*2e6d0*/  LOP3.LUT R87, R3, 0x20, RZ, 0x3c, !PT ;  /* 0x0000002003577812 */ /* 0x001fc600078e3cff */
[----:B------:R0:W-:Y:S04]  /*2e6e0*/  STS.U16 [R48+UR4+0x1b880], R53 ;  /* 0x01b8803530007988 */ /* 0x0001e80008000404 */
[----:B------:R1:W-:Y:S04]  /*2e6f0*/  STS.U16 [R48+UR4+0x13c80], R51 ;  /* 0x013c803330007988 */ /* 0x0003e80008000404 */
[----:B------:R-:W4:Y:S04]  /*2e700*/  LDL.LU R50, [R1+0x1514] ;  /* 0x0015140001327983 */ /* 0x000f280000300800 */
[----:B0-----:R-:W4:Y:S04]  /*2e710*/  LDL.LU R53, [R1+0x1510] ;  /* 0x0015100001357983 */ /* 0x001f280000300800 */
[----:B-1----:R-:W4:Y:S04]  /*2e720*/  LDL.LU R51, [R1+0x150c] ;  /* 0x00150c0001337983 */ /* 0x002f280000300800 */
[----:B--2---:R0:W-:Y:S04]  /*2e730*/  STS.U16 [R48+UR4+0x1bc80], R46 ;  /* 0x01bc802e30007988 */ /* 0x0041e80008000404 */
[----:B---3--:R1:W-:Y:S04]  /*2e740*/  STS.U16 [R87+UR4+0x10100], R47 ;  /* 0x0101002f57007988 */ /* 0x0083e80008000404 */
[----:B0-----:R-:W2:Y:S04]  /*2e750*/  LDL.LU R48, [R1+0x1508] ;  /* 0x0015080001307983 */ /* 0x001ea80000300800 */
[----:B------:R-:W3:Y:S04]  /*2e760*/  LDL.LU R46, [R1+0x1504] ;  /* 0x00150400012e7983 */ /* 0x000ee80000300800 */
[----:B-1----:R-:W2:Y:S04]  /*2e770*/  LDL.LU R47, [R1+0x1500] ;  /* 0x00150000012f7983 */ /* 0x002ea80000300800 */
[----:B----4-:R0:W-:Y:S04]  /*2e780*/  STS.U16 [R87+UR4+0x18100], R55 ;  /* 0x0181003757007988 */ /* 0x0101e80008000404 */
        /* <DEDUP_REMOVED lines=8> */
[----:B0-----:R-:W4:Y:S04]  /*2e810*/  LDL.LU R55, [R1+0x14fc] ;  /* 0x0014fc0001377983 */ /* 0x001f280000300800 */
[----:B------:R-:W-:Y:S04]  /*2e820*/  STS.U16 [R87+UR4+0x11500], R32 ;  /* 0x0115002057007988 */ /* 0x000fe80008000404 */
[----:B------:R-:W-:Y:S04]  /*2e830*/  STS.U16 [R87+UR4+0x19500], R35 ;  /* 0x0195002357007988 */ /* 0x000fe80008000404 */
[----:B------:R0:W-:Y:S04]  /*2e840*/  STS.U16 [R87+UR4+0x11900], R49 ;  /* 0x0119003157007988 */ /* 0x0001e80008000404 */
[----:B0-----:R-:W3:Y:S04]  /*2e850*/  LDL.LU R49, [R1+0x784] ;  /* 0x0007840001317983 */ /* 0x001ee80000300800 */
        /* <DEDUP_REMOVED lines=9> */
[----:B------:R0:W-:Y:S04]  /*2e8f0*/  STS.U16 [R87+UR4+0x19900], R54 ;  /* 0x0199003657007988 */ /* 0x0001e80008000404 */
[----:B------:R-:W3:Y:S04]  /*2e900*/  LDL.LU R35, [R1+0x908] ;  /* 0x0009080001237983 */ /* 0x000ee80000300800 */
        /* <DEDUP_REMOVED lines=12> */
[----:B0-----:R-:W3:Y:S04]  /*2e9d0*/  LDL.LU R63, [R1+0x86c] ;  /* 0x00086c00013f7983 */ /* 0x001ee80000300800 */
[----:B----4-:R0:W-:Y:S04]  /*2e9e0*/  STS.U16 [R87+UR4+0x12900], R55 ;  /* 0x0129003757007988 */ /* 0x0101e80008000404 */
[----:B--2---:R1:W-:Y:S04]  /*2e9f0*/  STS.U16 [R87+UR4+0x1a900], R47 ;  /* 0x01a9002f57007988 */ /* 0x0043e80008000404 */
[----:B---3--:R2:W-:Y:S04]  /*2ea00*/  STS.U16 [R87+UR4+0x12d00], R46 ;  /* 0x012d002e57007988 */ /* 0x0085e80008000404 */
[----:B0-----:R-:W3:Y:S04]  /*2ea10*/  LDL.LU R55, [R1+0x840] ;  /* 0x0008400001377983 */ /* 0x001ee80000300800 */
[----:B-1----:R-:W4:Y:S04]  /*2ea20*/  LDL.LU R47, [R1+0x83c] ;  /* 0x00083c00012f7983 */ /* 0x002f280000300800 */
[----:B--2---:R-:W2:Y:S04]  /*2ea30*/  LDL.LU R46, [R1+0x810] ;  /* 0x00081000012e7983 */ /* 0x004ea80000300800 */
[----:B------:R0:W-:Y:S04]  /*2ea40*/  STS.U16 [R87+UR4+0x1ad00], R49 ;  /* 0x01ad003157007988 */ /* 0x0001e80008000404 */
[----:B0-----:R-:W2:Y:S04]  /*2ea50*/  LDL.LU R49, [R1+0x14f8] ;  /* 0x0014f80001317983 */ /* 0x001ea80000300800 */
[----:B------:R0:W-:Y:S04]  /*2ea60*/  STS.U16 [R87+UR4+0x13100], R68 ;  /* 0x0131004457007988 */ /* 0x0001e80008000404 */
[----:B------:R-:W-:Y:S01]  /*2ea70*/  STS.U16 [R87+UR4+0x1b100], R19 ;  /* 0x01b1001357007988 */ /* 0x000fe20008000404 */
[----:B0-----:R-:W-:-:S03]  /*2ea80*/  LOP3.LUT R68, R3, 0x30, RZ, 0x3c, !PT ;  /* 0x0000003003447812 */ /* 0x001fc600078e3cff */
[----:B--2---:R0:W-:Y:S04]  /*2ea90*/  STS.U16 [R87+UR4+0x13500], R49 ;  /* 0x0135003157007988 */ /* 0x0041e80008000404 */
[----:B------:R1:W-:Y:S04]  /*2eaa0*/  STS.U16 [R87+UR4+0x1b500], R48 ;  /* 0x01b5003057007988 */ /* 0x0003e80008000404 */
[----:B------:R2:W-:Y:S04]  /*2eab0*/  STS.U16 [R87+UR4+0x13900], R51 ;  /* 0x0139003357007988 */ /* 0x0005e80008000404 */
[----:B0-----:R-:W4:Y:S04]  /*2eac0*/  LDL.LU R49, [R1+0x80c] ;  /* 0x00080c0001317983 */ /* 0x001f280000300800 */
[----:B-1----:R-:W4:Y:S04]  /*2ead0*/  LDL.LU R48, [R1+0x7e0] ;  /* 0x0007e00001307983 */ /* 0x002f280000300800 */
[----:B------:R-:W-:Y:S04]  /*2eae0*/  STS.U16 [R87+UR4+0x1b900], R29 ;  /* 0x01b9001d57007988 */ /* 0x000fe80008000404 */
[----:B--2---:R-:W2:Y:S04]  /*2eaf0*/  LDL.LU R51, [R1+0x7dc] ;  /* 0x0007dc0001337983 */ /* 0x004ea80000300800 */
[----:B------:R0:W-:Y:S04]  /*2eb00*/  STS.U16 [R87+UR4+0x13d00], R53 ;  /* 0x013d003557007988 */ /* 0x0001e80008000404 */
[----:B------:R1:W-:Y:S04]  /*2eb10*/  STS.U16 [R87+UR4+0x1bd00], R50 ;  /* 0x01bd003257007988 */ /* 0x0003e80008000404 */
[----:B0-----:R-:W2:Y:S04]  /*2eb20*/  LDL.LU R53, [R1+0x14f4] ;  /* 0x0014f40001357983 */ /* 0x001ea80000300800 */
[----:B-1----:R-:W2:Y:S04]  /*2eb30*/  LDL.LU R50, [R1+0x14f0] ;  /* 0x0014f00001327983 */ /* 0x002ea80000300800 */
[----:B------:R-:W-:Y:S04]  /*2eb40*/  STL [R1+0x1314], R87 ;  /* 0x0013145701007387 */ /* 0x000fe80000100800 */
        /* <DEDUP_REMOVED lines=10> */
[----:B------:R-:W2:Y:S04]  /*2ebf0*/  LDL.LU R19, [R1+0x6f0] ;  /* 0x0006f00001137983 */ /* 0x000ea80000300800 */
[----:B0-----:R-:W2:Y:S04]  /*2ec00*/  LDL.LU R33, [R1+0x6ec] ;  /* 0x0006ec0001217983 */ /* 0x001ea80000300800 */
[----:B------:R-:W-:Y:S04]  /*2ec10*/  STS.U16 [R68+UR4+0x18980], R32 ;  /* 0x0189802044007988 */ /* 0x000fe80008000404 */
[----:B------:R-:W-:Y:S04]  /*2ec20*/  STS.U16 [R68+UR4+0x10d80], R35 ;  /* 0x010d802344007988 */ /* 0x000fe80008000404 */
[----:B------:R0:W-:Y:S04]  /*2ec30*/  STS.U16 [R68+UR4+0x18d80], R54 ;  /* 0x018d803644007988 */ /* 0x0001e80008000404 */
[----:B------:R-:W-:Y:S04]  /*2ec40*/  STS.U16 [R68+UR4+0x11180], R42 ;  /* 0x0111802a44007988 */ /* 0x000fe80008000404 */
[----:B------:R-:W-:Y:S04]  /*2ec50*/  STS.U16 [R68+UR4+0x19180], R45 ;  /* 0x0191802d44007988 */ /* 0x000fe80008000404 */
[----:B------:R-:W-:Y:S04]  /*2ec60*/  STS.U16 [R68+UR4+0x11580], R44 ;  /* 0x0115802c44007988 */ /* 0x000fe80008000404 */
[----:B------:R-:W-:Y:S04]  /*2ec70*/  STS.U16 [R68+UR4+0x19580], R59 ;  /* 0x0195803b44007988 */ /* 0x000fe80008000404 */
[----:B------:R-:W-:Y:S04]  /*2ec80*/  STS.U16 [R68+UR4+0x11980], R56 ;  /* 0x0119803844007988 */ /* 0x000fe80008000404 */
[----:B------:R1:W-:Y:S04]  /*2ec90*/  STS.U16 [R68+UR4+0x19980], R63 ;  /* 0x0199803f44007988 */ /* 0x0003e80008000404 */
[----:B0-----:R-:W2:Y:S04]  /*2eca0*/  LDL.LU R54, [R1+0x9a8] ;  /* 0x0009a80001367983 */ /* 0x001ea80000300800 */
[----:B---3--:R0:W-:Y:S04]  /*2ecb0*/  STS.U16 [R68+UR4+0x11d80], R55 ;  /* 0x011d803744007988 */ /* 0x0081e80008000404 */
[----:B-1----:R-:W3:Y:S04]  /*2ecc0*/  LDL.LU R63, [R1+0x9a4] ;  /* 0x0009a400013f7983 */ /* 0x002ee80000300800 */
[----:B0-----:R-:W3:Y:S04]  /*2ecd0*/  LDL.LU R55, [R1+0x970] ;  /* 0x0009700001377983 */ /* 0x001ee80000300800 */
[----:B------:R-:W3:Y:S04]  /*2ece0*/  LDL.LU R32, [R1+0x96c] ;  /* 0x00096c0001207983 */ /* 0x000ee80000300800 */
[----:B------:R-:W3:Y:S04]  /*2ecf0*/  LDL.LU R35, [R1+0x938] ;  /* 0x0009380001237983 */ /* 0x000ee80000300800 */
[----:B------:R-:W3:Y:S04]  /*2ed00*/  LDL.LU R42, [R1+0x934] ;  /* 0x00093400012a7983 */ /* 0x000ee80000300800 */
[----:B------:R-:W3:Y:S04]  /*2ed10*/  LDL.LU R45, [R1+0x900] ;  /* 0x00090000012d7983 */ /* 0x000ee80000300800 */
[----:B------:R-:W3:Y:S04]  /*2ed20*/  LDL.LU R44, [R1+0x8fc] ;  /* 0x0008fc00012c7983 */ /* 0x000ee80000300800 */
[----:B----4-:R0:W-:Y:S04]  /*2ed30*/  STS.U16 [R68+UR4+0x19d80], R47 ;  /* 0x019d802f44007988 */ /* 0x0101e80008000404 */
[----:B------:R-:W4:Y:S04]  /*2ed40*/  LDL.LU R59, [R1+0x8c8] ;  /* 0x0008c800013b7983 */ /* 0x000f280000300800 */
[----:B------:R1:W-:Y:S04]  /*2ed50*/  STS.U16 [R68+UR4+0x12180], R46 ;  /* 0x0121802e44007988 */ /* 0x0003e80008000404 */
[----:B------:R-:W3:Y:S04]  /*2ed60*/  LDL.LU R56, [R1+0x8c4] ;  /* 0x0008c40001387983 */ /* 0x000ee80000300800 */
[----:B0-----:R-:W3:Y:S04]  /*2ed70*/  LDL.LU R47, [R1+0x898] ;  /* 0x00089800012f7983 */ /* 0x001ee80000300800 */
[----:B-1----:R-:W3:Y:S04]  /*2ed80*/  LDL.LU R46, [R1+0x894] ;  /* 0x00089400012e7983 */ /* 0x002ee80000300800 */
[----:B------:R0:W-:Y:S04]  /*2ed90*/  STS.U16 [R68+UR4+0x1a180], R49 ;  /* 0x01a1803144007988 */ /* 0x0001e80008000404 */
[----:B------:R1:W-:Y:S04]  /*2eda0*/  STS.U16 [R68+UR4+0x12580], R48 ;  /* 0x0125803044007988 */ /* 0x0003e80008000404 */
[----:B0-----:R-:W3:Y:S04]  /*2edb0*/  LDL.LU R49, [R1+0x868] ;  /* 0x0008680001317983 */ /* 0x001ee80000300800 */
[----:B--2---:R0:W-:Y:S04]  /*2edc0*/  STS.U16 [R68+UR4+0x1a580], R51 ;  /* 0x01a5803344007988 */ /* 0x0041e80008000404 */
        /* <DEDUP_REMOVED lines=17> */
[----:B------:R-:W-:Y:S04]  /*2eee0*/  STS.U16 [R68+UR4+0x13980], R19 ;  /* 0x0139801344007988 */ /* 0x000fe80008000404 */
[----:B0-----:R-:W2:Y:S04]  /*2eef0*/  LDL.LU R30, [R1+0x14dc] ;  /* 0x0014dc00011e7983 */ /* 0x001ea80000300800 */
[----:B------:R0:W-:Y:S04]  /*2ef00*/  STS.U16 [R68+UR4+0x1b980], R33 ;  /* 0x01b9802144007988 */ /* 0x0001e80008000404 */
[----:B0-----:R-:W2:Y:S01]  /*2ef10*/  LDL.LU R33, [R1+0x14d8] ;  /* 0x0014d80001217983 */ /* 0x001ea20000300800 */
[----:B------:R-:W-:-:S03]  /*2ef20*/  LOP3.LUT R19, R3, 0x40, RZ, 0x3c, !PT ;  /* 0x0000004003137812 */ /* 0x000fc600078e3cff */
[----:B--2---:R0:W-:Y:S04]  /*2ef30*/  STS.U16 [R68+UR4+0x13d80], R33 ;  /* 0x013d802144007988 */ /* 0x0041e80008000404 */
[----:B------:R1:W-:Y:S04]  /*2ef40*/  STS.U16 [R68+UR4+0x1bd80], R57 ;  /* 0x01bd803944007988 */ /* 0x0003e80008000404 */
[----:B------:R2:W-:Y:S04]  /*2ef50*/  STS.U16 [R19+UR4+0x10200], R54 ;  /* 0x0102003613007988 */ /* 0x0005e80008000404 */
[----:B0-----:R-:W4:Y:S04]  /*2ef60*/  LDL.LU R33, [R1+0x14d4] ;  /* 0x0014d40001217983 */ /* 0x001f280000300800 */
[----:B-1----:R-:W4:Y:S04]  /*2ef70*/  LDL.LU R57, [R1+0x14d0] ;  /* 0x0014d00001397983 */ /* 0x002f280000300800 */
[----:B------:R-:W-:Y:S04]  /*2ef80*/  STL [R1+0x12ec], R68 ;  /* 0x0012ec4401007387 */ /* 0x000fe80000100800 */
[----:B--2---:R-:W2:Y:S04]  /*2ef90*/  LDL.LU R54, [R1+0x14cc] ;  /* 0x0014cc0001367983 */ /* 0x004ea80000300800 */
[----:B---3--:R0:W-:Y:S04]  /*2efa0*/  STS.U16 [R19+UR4+0x18200], R63 ;  /* 0x0182003f13007988 */ /* 0x0081e80008000404 */
[----:B------:R1:W-:Y:S04]  /*2efb0*/  STS.U16 [R19+UR4+0x10600], R55 ;  /* 0x0106003713007988 */ /* 0x0003e80008000404 */
[----:B0-----:R-:W3:Y:S04]  /*2efc0*/  LDL.LU R63, [R1+0x14c8] ;  /* 0x0014c800013f7983 */ /* 0x001ee80000300800 */
[----:B-1----:R-:W2:Y:S04]  /*2efd0*/  LDL.LU R55, [R1+0x14c4] ;  /* 0x0014c40001377983 */ /* 0x002ea80000300800 */
[----:B------:R0:W-:Y:S04]  /*2efe0*/  STS.U16 [R19+UR4+0x18600], R32 ;  /* 0x0186002013007988 */ /* 0x0001e80008000404 */
[----:B------:R1:W-:Y:S04]  /*2eff0*/  STS.U16 [R19+UR4+0x10a00], R35 ;  /* 0x010a002313007988 */ /* 0x0003e80008000404 */
[----:B------:R4:W-:Y:S04]  /*2f000*/  STS.U16 [R19+UR4+0x18a00], R42 ;  /* 0x018a002a13007988 */ /* 0x0009e80008000404 */
[----:B0-----:R-:W3:Y:S04]  /*2f010*/  LDL.LU R32, [R1+0x778] ;  /* 0x0007780001207983 */ /* 0x001ee80000300800 */
[----:B-1----:R-:W3:Y:S04]  /*2f020*/  LDL.LU R35, [R1+0x774] ;  /* 0x0007740001237983 */ /* 0x002ee80000300800 */
[----:B------:R0:W-:Y:S04]  /*2f030*/  STS.U16 [R19+UR4+0x10e00], R45 ;  /* 0x010e002d13007988 */ /* 0x0001e80008000404 */
[----:B------:R1:W-:Y:S04]  /*2f040*/  STS.U16 [R19+UR4+0x18e00], R44 ;  /* 0x018e002c13007988 */ /* 0x0003e80008000404 */
        /* <DEDUP_REMOVED lines=9> */
[----:B------:R-:W3:Y:S04]  /*2f0e0*/  LDL.LU R42, [R1+0x9a0] ;  /* 0x0009a000012a7983 */ /* 0x000ee80000300800 */
[----:B------:R-:W-:Y:S04]  /*2f0f0*/  STS.U16 [R19+UR4+0x1a200], R52 ;  /* 0x01a2003413007988 */ /* 0x000fe80008000404 */
[----:B0-----:R-:W3:Y:S04]  /*2f100*/  LDL.LU R45, [R1+0x99c] ;  /* 0x00099c00012d7983 */ /* 0x001ee80000300800 */
[----:B-1----:R-:W3:Y:S04]  /*2f110*/  LDL.LU R44, [R1+0x968] ;  /* 0x00096800012c7983 */ /* 0x002ee80000300800 */
[----:B----4-:R-:W4:Y:S04]  /*2f120*/  LDL.LU R59, [R1+0x964] ;  /* 0x00096400013b7983 */ /* 0x010f280000300800 */
[----:B--2---:R-:W-:Y:S04]  /*2f130*/  STS.U16 [R19+UR4+0x12600], R55 ;  /* 0x0126003713007988 */ /* 0x004fe80008000404 */
[----:B---3--:R0:W-:Y:S04]  /*2f140*/  STS.U16 [R19+UR4+0x1a600], R63 ;  /* 0x01a6003f13007988 */ /* 0x0081e80008000404 */
[----:B0-----:R-:W2:Y:S04]  /*2f150*/  LDL.LU R63, [R1+0x930] ;  /* 0x00093000013f7983 */ /* 0x001ea80000300800 */
        /* <DEDUP_REMOVED lines=10> */
[----:B------:R-:W3:Y:S04]  /*2f200*/  LDL.LU R52, [R1+0x830] ;  /* 0x0008300001347983 */ /* 0x000ee80000300800 */
[----:B------:R-:W3:Y:S04]  /*2f210*/  LDL.LU R55, [R1+0x82c] ;  /* 0x00082c0001377983 */ /* 0x000ee80000300800 */
[----:B------:R1:W-:Y:S04]  /*2f220*/  STS.U16 [R19+UR4+0x12e00], R32 ;  /* 0x012e002013007988 */ /* 0x0003e80008000404 */
[----:B0-----:R-:W3:Y:S04]  /*2f230*/  LDL.LU R54, [R1+0x800] ;  /* 0x0008000001367983 */ /* 0x001ee80000300800 */
[----:B------:R0:W-:Y:S04]  /*2f240*/  STS.U16 [R19+UR4+0x1ae00], R35 ;  /* 0x01ae002313007988 */ /* 0x0001e80008000404 */
[----:B-1----:R-:W3:Y:S04]  /*2f250*/  LDL.LU R57, [R1+0x7fc] ;  /* 0x0007fc0001397983 */ /* 0x002ee80000300800 */
[----:B------:R1:W-:Y:S04]  /*2f260*/  STS.U16 [R19+UR4+0x13200], R34 ;  /* 0x0132002213007988 */ /* 0x0003e80008000404 */
        /* <DEDUP_REMOVED lines=9> */
[----:B-1----:R-:W3:Y:S01]  /*2f300*/  LDL.LU R38, [R1+0x14ac] ;  /* 0x0014ac0001267983 */ /* 0x002ee20000300800 */
[----:B----4-:R-:W-:-:S03]  /*2f310*/  LOP3.LUT R36, R3, 0x50, RZ, 0x3c, !PT ;  /* 0x0000005003247812 */ /* 0x010fc600078e3cff */
[----:B------:R0:W-:Y:S04]  /*2f320*/  STS.U16 [R19+UR4+0x1ba00], R41 ;  /* 0x01ba002913007988 */ /* 0x0001e80008000404 */
[----:B------:R1:W-:Y:S04]  /*2f330*/  STS.U16 [R19+UR4+0x13e00], R40 ;  /* 0x013e002813007988 */ /* 0x0003e80008000404 */
[----:B------:R4:W-:Y:S04]  /*2f340*/  STS.U16 [R19+UR4+0x1be00], R43 ;  /* 0x01be002b13007988 */ /* 0x0009e80008000404 */
[----:B0-----:R-:W3:Y:S04]  /*2f350*/  LDL.LU R41, [R1+0x14a8] ;  /* 0x0014a80001297983 */ /* 0x001ee80000300800 */
[----:B-1----:R-:W3:Y:S04]  /*2f360*/  LDL.LU R40, [R1+0x14a4] ;  /* 0x0014a40001287983 */ /* 0x002ee80000300800 */
[----:B----4-:R-:W4:Y:S04]  /*2f370*/  LDL.LU R43, [R1+0x14a0] ;  /* 0x0014a000012b7983 */ /* 0x010f280000300800 */
[----:B------:R-:W-:Y:S04]  /*2f380*/  STL [R1+0x12f0], R19 ;  /* 0x0012f01301007387 */ /* 0x000fe80000100800 */
[----:B------:R0:W-:Y:S04]  /*2f390*/  STS.U16 [R36+UR4+0x10280], R42 ;  /* 0x0102802a24007988 */ /* 0x0001e80008000404 */
[----:B------:R1:W-:Y:S04]  /*2f3a0*/  STS.U16 [R36+UR4+0x18280], R45 ;  /* 0x0182802d24007988 */ /* 0x0003e80008000404 */
[----:B------:R1:W-:Y:S04]  /*2f3b0*/  STS.U16 [R36+UR4+0x10680], R44 ;  /* 0x0106802c24007988 */ /* 0x0003e80008000404 */
[----:B0-----:R-:W3:Y:S04]  /*2f3c0*/  LDL.LU R42, [R1+0x149c] ;  /* 0x00149c00012a7983 */ /* 0x001ee80000300800 */
[----:B-1----:R-:W3:Y:S04]  /*2f3d0*/  LDL.LU R45, [R1+0x1498] ;  /* 0x00149800012d7983 */ /* 0x002ee80000300800 */
[----:B------:R-:W3:Y:S04]  /*2f3e0*/  LDL.LU R44, [R1+0x1494] ;  /* 0x00149400012c7983 */ /* 0x000ee80000300800 */
[----:B------:R0:W-:Y:S04]  /*2f3f0*/  STS.U16 [R36+UR4+0x18680], R59 ;  /* 0x0186803b24007988 */ /* 0x0001e80008000404 */
[----:B0-----:R-:W3:Y:S04]  /*2f400*/  LDL.LU R59, [R1+0x1490] ;  /* 0x00149000013b7983 */ /* 0x001ee80000300800 */
[----:B--2---:R0:W-:Y:S04]  /*2f410*/  STS.U16 [R36+UR4+0x10a80], R63 ;  /* 0x010a803f24007988 */ /* 0x0041e80008000404 */
[----:B0-----:R-:W2:Y:S04]  /*2f420*/  LDL.LU R63, [R1+0x148c] ;  /* 0x00148c00013f7983 */ /* 0x001ea80000300800 */
[----:B--2---:R0:W-:Y:S04]  /*2f430*/  STS.U16 [R36+UR4+0x18a80], R63 ;  /* 0x018a803f24007988 */ /* 0x0041e80008000404 */
[----:B---3--:R1:W-:Y:S04]  /*2f440*/  STS.U16 [R36+UR4+0x10e80], R56 ;  /* 0x010e803824007988 */ /* 0x0083e80008000404 */
[----:B0-----:R-:W2:Y:S04]  /*2f450*/  LDL.LU R63, [R1+0x998] ;  /* 0x00099800013f7983 */ /* 0x001ea80000300800 */
[----:B-1----:R-:W3:Y:S04]  /*2f460*/  LDL.LU R56, [R1+0x1488] ;  /* 0x0014880001387983 */ /* 0x002ee80000300800 */
[----:B------:R0:W-:Y:S04]  /*2f470*/  STS.U16 [R36+UR4+0x18e80], R47 ;  /* 0x018e802f24007988 */ /* 0x0001e80008000404 */
[----:B------:R1:W-:Y:S04]  /*2f480*/  STS.U16 [R36+UR4+0x11280], R46 ;  /* 0x0112802e24007988 */ /* 0x0003e80008000404 */
[----:B------:R0:W-:Y:S04]  /*2f490*/  STS.U16 [R36+UR4+0x19280], R49 ;  /* 0x0192803124007988 */ /* 0x0001e80008000404 */
[----:B------:R1:W-:Y:S04]  /*2f4a0*/  STS.U16 [R36+UR4+0x11680], R48 ;  /* 0x0116803024007988 */ /* 0x0003e80008000404 */
[----:B------:R1:W-:Y:S04]  /*2f4b0*/  STS.U16 [R36+UR4+0x19680], R51 ;  /* 0x0196803324007988 */ /* 0x0003e80008000404 */
[----:B0-----:R-:W2:Y:S04]  /*2f4c0*/  LDL.LU R47, [R1+0x1484] ;  /* 0x00148400012f7983 */ /* 0x001ea80000300800 */
[----:B------:R0:W-:Y:S04]  /*2f4d0*/  STS.U16 [R36+UR4+0x11a80], R50 ;  /* 0x011a803224007988 */ /* 0x0001e80008000404 */
[----:B-1----:R-:W2:Y:S04]  /*2f4e0*/  LDL.LU R46, [R1+0x1480] ;  /* 0x00148000012e7983 */ /* 0x002ea80000300800 */
[----:B------:R1:W-:Y:S04]  /*2f4f0*/  STS.U16 [R36+UR4+0x19a80], R53 ;  /* 0x019a803524007988 */ /* 0x0003e80008000404 */
[----:B------:R-:W2:Y:S04]  /*2f500*/  LDL.LU R49, [R1+0x147c] ;  /* 0x00147c0001317983 */ /* 0x000ea80000300800 */
[----:B------:R0:W-:Y:S04]  /*2f510*/  STS.U16 [R36+UR4+0x11e80], R52 ;  /* 0x011e803424007988 */ /* 0x0001e80008000404 */
[----:B------:R-:W2:Y:S04]  /*2f520*/  LDL.LU R48, [R1+0x1478] ;  /* 0x0014780001307983 */ /* 0x000ea80000300800 */
[----:B------:R0:W-:Y:S04]  /*2f530*/  STS.U16 [R36+UR4+0x19e80], R55 ;  /* 0x019e803724007988 */ /* 0x0001e80008000404 */
[----:B------:R-:W2:Y:S04]  /*2f540*/  LDL.LU R51, [R1+0x1474] ;  /* 0x0014740001337983 */ /* 0x000ea80000300800 */
[----:B------:R1:W-:Y:S04]  /*2f550*/  STS.U16 [R36+UR4+0x12280], R54 ;  /* 0x0122803624007988 */ /* 0x0003e80008000404 */
[----:B0-----:R-:W2:Y:S04]  /*2f560*/  LDL.LU R50, [R1+0x1470] ;  /* 0x0014700001327983 */ /* 0x001ea80000300800 */
[----:B------:R0:W-:Y:S04]  /*2f570*/  STS.U16 [R36+UR4+0x1a280], R57 ;  /* 0x01a2803924007988 */ /* 0x0001e80008000404 */
[----:B-1----:R-:W2:Y:S04]  /*2f580*/  LDL.LU R53, [R1+0x146c] ;  /* 0x00146c0001357983 */ /* 0x002ea80000300800 */
[----:B------:R-:W2:Y:S04]  /*2f590*/  LDL.LU R52, [R1+0x1468] ;  /* 0x0014680001347983 */ /* 0x000ea80000300800 */
[----:B------:R-:W2:Y:S04]  /*2f5a0*/  LDL.LU R55, [R1+0x1464] ;  /* 0x0014640001377983 */ /* 0x000ea80000300800 */
[----:B------:R-:W2:Y:S04]  /*2f5b0*/  LDL.LU R54, [R1+0x1460] ;  /* 0x0014600001367983 */ /* 0x000ea80000300800 */
[----:B0-----:R-:W2:Y:S04]  /*2f5c0*/  LDL.LU R57, [R1+0x145c] ;  /* 0x00145c0001397983 */ /* 0x001ea80000300800 */
[----:B---3--:R0:W-:Y:S04]  /*2f5d0*/  STS.U16 [R36+UR4+0x12680], R56 ;  /* 0x0126803824007988 */ /* 0x0081e80008000404 */
[----:B------:R1:W-:Y:S04]  /*2f5e0*/  STS.U16 [R36+UR4+0x1a680], R59 ;  /* 0x01a6803b24007988 */ /* 0x0003e80008000404 */
[----:B------:R3:W-:Y:S04]  /*2f5f0*/  STS.U16 [R36+UR4+0x12a80], R58 ;  /* 0x012a803a24007988 */ /* 0x0007e80008000404 */
[----:B------:R1:W-:Y:S04]  /*2f600*/  STS.U16 [R36+UR4+0x1aa80], R61 ;  /* 0x01aa803d24007988 */ /* 0x0003e80008000404 */
[----:B------:R1:W-:Y:S04]  /*2f610*/  STS.U16 [R36+UR4+0x12e80], R60 ;  /* 0x012e803c24007988 */ /* 0x0003e80008000404 */
[----:B0-----:R-:W4:Y:S04]  /*2f620*/  LDL.LU R56, [R1+0x1458] ;  /* 0x0014580001387983 */ /* 0x001f280000300800 */
[----:B------:R0:W-:Y:S04]  /*2f630*/  STS.U16 [R36+UR4+0x1ae80], R66 ;  /* 0x01ae804224007988 */ /* 0x0001e80008000404 */
[----:B-1----:R-:W4:Y:S04]  /*2f640*/  LDL.LU R59, [R1+0x1454] ;  /* 0x00145400013b7983 */ /* 0x002f280000300800 */
[----:B------:R1:W-:Y:S04]  /*2f650*/  STS.U16 [R36+UR4+0x13280], R0 ;  /* 0x0132800024007988 */ /* 0x0003e80008000404 */
[----:B---3--:R-:W3:Y:S04]  /*2f660*/  LDL.LU R58, [R1+0x1450] ;  /* 0x00145000013a7983 */ /* 0x008ee80000300800 */
[----:B------:R0:W-:Y:S04]  /*2f670*/  STS.U16 [R36+UR4+0x1b280], R67 ;  /* 0x01b2804324007988 */ /* 0x0001e80008000404 */
[----:B------:R-:W3:Y:S04]  /*2f680*/  LDL.LU R61, [R1+0x144c] ;  /* 0x00144c00013d7983 */ /* 0x000ee80000300800 */
[----:B------:R0:W-:Y:S04]  /*2f690*/  STS.U16 [R36+UR4+0x13680], R64 ;  /* 0x0136804024007988 */ /* 0x0001e80008000404 */
[----:B------:R-:W3:Y:S04]  /*2f6a0*/  LDL.LU R60, [R1+0x1448] ;  /* 0x00144800013c7983 */ /* 0x000ee80000300800 */
[----:B------:R-:W-:Y:S04]  /*2f6b0*/  STS.U16 [R36+UR4+0x1b680], R65 ;  /* 0x01b6804124007988 */ /* 0x000fe80008000404 */
[----:B0-----:R-:W3:Y:S04]  /*2f6c0*/  LDL.LU R66, [R1+0x1444] ;  /* 0x0014440001427983 */ /* 0x001ee80000300800 */
[----:B------:R-:W-:Y:S04]  /*2f6d0*/  STS.U16 [R36+UR4+0x13a80], R62 ;  /* 0x013a803e24007988 */ /* 0x000fe80008000404 */
[----:B-1----:R-:W3:Y:S04]  /*2f6e0*/  LDL.LU R0, [R1+0x1440] ;  /* 0x0014400001007983 */ /* 0x002ee80000300800 */
[----:B------:R0:W-:Y:S04]  /*2f6f0*/  STS.U16 [R36+UR4+0x1ba80], R2 ;  /* 0x01ba800224007988 */ /* 0x0001e80008000404 */
[----:B------:R-:W3:Y:S04]  /*2f700*/  LDL.LU R67, [R1+0x143c] ;  /* 0x00143c0001437983 */ /* 0x000ee80000300800 */
[----:B------:R-:W3:Y:S01]  /*2f710*/  LDL.LU R64, [R1+0x1438] ;  /* 0x0014380001407983 */ /* 0x000ee20000300800 */
[----:B0-----:R-:W-:-:S03]  /*2f720*/  LOP3.LUT R2, R3, 0x60, RZ, 0x3c, !PT ;  /* 0x0000006003027812 */ /* 0x001fc600078e3cff */
[----:B------:R-:W3:Y:S04]  /*2f730*/  LDL.LU R65, [R1+0x1434] ;  /* 0x0014340001417983 */ /* 0x000ee80000300800 */
[----:B------:R0:W-:Y:S04]  /*2f740*/  STS.U16 [R36+UR4+0x13e80], R93 ;  /* 0x013e805d24007988 */ /* 0x0001e80008000404 */
[----:B------:R-:W3:Y:S04]  /*2f750*/  LDL.LU R62, [R1+0x1430] ;  /* 0x00143000013e7983 */ /* 0x000ee80000300800 */
[----:B------:R1:W-:Y:S04]  /*2f760*/  STS.U16 [R36+UR4+0x1be80], R92 ;  /* 0x01be805c24007988 */ /* 0x0003e80008000404 */
[----:B0-----:R-:W3:Y:S04]  /*2f770*/  LDL R93, [R1+0xba4] ;  /* 0x000ba400015d7983 */ /* 0x001ee80000100800 */
[----:B--2---:R0:W-:Y:S04]  /*2f780*/  STS.U16 [R2+UR4+0x10300], R63 ;  /* 0x0103003f02007988 */ /* 0x0041e80008000404 */
[----:B-1----:R-:W2:Y:S04]  /*2f790*/  LDL R92, [R1+0xba0] ;  /* 0x000ba000015c7983 */ /* 0x002ea80000100800 */
[----:B------:R-:W-:Y:S04]  /*2f7a0*/  STL [R1+0x12f4], R36 ;  /* 0x0012f42401007387 */ /* 0x000fe80000100800 */
[----:B0-----:R-:W2:Y:S04]  /*2f7b0*/  LDL.LU R63, [R1+0x142c] ;  /* 0x00142c00013f7983 */ /* 0x001ea80000300800 */
[----:B--2---:R0:W-:Y:S04]  /*2f7c0*/  STS.U16 [R2+UR4+0x18300], R63 ;  /* 0x0183003f02007988 */ /* 0x0041e80008000404 */
[----:B---3--:R1:W-:Y:S04]  /*2f7d0*/  STS.U16 [R2+UR4+0x10700], R62 ;  /* 0x0107003e02007988 */ /* 0x0083e80008000404 */
[----:B------:R2:W-:Y:S04]  /*2f7e0*/  STS.U16 [R2+UR4+0x18700], R65 ;  /* 0x0187004102007988 */ /* 0x0005e80008000404 */
[----:B0-----:R-:W3:Y:S04]  /*2f7f0*/  LDL.LU R63, [R1+0x1428] ;  /* 0x00142800013f7983 */ /* 0x001ee80000300800 */
[----:B-1----:R-:W3:Y:S04]  /*2f800*/  LDL.LU R62, [R1+0x1424] ;  /* 0x00142400013e7983 */ /* 0x002ee80000300800 */
[----:B--2---:R-:W2:Y:S04]  /*2f810*/  LDL.LU R65, [R1+0x1420] ;  /* 0x0014200001417983 */ /* 0x004ea80000300800 */
[----:B------:R0:W-:Y:S04]  /*2f820*/  STS.U16 [R2+UR4+0x10b00], R64 ;  /* 0x010b004002007988 */ /* 0x0001e80008000404 */
[----:B------:R1:W-:Y:S04]  /*2f830*/  STS.U16 [R2+UR4+0x18b00], R67 ;  /* 0x018b004302007988 */ /* 0x0003e80008000404 */
[----:B0-----:R-:W2:Y:S04]  /*2f840*/  LDL.LU R64, [R1+0x141c] ;  /* 0x00141c0001407983 */ /* 0x001ea80000300800 */
[----:B-1----:R-:W2:Y:S01]  /*2f850*/  LDL.LU R67, [R1+0x1418] ;  /* 0x0014180001437983 */ /* 0x002ea20000300800 */
[----:B------:R-:W-:-:S04]  /*2f860*/  @!P4 LOP3.LUT R93, R93, R92, RZ, 0x3c, !PT ;  /* 0x0000005c5d5dc212 */ /* 0x000fc800078e3cff */
[----:B------:R-:W-:-:S04]  /*2f870*/  @!P4 LOP3.LUT R92, R93, R92, RZ, 0x3c, !PT ;  /* 0x0000005c5d5cc212 */ /* 0x000fc800078e3cff */
[----:B------:R-:W-:Y:S02]  /*2f880*/  @!P4 LOP3.LUT R93, R93, R92, RZ, 0x3c, !PT ;  /* 0x0000005c5d5dc212 */ /* 0x000fe400078e3cff */
[----:B--2---:R-:W-:-:S06]  /*2f890*/  PRMT R67, RZ, 0x7610, R67 ;  /* 0x00007610ff437816 */ /* 0x004fcc0000000043 */
[----:B------:R-:W2:Y:S04]  /*2f8a0*/  @!P4 LDG.E.U16 R67, desc[UR20][R92.64] ;  /* 0x000000145c43c981 */ /* 0x000ea8000c1e1500 */
[----:B------:R0:W-:Y:S04]  /*2f8b0*/  STS.U16 [R2+UR4+0x10f00], R0 ;  /* 0x010f000002007988 */ /* 0x0001e80008000404 */
[----:B------:R1:W-:Y:S04]  /*2f8c0*/  STS.U16 [R2+UR4+0x18f00], R66 ;  /* 0x018f004202007988 */ /* 0x0003e80008000404 */
[----:B0-----:R-:W3:Y:S04]  /*2f8d0*/  LDL.LU R0, [R1+0x1414] ;  /* 0x0014140001007983 */ /* 0x001ee80000300800 */
[----:B-1----:R-:W3:Y:S04]  /*2f8e0*/  LDL.LU R2, [R1+0x1410] ;  /* 0x0014100001027983 */ /* 0x002ee80000300800 */
[----:B------:R-:W3:Y:S04]  /*2f8f0*/  LDL.LU R66, [R1+0x140c] ;  /* 0x00140c0001427983 */ /* 0x000ee80000300800 */
[----:B--2---:R0:W-:Y:S04]  /*2f900*/  STL [R1+0x8b0], R67 ;  /* 0x0008b04301007387 */ /* 0x0041e80000100800 */
[----:B0-----:R-:W2:Y:S04]  /*2f910*/  LDL.LU R67, [R1+0x1408] ;  /* 0x0014080001437983 */ /* 0x001ea80000300800 */
[----:B------:R-:W2:Y:S04]  /*2f920*/  LDL R92, [R1+0xbe0] ;  /* 0x000be000015c7983 */ /* 0x000ea80000100800 */
[----:B------:R-:W2:Y:S01]  /*2f930*/  LDL R93, [R1+0xbe4] ;  /* 0x000be400015d7983 */ /* 0x000ea20000100800 */
[----:B---3--:R-:W-:-:S02]  /*2f940*/  PRMT R66, RZ, 0x7610, R66 ;  /* 0x00007610ff427816 */ /* 0x008fc40000000042 */
[----:B--2---:R-:W-:-:S04]  /*2f950*/  @!P4 LOP3.LUT R93, R93, R92, RZ, 0x3c, !PT ;  /* 0x0000005c5d5dc212 */ /* 0x004fc800078e3cff */
[----:B------:R-:W-:-:S04]  /*2f960*/  @!P4 LOP3.LUT R92, R93, R92, RZ, 0x3c, !PT ;  /* 0x0000005c5d5cc212 */ /* 0x000fc800078e3cff */
[----:B------:R-:W-:-:S05]  /*2f970*/  @!P4 LOP3.LUT R93, R93, R92, RZ, 0x3c, !PT ;  /* 0x0000005c5d5dc212 */ /* 0x000fca00078e3cff */
[----:B------:R-:W2:Y:S04]  /*2f980*/  @!P4 LDG.E.U16 R66, desc[UR20][R92.64] ;  /* 0x000000145c42c981 */ /* 0x000ea8000c1e1500 */
[----:B--2---:R0:W-:Y:S04]  /*2f990*/  STL [R1+0x8ac], R66 ;  /* 0x0008ac4201007387 */ /* 0x0041e80000100800 */
[----:B0-----:R-:W2:Y:S04]  /*2f9a0*/  LDL.LU R66, [R1+0x1404] ;  /* 0x0014040001427983 */ /* 0x001ea80000300800 */
[----:B------:R-:W3:Y:S04]  /*2f9b0*/  LDL R92, [R1+0xc20] ;  /* 0x000c2000015c7983 */ /* 0x000ee80000100800 */
[----:B------:R-:W3:Y:S01]  /*2f9c0*/  LDL R93, [R1+0xc24] ;  /* 0x000c2400015d7983 */ /* 0x000ee20000100800 */
[----:B------:R-:W-:-:S02]  /*2f9d0*/  PRMT R67, RZ, 0x7610, R67 ;  /* 0x00007610ff437816 */ /* 0x000fc40000000043 */
[----:B---3--:R-:W-:-:S04]  /*2f9e0*/  @!P4 LOP3.LUT R93, R93, R92, RZ, 0x3c, !PT ;  /* 0x0000005c5d5dc212 */ /* 0x008fc800078e3cff */
[----:B------:R-:W-:-:S04]  /*2f9f0*/  @!P4 LOP3.LUT R92, R93, R92, RZ, 0x3c, !PT ;  /* 0x0000005c5d5cc212 */ /* 0x000fc800078e3cff */
[----:B------:R-:W-:-:S05]  /*2fa00*/  @!P4 LOP3.LUT R93, R93, R92, RZ, 0x3c, !PT ;  /* 0x0000005c5d5dc212 */ /* 0x000fca00078e3cff */
[----:B------:R-:W3:Y:S04]  /*2fa10*/  @!P4 LDG.E.U16 R67, desc[UR20][R92.64] ;  /* 0x000000145c43c981 */ /* 0x000ee8000c1e1500 */
[----:B---3--:R0:W-:Y:S04]  /*2fa20*/  STL [R1+0x8a8], R67 ;  /* 0x0008a84301007387 */ /* 0x0081e80000100800 */
[----:B0-----:R-:W3:Y:S04]  /*2fa30*/  LDL.LU R67, [R1+0x1400] ;  /* 0x0014000001437983 */ /* 0x001ee80000300800 */
[----:B------:R-:W3:Y:S04]  /*2fa40*/  LDL R92, [R1+0xc60] ;  /* 0x000c6000015c7983 */ /* 0x000ee80000100800 */
[----:B------:R-:W3:Y:S01]  /*2fa50*/  LDL R93, [R1+0xc64] ;  /* 0x000c6400015d7983 */ /* 0x000ee20000100800 */
[----:B--2---:R-:W-:-:S02]  /*2fa60*/  PRMT R66, RZ, 0x7610, R66 ;  /* 0x00007610ff427816 */ /* 0x004fc40000000042 */
[----:B---3--:R-:W-:-:S04]  /*2fa70*/  @!P4 LOP3.LUT R93, R93, R92, RZ, 0x3c, !PT ;  /* 0x0000005c5d5dc212 */ /* 0x008fc800078e3cff */
        /* <DEDUP_REMOVED lines=248> */
[----:B------:R-:W2:Y:S04]  /*30a00*/  LDL R92, [R1+0xb70] ;  /* 0x000b7000015c7983 */ /* 0x000ea80000100800 */
[----:B------:R-:W2:Y:S01]  /*30a10*/  LDL R93, [R1+0xb74] ;  /* 0x000b7400015d7983 */ /* 0x000ea20000100800 */
[----:B------:R-:W-:-:S02]  /*30a20*/  PRMT R87, RZ, 0x7610, R87 ;  /* 0x00007610ff577816 */ /* 0x000fc40000000057 */
[----:B--2---:R-:W-:-:S04]  /*30a30*/  @!P4 LOP3.LUT R93, R93, R92, RZ, 0x3c, !PT ;  /* 0x0000005c5d5dc212 */ /* 0x004fc800078e3cff */
[----:B------:R-:W-:-:S04]  /*30a40*/  @!P4 LOP3.LUT R92, R93, R92, RZ, 0x3c, !PT ;  /* 0x0000005c5d5cc212 */ /* 0x000fc800078e3cff */
[----:B------:R-:W-:-:S05]  /*30a50*/  @!P4 LOP3.LUT R93, R93, R92, RZ, 0x3c, !PT ;  /* 0x0000005c5d5dc212 */ /* 0x000fca00078e3cff */
[----:B------:R0:W2:Y:S04]  /*30a60*/  @!P4 LDG.E.U16 R87, desc[UR20][R92.64] ;  /* 0x000000145c57c981 */ /* 0x0000a8000c1e1500 */
[----:B------:R-:W0:Y:S04]  /*30a70*/  LDL R92, [R1+0xbb0] ;  /* 0x000bb000015c7983 */ /* 0x000e280000100800 */
[----:B------:R-:W0:Y:S01]  /*30a80*/  LDL R93, [R1+0xbb4] ;  /* 0x000bb400015d7983 */ /* 0x000e220000100800 */
[----:B---3--:R-:W-:Y:S02]  /*30a90*/  PRMT R67, RZ, 0x7610, R67 ;  /* 0x00007610ff437816 */ /* 0x008fe40000000043 */
[----:B0-----:R-:W-:-:S04]  /*30aa0*/  @!P4 LOP3.LUT R93, R93, R92, RZ, 0x3c, !PT ;  /* 0x0000005c5d5dc212 */ /* 0x001fc800078e3cff */
[----:B------:R-:W-:-:S04]  /*30ab0*/  @!P4 LOP3.LUT R92, R93, R92, RZ, 0x3c, !PT ;  /* 0x0000005c5d5cc212 */ /* 0x000fc800078e3cff */
[----:B------:R-:W-:-:S05]  /*30ac0*/  @!P4 LOP3.LUT R93, R93, R92, RZ, 0x3c, !PT ;  /* 0x0000005c5d5dc212 */ /* 0x000fca00078e3cff */
[----:B------:R-:W3:Y:S04]  /*30ad0*/  @!P4 LDG.E.U16 R67, desc[UR20][R92.64] ;  /* 0x000000145c43c981 */ /* 0x000ee8000c1e1500 */
[----:B--2---:R0:W-:Y:S04]  /*30ae0*/  STL [R1+0x131c], R87 ;  /* 0x00131c5701007387 */ /* 0x0041e80000100800 */
[----:B0-----:R-:W2:Y:S04]  /*30af0*/  LDL R87, [R1+0xc74] ;  /* 0x000c740001577983 */ /* 0x001ea80000100800 */
        /* <DEDUP_REMOVED lines=8> */
[----:B------:R-:W2:Y:S04]  /*30b80*/  @!P4 LDG.E.U16 R66, desc[UR20][R92.64] ;  /* 0x000000145c42c981 */ /* 0x000ea8000c1e1500 */
        /* <DEDUP_REMOVED lines=8> */
[----:B------:R-:W2:Y:S01]  /*30c10*/  @!P4 LDG.E.U16 R67, desc[UR20][R92.64] ;  /* 0x000000145c43c981 */ /* 0x000ea2000c1e1500 */
[----:B------:R-:W-:-:S03]  /*30c20*/  PRMT R66, RZ, 0x7610, R66 ;  /* 0x00007610ff427816 */ /* 0x000fc60000000042 */
[----:B--2---:R0:W-:Y:S04]  /*30c30*/  STL [R1+0x828], R67 ;  /* 0x0008284301007387 */ /* 0x0041e80000100800 */
[----:B0-----:R-:W2:Y:S04]  /*30c40*/  LDL.LU R67, [R1+0x1384] ;  /* 0x0013840001437983 */ /* 0x001ea80000300800 */
[----:B------:R-:W3:Y:S01]  /*30c50*/  LDL R93, [R1+0xc70] ;  /* 0x000c7000015d7983 */ /* 0x000ee20000100800 */
[----:B------:R-:W-:-:S03]  /*30c60*/  @!P4 IMAD.MOV.U32 R92, RZ, RZ, R87 ;  /* 0x000000ffff5cc224 */ /* 0x000fc600078e0057 */
[----:B------:R-:W2:Y:S04]  /*30c70*/  LDL R87, [R1+0xdb4] ;  /* 0x000db40001577983 */ /* 0x000ea80000100800 */
[----:B---3--:R-:W3:Y:S04]  /*30c80*/  @!P4 LDG.E.U16 R66, desc[UR20][R92.64] ;  /* 0x000000145c42c981 */ /* 0x008ee8000c1e1500 */
        /* <DEDUP_REMOVED lines=35> */
[----:B------:R0:W3:Y:S04]  /*30ec0*/  @!P4 LDG.E.U16 R36, desc[UR20][R92.64] ;  /* 0x000000145c24c981 */ /* 0x0000e8000c1e1500 */
[----:B------:R-:W2:Y:S01]  /*30ed0*/  LDL R93, [R1+0xdb0] ;  /* 0x000db000015d7983 */ /* 0x000ea20000100800 */
[----:B------:R-:W-:Y:S02]  /*30ee0*/  PRMT R19, RZ, 0x7610, R19 ;  /* 0x00007610ff137816 */ /* 0x000fe40000000013 */
[----:B0-----:R-:W-:Y:S01]  /*30ef0*/  @!P4 MOV R92, R87 ;  /* 0x00000057005cc202 */ /* 0x001fe20000000f00 */
[----:B---3--:R0:W-:Y:S01]  /*30f00*/  STL [R1+0x12f8], R36 ;  /* 0x0012f82401007387 */ /* 0x0081e20000100800 */
[----:B------:R-:W-:-:S03]  /*30f10*/  PRMT R68, RZ, 0x7610, R68 ;  /* 0x00007610ff447816 */ /* 0x000fc60000000044 */
[----:B------:R-:W3:Y:S04]  /*30f20*/  LDL R87, [R1+0xabc] ;  /* 0x000abc0001577983 */ /* 0x000ee80000100800 */
[----:B--2---:R1:W2:Y:S04]  /*30f30*/  @!P4 LDG.E.U16 R19, desc[UR20][R92.64] ;  /* 0x000000145c13c981 */ /* 0x0042a8000c1e1500 */
[----:B0-----:R-:W2:Y:S04]  /*30f40*/  LDL R36, [R1+0xa3c] ;  /* 0x000a3c0001247983 */ /* 0x001ea80000100800 */
[----:B------:R-:W1:Y:S04]  /*30f50*/  LDL R92, [R1+0x9f8] ;  /* 0x0009f800015c7983 */ /* 0x000e680000100800 */
[----:B------:R-:W1:Y:S02]  /*30f60*/  LDL R93, [R1+0x9fc] ;  /* 0x0009fc00015d7983 */ /* 0x000e640000100800 */
[----:B-1----:R-:W-:-:S04]  /*30f70*/  @!P4 LOP3.LUT R93, R93, R92, RZ, 0x3c, !PT ;  /* 0x0000005c5d5dc212 */ /* 0x002fc800078e3cff */
[----:B------:R-:W-:-:S04]  /*30f80*/  @!P4 LOP3.LUT R92, R93, R92, RZ, 0x3c, !PT ;  /* 0x0000005c5d5cc212 */ /* 0x000fc800078e3cff */
[----:B------:R-:W-:Y:S01]  /*30f90*/  @!P4 LOP3.LUT R93, R93, R92, RZ, 0x3c, !PT ;  /* 0x0000005c5d5dc212 */ /* 0x000fe200078e3cff */
[----:B--2---:R0:W-:Y:S04]  /*30fa0*/  STL [R1+0x12fc], R19 ;  /* 0x0012fc1301007387 */ /* 0x0041e80000100800 */
[----:B------:R1:W2:Y:S01]  /*30fb0*/  @!P4 LDG.E.U16 R68, desc[UR20][R92.64] ;  /* 0x000000145c44c981 */ /* 0x0002a2000c1e1500 */
[----:B------:R-:W-:-:S03]  /*30fc0*/  PRMT R90, RZ, 0x7610, R90 ;  /* 0x00007610ff5a7816 */ /* 0x000fc6000000005a */
[----:B0-----:R-:W3:Y:S04]  /*30fd0*/  LDL R19, [R1+0xab8] ;  /* 0x000ab80001137983 */ /* 0x001ee80000100800 */
[----:B------:R-:W3:Y:S01]  /*30fe0*/  LDL R93, [R1+0xa38] ;  /* 0x000a3800015d7983 */ /* 0x000ee20000100800 */
[----:B-1----:R-:W-:-:S03]  /*30ff0*/  @!P4 IMAD.MOV.U32 R92, RZ, RZ, R36 ;  /* 0x000000ffff5cc224 */ /* 0x002fc600078e0024 */
[----:B--2---:R0:W-:Y:S01]  /*31000*/  STL [R1+0x1300], R68 ;  /* 0x0013004401007387 */ /* 0x0041e20000100800 */
[----:B------:R-:W-:Y:S02]  /*31010*/  PRMT R91, RZ, 0x7610, R91 ;  /* 0x00007610ff5b7816 */ /* 0x000fe4000000005b */
[----:B------:R-:W-:Y:S01]  /*31020*/  PRMT R88, RZ, 0x7610, R88 ;  /* 0x00007610ff587816 */ /* 0x000fe20000000058 */
[----:B------:R-:W2:Y:S04]  /*31030*/  LDL R36, [R1+0xb3c] ;  /* 0x000b3c0001247983 */ /* 0x000ea80000100800 */
[----:B0-----:R-:W2:Y:S04]  /*31040*/  LDL R68, [R1+0xa7c] ;  /* 0x000a7c0001447983 */ /* 0x001ea80000100800 */
[----:B---3--:R2:W3:Y:S04]  /*31050*/  @!P4 LDG.E.U16 R90, desc[UR20][R92.64] ;  /* 0x000000145c5ac981 */ /* 0x0084e8000c1e1500 */
[----:B------:R-:W3:Y:S01]  /*31060*/  LDL R93, [R1+0xa78] ;  /* 0x000a7800015d7983 */ /* 0x000ee20000100800 */
[----:B--2---:R-:W-:-:S05]  /*31070*/  @!P4 IMAD.MOV.U32 R92, RZ, RZ, R68 ;  /* 0x000000ffff5cc224 */ /* 0x004fca00078e0044 */
[----:B---3--:R0:W2:Y:S04]  /*31080*/  @!P4 LDG.E.U16 R91, desc[UR20][R92.64] ;  /* 0x000000145c5bc981 */ /* 0x0080a8000c1e1500 */
[----:B------:R1:W-:Y:S04]  /*31090*/  STL [R1+0x1304], R90 ;  /* 0x0013045a01007387 */ /* 0x0003e80000100800 */
[----:B------:R-:W3:Y:S01]  /*310a0*/  LDL R68, [R1+0xb78] ;  /* 0x000b780001447983 */ /* 0x000ee20000100800 */
[----:B0-----:R-:W-:Y:S02]  /*310b0*/  @!P4 IMAD.MOV.U32 R92, RZ, RZ, R87 ;  /* 0x000000ffff5cc224 */ /* 0x001fe400078e0057 */
[----:B------:R-:W-:Y:S01]  /*310c0*/  @!P4 IMAD.MOV.U32 R93, RZ, RZ, R19 ;  /* 0x000000ffff5dc224 */ /* 0x000fe200078e0013 */
[----:B-1----:R-:W3:Y:S04]  /*310d0*/  LDL R90, [R1+0xb38] ;  /* 0x000b3800015a7983 */ /* 0x002ee80000100800 */
[----:B------:R0:W3:Y:S04]  /*310e0*/  @!P4 LDG.E.U16 R88, desc[UR20][R92.64] ;  /* 0x000000145c58c981 */ /* 0x0000e8000c1e1500 */
[----:B--2---:R1:W-:Y:S04]  /*310f0*/  STL [R1+0x1308], R91 ;  /* 0x0013085b01007387 */ /* 0x0043e80000100800 */
[----:B------:R-:W0:Y:S04]  /*31100*/  LDL R92, [R1+0xaf8] ;  /* 0x000af800015c7983 */ /* 0x000e280000100800 */
[----:B------:R-:W0:Y:S04]  /*31110*/  LDL R93, [R1+0xafc] ;  /* 0x000afc00015d7983 */ /* 0x000e280000100800 */
[----:B-1----:R-:W2:Y:S01]  /*31120*/  LDL R91, [R1+0x9d4] ;  /* 0x0009d400015b7983 */ /* 0x002ea20000100800 */
[----:B------:R-:W-:-:S02]  /*31130*/  PRMT R89, RZ, 0x7610, R89 ;  /* 0x00007610ff597816 */ /* 0x000fc40000000059 */
[----:B------:R-:W-:Y:S01]  /*31140*/  PRMT R86, RZ, 0x7610, R86 ;  /* 0x00007610ff567816 */ /* 0x000fe20000000056 */
[----:B------:R-:W2:Y:S01]  /*31150*/  LDL R87, [R1+0xbb8] ;  /* 0x000bb80001577983 */ /* 0x000ea20000100800 */
[----:B------:R-:W-:-:S03]  /*31160*/  PRMT R84, RZ, 0x7610, R84 ;  /* 0x00007610ff547816 */ /* 0x000fc60000000054 */
[----:B------:R-:W2:Y:S01]  /*31170*/  LDL R19, [R1+0xbbc] ;  /* 0x000bbc0001137983 */ /* 0x000ea20000100800 */
[----:B0-----:R-:W-:-:S04]  /*31180*/  @!P4 LOP3.LUT R93, R93, R92, RZ, 0x3c, !PT ;  /* 0x0000005c5d5dc212 */ /* 0x001fc800078e3cff */
[----:B------:R-:W-:-:S04]  /*31190*/  @!P4 LOP3.LUT R92, R93, R92, RZ, 0x3c, !PT ;  /* 0x0000005c5d5cc212 */ /* 0x000fc800078e3cff */
[----:B------:R-:W-:-:S05]  /*311a0*/  @!P4 LOP3.LUT R93, R93, R92, RZ, 0x3c, !PT ;  /* 0x0000005c5d5dc212 */ /* 0x000fca00078e3cff */
[----:B------:R0:W4:Y:S02]  /*311b0*/  @!P4 LDG.E.U16 R89, desc[UR20][R92.64] ;  /* 0x000000145c59c981 */ /* 0x000124000c1e1500 */
[----:B0-----:R-:W-:Y:S02]  /*311c0*/  @!P4 IMAD.MOV.U32 R92, RZ, RZ, R36 ;  /* 0x000000ffff5cc224 */ /* 0x001fe400078e0024 */
[----:B---3--:R-:W-:-:S05]  /*311d0*/  @!P4 IMAD.MOV.U32 R93, RZ, RZ, R90 ;  /* 0x000000ffff5dc224 */ /* 0x008fca00078e005a */
[----:B------:R0:W3:Y:S02]  /*311e0*/  @!P4 LDG.E.U16 R86, desc[UR20][R92.64] ;  /* 0x000000145c56c981 */ /* 0x0000e4000c1e1500 */
[----:B0-----:R-:W-:Y:S02]  /*311f0*/  @!P4 IMAD.MOV.U32 R92, RZ, RZ, R68 ;  /* 0x000000ffff5cc224 */ /* 0x001fe400078e0044 */
[----:B--2---:R-:W-:-:S05]  /*31200*/  @!P4 IMAD.MOV.U32 R93, RZ, RZ, R91 ;  /* 0x000000ffff5dc224 */ /* 0x004fca00078e005b */
[----:B------:R0:W2:Y:S04]  /*31210*/  @!P4 LDG.E.U16 R84, desc[UR20][R92.64] ;  /* 0x000000145c54c981 */ /* 0x0000a8000c1e1500 */
[----:B------:R-:W-:Y:S01]  /*31220*/  STL [R1+0x130c], R88 ;  /* 0x00130c5801007387 */ /* 0x000fe20000100800 */
[----:B0-----:R-:W-:Y:S01]  /*31230*/  @!P4 IMAD.MOV.U32 R93, RZ, RZ, R87 ;  /* 0x000000ffff5dc224 */ /* 0x001fe200078e0057 */
[----:B------:R-:W-:Y:S01]  /*31240*/  PRMT R85, RZ, 0x7610, R85 ;  /* 0x00007610ff557816 */ /* 0x000fe20000000055 */
[----:B------:R-:W-:-:S05]  /*31250*/  @!P4 IMAD.MOV.U32 R92, RZ, RZ, R19 ;  /* 0x000000ffff5cc224 */ /* 0x000fca00078e0013 */
[----:B------:R-:W2:Y:S04]  /*31260*/  @!P4 LDG.E.U16 R85, desc[UR20][R92.64] ;  /* 0x000000145c55c981 */ /* 0x000ea8000c1e1500 */
[----:B----4-:R0:W-:Y:S04]  /*31270*/  STL [R1+0x1310], R89 ;  /* 0x0013105901007387 */ /* 0x0101e80000100800 */
[----:B------:R-:W4:Y:S04]  /*31280*/  LDL R90, [R1+0xbf8] ;  /* 0x000bf800015a7983 */ /* 0x000f280000100800 */
[----:B------:R-:W4:Y:S04]  /*31290*/  LDL R36, [R1+0xbfc] ;  /* 0x000bfc0001247983 */ /* 0x000f280000100800 */
[----:B---3--:R1:W-:Y:S04]  /*312a0*/  STL [R1+0x1318], R86 ;  /* 0x0013185601007387 */ /* 0x0083e80000100800 */
[----:B0-----:R-:W3:Y:S04]  /*312b0*/  LDL R89, [R1+0xc38] ;  /* 0x000c380001597983 */ /* 0x001ee80000100800 */
[----:B------:R-:W3:Y:S04]  /*312c0*/  LDL R68, [R1+0xc3c] ;  /* 0x000c3c0001447983 */ /* 0x000ee80000100800 */
[----:B--2---:R-:W-:Y:S04]  /*312d0*/  STL [R1+0x1320], R84 ;  /* 0x0013205401007387 */ /* 0x004fe80000100800 */
[----:B------:R-:W2:Y:S04]  /*312e0*/  LDL R88, [R1+0xc78] ;  /* 0x000c780001587983 */ /* 0x000ea80000100800 */
[----:B------:R-:W2:Y:S04]  /*312f0*/  LDL R87, [R1+0xc7c] ;  /* 0x000c7c0001577983 */ /* 0x000ea80000100800 */
[----:B-1----:R-:W2:Y:S04]  /*31300*/  LDL R86, [R1+0xcb8] ;  /* 0x000cb80001567983 */ /* 0x002ea80000100800 */
[----:B------:R-:W2:Y:S01]  /*31310*/  LDL R19, [R1+0xcbc] ;  /* 0x000cbc0001137983 */ /* 0x000ea20000100800 */
[----:B------:R-:W-:-:S02]  /*31320*/  PRMT R82, RZ, 0x7610, R82 ;  /* 0x00007610ff527816 */ /* 0x000fc40000000052 */
[----:B------:R-:W-:Y:S02]  /*31330*/  PRMT R83, RZ, 0x7610, R83 ;  /* 0x00007610ff537816 */ /* 0x000fe40000000053 */
[----:B------:R-:W-:Y:S02]  /*31340*/  PRMT R80, RZ, 0x7610, R80 ;  /* 0x00007610ff507816 */ /* 0x000fe40000000050 */
[----:B------:R-:W-:Y:S01]  /*31350*/  PRMT R81, RZ, 0x7610, R81 ;  /* 0x00007610ff517816 */ /* 0x000fe20000000051 */
[----:B------:R0:W-:Y:S04]  /*31360*/  STL [R1+0x1324], R85 ;  /* 0x0013245501007387 */ /* 0x0001e80000100800 */
[----:B0-----:R-:W2:Y:S01]  /*31370*/  LDL R85, [R1+0xcf8] ;  /* 0x000cf80001557983 */ /* 0x001ea20000100800 */
[----:B----4-:R-:W-:Y:S01]  /*31380*/  @!P4 MOV R93, R90 ;  /* 0x0000005a005dc202 */ /* 0x010fe20000000f00 */
[----:B------:R-:W-:-:S02]  /*31390*/  @!P4 IMAD.MOV.U32 R92, RZ, RZ, R36 ;  /* 0x000000ffff5cc224 */ /* 0x000fc400078e0024 */
[----:B------:R-:W4:Y:S04]  /*313a0*/  LDL R36, [R1+0xcfc] ;  /* 0x000cfc0001247983 */ /* 0x000f280000100800 */
[----:B------:R3:W4:Y:S02]  /*313b0*/  @!P4 LDG.E.U16 R82, desc[UR20][R92.64] ;  /* 0x000000145c52c981 */ /* 0x000724000c1e1500 */
[----:B---3--:R-:W-:Y:S02]  /*313c0*/  @!P4 IMAD.MOV.U32 R93, RZ, RZ, R89 ;  /* 0x000000ffff5dc224 */ /* 0x008fe400078e0059 */
[----:B------:R-:W-:-:S05]  /*313d0*/  @!P4 IMAD.MOV.U32 R92, RZ, RZ, R68 ;  /* 0x000000ffff5cc224 */ /* 0x000fca00078e0044 */
[----:B------:R2:W3:Y:S02]  /*313e0*/  @!P4 LDG.E.U16 R83, desc[UR20][R92.64] ;  /* 0x000000145c53c981 */ /* 0x0004e4000c1e1500 */
[----:B--2---:R-:W-:Y:S02]  /*313f0*/  @!P4 IMAD.MOV.U32 R93, RZ, RZ, R88 ;  /* 0x000000ffff5dc224 */ /* 0x004fe400078e0058 */
[----:B------:R-:W-:-:S05]  /*31400*/  @!P4 IMAD.MOV.U32 R92, RZ, RZ, R87 ;  /* 0x000000ffff5cc224 */ /* 0x000fca00078e0057 */
[----:B------:R0:W2:Y:S02]  /*31410*/  @!P4 LDG.E.U16 R80, desc[UR20][R92.64] ;  /* 0x000000145c50c981 */ /* 0x0000a4000c1e1500 */
[----:B0-----:R-:W-:Y:S02]  /*31420*/  @!P4 IMAD.MOV.U32 R92, RZ, RZ, R19 ;  /* 0x000000ffff5cc224 */ /* 0x001fe400078e0013 */
[----:B------:R-:W-:-:S05]  /*31430*/  @!P4 IMAD.MOV.U32 R93, RZ, RZ, R86 ;  /* 0x000000ffff5dc224 */ /* 0x000fca00078e0056 */
[----:B------:R0:W2:Y:S01]  /*31440*/  @!P4 LDG.E.U16 R81, desc[UR20][R92.64] ;  /* 0x000000145c51c981 */ /* 0x0000a2000c1e1500 */
[----:B------:R-:W-:Y:S01]  /*31450*/  PRMT R78, RZ, 0x7610, R78 ;  /* 0x00007610ff4e7816 */ /* 0x000fe2000000004e */
[----:B0-----:R-:W-:Y:S02]  /*31460*/  @!P4 IMAD.MOV.U32 R93, RZ, RZ, R85 ;  /* 0x000000ffff5dc224 */ /* 0x001fe400078e0055 */
[----:B----4-:R-:W-:Y:S04]  /*31470*/  STL [R1+0x1328], R82 ;  /* 0x0013285201007387 */ /* 0x010fe80000100800 */
[----:B------:R-:W4:Y:S04]  /*31480*/  LDL R84, [R1+0xd38] ;  /* 0x000d380001547983 */ /* 0x000f280000100800 */
[----:B------:R-:W4:Y:S04]  /*31490*/  LDL R68, [R1+0xd3c] ;  /* 0x000d3c0001447983 */ /* 0x000f280000100800 */
[----:B---3--:R0:W-:Y:S01]  /*314a0*/  STL [R1+0x132c], R83 ;  /* 0x00132c5301007387 */ /* 0x0081e20000100800 */
[----:B------:R-:W-:-:S05]  /*314b0*/  @!P4 IMAD.MOV.U32 R92, RZ, RZ, R36 ;  /* 0x000000ffff5cc224 */ /* 0x000fca00078e0024 */
[----:B------:R4:W3:Y:S04]  /*314c0*/  @!P4 LDG.E.U16 R78, desc[UR20][R92.64] ;  /* 0x000000145c4ec981 */ /* 0x0008e8000c1e1500 */
[----:B--2---:R1:W-:Y:S04]  /*314d0*/  STL [R1+0x1330], R80 ;  /* 0x0013305001007387 */ /* 0x0043e80000100800 */
[----:B0-----:R-:W2:Y:S04]  /*314e0*/  LDL R83, [R1+0xd78] ;  /* 0x000d780001537983 */ /* 0x001ea80000100800 */
[----:B------:R-:W3:Y:S04]  /*314f0*/  LDL R19, [R1+0xd7c] ;  /* 0x000d7c0001137983 */ /* 0x000ee80000100800 */
[----:B------:R0:W-:Y:S04]  /*31500*/  STL [R1+0x1334], R81 ;  /* 0x0013345101007387 */ /* 0x0001e80000100800 */
[----:B------:R-:W3:Y:S04]  /*31510*/  LDL R82, [R1+0xdb8] ;  /* 0x000db80001527983 */ /* 0x000ee80000100800 */
[----:B------:R-:W3:Y:S01]  /*31520*/  LDL R36, [R1+0xdbc] ;  /* 0x000dbc0001247983 */ /* 0x000ee20000100800 */
[----:B------:R-:W-:-:S02]  /*31530*/  PRMT R79, RZ, 0x7610, R79 ;  /* 0x00007610ff4f7816 */ /* 0x000fc4000000004f */
[----:B------:R-:W-:Y:S02]  /*31540*/  PRMT R76, RZ, 0x7610, R76 ;  /* 0x00007610ff4c7816 */ /* 0x000fe4000000004c */
[----:B------:R-:W-:Y:S01]  /*31550*/  PRMT R77, RZ, 0x7610, R77 ;  /* 0x00007610ff4d7816 */ /* 0x000fe2000000004d */
[----:B----4-:R-:W-:Y:S02]  /*31560*/  @!P4 IMAD.MOV.U32 R93, RZ, RZ, R84 ;  /* 0x000000ffff5dc224 */ /* 0x010fe400078e0054 */
[----:B------:R-:W-:-:S05]  /*31570*/  @!P4 IMAD.MOV.U32 R92, RZ, RZ, R68 ;  /* 0x000000ffff5cc224 */ /* 0x000fca00078e0044 */
[----:B------:R2:W4:Y:S02]  /*31580*/  @!P4 LDG.E.U16 R79, desc[UR20][R92.64] ;  /* 0x000000145c4fc981 */ /* 0x000524000c1e1500 */
[----:B--2---:R-:W-:Y:S01]  /*31590*/  @!P4 MOV R93, R83 ;  /* 0x00000053005dc202 */ /* 0x004fe20000000f00 */
[----:B---3--:R-:W-:-:S05]  /*315a0*/  @!P4 IMAD.MOV.U32 R92, RZ, RZ, R19 ;  /* 0x000000ffff5cc224 */ /* 0x008fca00078e0013 */
[----:B------:R2:W3:Y:S04]  /*315b0*/  @!P4 LDG.E.U16 R76, desc[UR20][R92.64] ;  /* 0x000000145c4cc981 */ /* 0x0004e8000c1e1500 */
[----:B------:R-:W-:Y:S04]  /*315c0*/  STL [R1+0x1338], R78 ;  /* 0x0013384e01007387 */ /* 0x000fe80000100800 */
[----:B-1----:R-:W3:Y:S01]  /*315d0*/  LDL R80, [R1+0xa04] ;  /* 0x000a040001507983 */ /* 0x002ee20000100800 */
[----:B--2---:R-:W-:Y:S02]  /*315e0*/  @!P4 IMAD.MOV.U32 R93, RZ, RZ, R82 ;  /* 0x000000ffff5dc224 */ /* 0x004fe400078e0052 */
[----:B------:R-:W-:Y:S01]  /*315f0*/  @!P4 IMAD.MOV.U32 R92, RZ, RZ, R36 ;  /* 0x000000ffff5cc224 */ /* 0x000fe200078e0024 */
[----:B0-----:R-:W2:Y:S04]  /*31600*/  LDL R81, [R1+0xa00] ;  /* 0x000a000001517983 */ /* 0x001ea80000100800 */
[----:B------:R0:W2:Y:S04]  /*31610*/  @!P4 LDG.E.U16 R77, desc[UR20][R92.64] ;  /* 0x000000145c4dc981 */ /* 0x0000a8000c1e1500 */
[----:B------:R-:W2:Y:S04]  /*31620*/  LDL R68, [R1+0xa44] ;  /* 0x000a440001447983 */ /* 0x000ea80000100800 */
[----:B----4-:R1:W-:Y:S04]  /*31630*/  STL [R1+0x133c], R79 ;  /* 0x00133c4f01007387 */ /* 0x0103e80000100800 */
[----:B------:R-:W4:Y:S04]  /*31640*/  LDL R19, [R1+0xa84] ;  /* 0x000a840001137983 */ /* 0x000f280000100800 */
[----:B-1----:R-:W4:Y:S04]  /*31650*/  LDL R79, [R1+0xa40] ;  /* 0x000a4000014f7983 */ /* 0x002f280000100800 */
[----:B---3--:R1:W-:Y:S04]  /*31660*/  STL [R1+0x1340], R76 ;  /* 0x0013404c01007387 */ /* 0x0083e80000100800 */
[----:B------:R-:W3:Y:S04]  /*31670*/  LDL R36, [R1+0xa80] ;  /* 0x000a800001247983 */ /* 0x000ee80000100800 */
[----:B------:R-:W3:Y:S01]  /*31680*/  LDL R78, [R1+0xac4] ;  /* 0x000ac400014e7983 */ /* 0x000ee20000100800 */
[----:B0-----:R-:W-:-:S03]  /*31690*/  @!P4 IMAD.MOV.U32 R92, RZ, RZ, R80 ;  /* 0x000000ffff5cc224 */ /* 0x001fc600078e0050 */
[----:B--2---:R0:W-:Y:S04]  /*316a0*/  STL [R1+0x1344], R77 ;  /* 0x0013444d01007387 */ /* 0x0041e80000100800 */
[----:B------:R-:W2:Y:S01]  /*316b0*/  LDL R80, [R1+0xac0] ;  /* 0x000ac00001507983 */ /* 0x000ea20000100800 */
[----:B------:R-:W-:Y:S01]  /*316c0*/  PRMT R74, RZ, 0x7610, R74 ;  /* 0x00007610ff4a7816 */ /* 0x000fe2000000004a */
[----:B------:R-:W-:Y:S02]  /*316d0*/  @!P4 IMAD.MOV.U32 R93, RZ, RZ, R81 ;  /* 0x000000ffff5dc224 */ /* 0x000fe400078e0051 */
[----:B-1----:R-:W2:Y:S04]  /*316e0*/  LDL R76, [R1+0xb04] ;  /* 0x000b0400014c7983 */ /* 0x002ea80000100800 */
[----:B0-----:R-:W2:Y:S04]  /*316f0*/  LDL R77, [R1+0xb00] ;  /* 0x000b0000014d7983 */ /* 0x001ea80000100800 */
[----:B------:R0:W2:Y:S01]  /*31700*/  @!P4 LDG.E.U16 R74, desc[UR20][R92.64] ;  /* 0x000000145c4ac981 */ /* 0x0000a2000c1e1500 */
[----:B------:R-:W-:-:S02]  /*31710*/  PRMT R75, RZ, 0x7610, R75 ;  /* 0x00007610ff4b7816 */ /* 0x000fc4000000004b */
[----:B------:R-:W-:Y:S01]  /*31720*/  PRMT R72, RZ, 0x7610, R72 ;  /* 0x00007610ff487816 */ /* 0x000fe20000000048 */
[----:B0-----:R-:W-:Y:S01]  /*31730*/  @!P4 IMAD.MOV.U32 R92, RZ, RZ, R68 ;  /* 0x000000ffff5cc224 */ /* 0x001fe200078e0044 */
[----:B------:R-:W-:Y:S01]  /*31740*/  PRMT R73, RZ, 0x7610, R73 ;  /* 0x00007610ff497816 */ /* 0x000fe20000000049 */
[----:B----4-:R-:W-:-:S05]  /*31750*/  @!P4 IMAD.MOV.U32 R93, RZ, RZ, R79 ;  /* 0x000000ffff5dc224 */ /* 0x010fca00078e004f */
[----:B------:R0:W4:Y:S02]  /*31760*/  @!P4 LDG.E.U16 R75, desc[UR20][R92.64] ;  /* 0x000000145c4bc981 */ /* 0x000124000c1e1500 */
[----:B0-----:R-:W-:Y:S02]  /*31770*/  @!P4 IMAD.MOV.U32 R92, RZ, RZ, R19 ;  /* 0x000000ffff5cc224 */ /* 0x001fe400078e0013 */
[----:B---3--:R-:W-:-:S05]  /*31780*/  @!P4 IMAD.MOV.U32 R93, RZ, RZ, R36 ;  /* 0x000000ffff5dc224 */ /* 0x008fca00078e0024 */
[----:B------:R0:W3:Y:S02]  /*31790*/  @!P4 LDG.E.U16 R72, desc[UR20][R92.64] ;  /* 0x000000145c48c981 */ /* 0x0000e4000c1e1500 */
[----:B0-----:R-:W-:Y:S02]  /*317a0*/  @!P4 IMAD.MOV.U32 R92, RZ, RZ, R78 ;  /* 0x000000ffff5cc224 */ /* 0x001fe400078e004e */
[----:B--2---:R-:W-:-:S05]  /*317b0*/  @!P4 IMAD.MOV.U32 R93, RZ, RZ, R80 ;  /* 0x000000ffff5dc224 */ /* 0x004fca00078e0050 */
[----:B------:R0:W2:Y:S01]  /*317c0*/  @!P4 LDG.E.U16 R73, desc[UR20][R92.64] ;  /* 0x000000145c49c981 */ /* 0x0000a2000c1e1500 */
[----:B------:R-:W-:Y:S01]  /*317d0*/  PRMT R70, RZ, 0x7610, R70 ;  /* 0x00007610ff467816 */ /* 0x000fe20000000046 */
[----:B0-----:R-:W-:Y:S01]  /*317e0*/  @!P4 IMAD.MOV.U32 R92, RZ, RZ, R76 ;  /* 0x000000ffff5cc224 */ /* 0x001fe200078e004c */
[----:B------:R-:W-:Y:S01]  /*317f0*/  @!P4 MOV R93, R77 ;  /* 0x0000004d005dc202 */ /* 0x000fe20000000f00 */
[----:B------:R-:W-:Y:S04]  /*31800*/  STL [R1+0x1348], R74 ;  /* 0x0013484a01007387 */ /* 0x000fe80000100800 */
[----:B------:R-:W2:Y:S04]  /*31810*/  LDL R68, [R1+0xb44] ;  /* 0x000b440001447983 */ /* 0x000ea80000100800 */
[----:B------:R0:W2:Y:S04]  /*31820*/  @!P4 LDG.E.U16 R70, desc[UR20][R92.64] ;  /* 0x000000145c46c981 */ /* 0x0000a8000c1e1500 */
[----:B------:R-:W2:Y:S04]  /*31830*/  LDL R79, [R1+0xb40] ;  /* 0x000b4000014f7983 */ /* 0x000ea80000100800 */
[----:B----4-:R1:W-:Y:S04]  /*31840*/  STL [R1+0x134c], R75 ;  /* 0x00134c4b01007387 */ /* 0x0103e80000100800 */
[----:B------:R-:W4:Y:S04]  /*31850*/  LDL R36, [R1+0x9d8] ;  /* 0x0009d80001247983 */ /* 0x000f280000100800 */
[----:B------:R-:W4:Y:S04]  /*31860*/  LDL R19, [R1+0xb7c] ;  /* 0x000b7c0001137983 */ /* 0x000f280000100800 */
[----:B---3--:R-:W-:Y:S04]  /*31870*/  STL [R1+0x1350], R72 ;  /* 0x0013504801007387 */ /* 0x008fe80000100800 */
[----:B-1----:R-:W3:Y:S04]  /*31880*/  LDL R75, [R1+0xbc0] ;  /* 0x000bc000014b7983 */ /* 0x002ee80000100800 */
[----:B------:R-:W3:Y:S04]  /*31890*/  LDL R74, [R1+0xbc4] ;  /* 0x000bc400014a7983 */ /* 0x000ee80000100800 */
[----:B--2---:R1:W-:Y:S04]  /*318a0*/  STL [R1+0x1354], R73 ;  /* 0x0013544901007387 */ /* 0x0043e80000100800 */
[----:B------:R-:W2:Y:S04]  /*318b0*/  LDL R78, [R1+0xc00] ;  /* 0x000c0000014e7983 */ /* 0x000ea80000100800 */
[----:B------:R-:W2:Y:S04]  /*318c0*/  LDL R77, [R1+0xc04] ;  /* 0x000c0400014d7983 */ /* 0x000ea80000100800 */
[----:B------:R-:W2:Y:S04]  /*318d0*/  LDL R76, [R1+0xc40] ;  /* 0x000c4000014c7983 */ /* 0x000ea80000100800 */
[----:B-1----:R-:W2:Y:S01]  /*318e0*/  LDL R73, [R1+0xc44] ;  /* 0x000c440001497983 */ /* 0x002ea20000100800 */
[----:B0-----:R-:W-:-:S03]  /*318f0*/  @!P4 IMAD.MOV.U32 R92, RZ, RZ, R68 ;  /* 0x000000ffff5cc224 */ /* 0x001fc600078e0044 */
[----:B------:R-:W-:Y:S04]  /*31900*/  STL [R1+0x1358], R70 ;  /* 0x0013584601007387 */ /* 0x000fe80000100800 */
[----:B------:R-:W2:Y:S04]  /*31910*/  LDL R72, [R1+0xc80] ;  /* 0x000c800001487983 */ /* 0x000ea80000100800 */
[----:B------:R-:W2:Y:S01]  /*31920*/  LDL R68, [R1+0xc84] ;  /* 0x000c840001447983 */ /* 0x000ea20000100800 */
[----:B------:R-:W-:Y:S01]  /*31930*/  PRMT R71, RZ, 0x7610, R71 ;  /* 0x00007610ff477816 */ /* 0x000fe20000000047 */
[----:B------:R-:W-:Y:S01]  /*31940*/  @!P4 IMAD.MOV.U32 R93, RZ, RZ, R79 ;  /* 0x000000ffff5dc224 */ /* 0x000fe200078e004f */
[----:B------:R-:W-:-:S04]  /*31950*/  PRMT R69, RZ, 0x7610, R69 ;  /* 0x00007610ff457816 */ /* 0x000fc80000000045 */
[----:B------:R4:W2:Y:S01]  /*31960*/  @!P4 LDG.E.U16 R71, desc[UR20][R92.64] ;  /* 0x000000145c47c981 */ /* 0x0008a2000c1e1500 */
[----:B------:R-:W-:Y:S02]  /*31970*/  PRMT R4, RZ, 0x7610, R4 ;  /* 0x00007610ff047816 */ /* 0x000fe40000000004 */
[----:B------:R-:W-:Y:S01]  /*31980*/  PRMT R5, RZ, 0x7610, R5 ;  /* 0x00007610ff057816 */ /* 0x000fe20000000005 */
[----:B----4-:R-:W-:Y:S02]  /*31990*/  @!P4 IMAD.MOV.U32 R93, RZ, RZ, R36 ;  /* 0x000000ffff5dc224 */ /* 0x010fe400078e0024 */
[----:B------:R-:W-:-:S05]  /*319a0*/  @!P4 IMAD.MOV.U32 R92, RZ, RZ, R19 ;  /* 0x000000ffff5cc224 */ /* 0x000fca00078e0013 */
[----:B------:R3:W4:Y:S02]  /*319b0*/  @!P4 LDG.E.U16 R69, desc[UR20][R92.64] ;  /* 0x000000145c45c981 */ /* 0x000724000c1e1500 */
[----:B---3--:R-:W-:Y:S02]  /*319c0*/  @!P4 IMAD.MOV.U32 R93, RZ, RZ, R75 ;  /* 0x000000ffff5dc224 */ /* 0x008fe400078e004b */
[----:B------:R-:W-:-:S05]  /*319d0*/  @!P4 IMAD.MOV.U32 R92, RZ, RZ, R74 ;  /* 0x000000ffff5cc224 */ /* 0x000fca00078e004a */
[----:B------:R2:W3:Y:S02]  /*319e0*/  @!P4 LDG.E.U16 R4, desc[UR20][R92.64] ;  /* 0x000000145c04c981 */ /* 0x0004e4000c1e1500 */
[----:B--2---:R-:W-:Y:S02]  /*319f0*/  @!P4 IMAD.MOV.U32 R93, RZ, RZ, R78 ;  /* 0x000000ffff5dc224 */ /* 0x004fe400078e004e */
[----:B------:R-:W-:-:S05]  /*31a00*/  @!P4 IMAD.MOV.U32 R92, RZ, RZ, R77 ;  /* 0x000000ffff5cc224 */ /* 0x000fca00078e004d */
[----:B------:R0:W2:Y:S01]  /*31a10*/  @!P4 LDG.E.U16 R5, desc[UR20][R92.64] ;  /* 0x000000145c05c981 */ /* 0x0000a2000c1e1500 */
[----:B------:R-:W-:Y:S02]  /*31a20*/  PRMT R6, RZ, 0x7610, R6 ;  /* 0x00007610ff067816 */ /* 0x000fe40000000006 */
[----:B------:R-:W-:Y:S01]  /*31a30*/  PRMT R7, RZ, 0x7610, R7 ;  /* 0x00007610ff077816 */ /* 0x000fe20000000007 */
[----:B0-----:R-:W-:Y:S02]  /*31a40*/  @!P4 IMAD.MOV.U32 R92, RZ, RZ, R73 ;  /* 0x000000ffff5cc224 */ /* 0x001fe400078e0049 */
[----:B------:R-:W-:-:S05]  /*31a50*/  @!P4 IMAD.MOV.U32 R93, RZ, RZ, R76 ;  /* 0x000000ffff5dc224 */ /* 0x000fca00078e004c */
[----:B------:R0:W2:Y:S02]  /*31a60*/  @!P4 LDG.E.U16 R6, desc[UR20][R92.64] ;  /* 0x000000145c06c981 */ /* 0x0000a4000c1e1500 */
[----:B0-----:R-:W-:Y:S01]  /*31a70*/  @!P4 IMAD.MOV.U32 R92, RZ, RZ, R68 ;  /* 0x000000ffff5cc224 */ /* 0x001fe200078e0044 */
[----:B------:R-:W-:-:S05]  /*31a80*/  @!P4 MOV R93, R72 ;  /* 0x00000048005dc202 */ /* 0x000fca0000000f00 */
[----:B------:R-:W2:Y:S04]  /*31a90*/  @!P4 LDG.E.U16 R7, desc[UR20][R92.64] ;  /* 0x000000145c07c981 */ /* 0x000ea8000c1e1500 */
[----:B------:R0:W-:Y:S04]  /*31aa0*/  STL [R1+0x135c], R71 ;  /* 0x00135c4701007387 */ /* 0x0001e80000100800 */
[----:B------:R-:W2:Y:S04]  /*31ab0*/  LDL R36, [R1+0xcc0] ;  /* 0x000cc00001247983 */ /* 0x000ea80000100800 */
[----:B------:R-:W2:Y:S04]  /*31ac0*/  LDL R19, [R1+0xcc4] ;  /* 0x000cc40001137983 */ /* 0x000ea80000100800 */
[----:B----4-:R-:W-:Y:S04]  /*31ad0*/  STL [R1+0x1360], R69 ;  /* 0x0013604501007387 */ /* 0x010fe80000100800 */
[----:B------:R-:W4:Y:S04]  /*31ae0*/  LDL R75, [R1+0xd00] ;  /* 0x000d0000014b7983 */ /* 0x000f280000100800 */
[----:B------:R-:W4:Y:S04]  /*31af0*/  LDL R74, [R1+0xd04] ;  /* 0x000d0400014a7983 */ /* 0x000f280000100800 */
[----:B---3--:R1:W-:Y:S04]  /*31b00*/  STL [R1+0x1364], R4 ;  /* 0x0013640401007387 */ /* 0x0083e80000100800 */
[----:B0-----:R-:W3:Y:S04]  /*31b10*/  LDL R71, [R1+0xd40] ;  /* 0x000d400001477983 */ /* 0x001ee80000100800 */
[----:B-1----:R-:W3:Y:S04]  /*31b20*/  LDL R4, [R1+0xd44] ;  /* 0x000d440001047983 */ /* 0x002ee80000100800 */
[----:B--2---:R0:W-:Y:S04]  /*31b30*/  STL [R1+0x1368], R5 ;  /* 0x0013680501007387 */ /* 0x0041e80000100800 */
[----:B------:R-:W2:Y:S04]  /*31b40*/  LDL R70, [R1+0xd80] ;  /* 0x000d800001467983 */ /* 0x000ea80000100800 */
[----:B0-----:R-:W2:Y:S04]  /*31b50*/  LDL R5, [R1+0xd84] ;  /* 0x000d840001057983 */ /* 0x001ea80000100800 */
[----:B------:R-:W-:Y:S04]  /*31b60*/  STL [R1+0x136c], R6 ;  /* 0x00136c0601007387 */ /* 0x000fe80000100800 */
[----:B------:R-:W2:Y:S04]  /*31b70*/  LDL R69, [R1+0xdc0] ;  /* 0x000dc00001457983 */ /* 0x000ea80000100800 */
[----:B------:R-:W2:Y:S01]  /*31b80*/  LDL R68, [R1+0xdc4] ;  /* 0x000dc40001447983 */ /* 0x000ea20000100800 */
[----:B------:R-:W-:-:S03]  /*31b90*/  PRMT R8, RZ, 0x7610, R8 ;  /* 0x00007610ff087816 */ /* 0x000fc60000000008 */
[----:B------:R0:W-:Y:S04]  /*31ba0*/  STL [R1+0x1370], R7 ;  /* 0x0013700701007387 */ /* 0x0001e80000100800 */
[----:B------:R-:W2:Y:S04]  /*31bb0*/  LDL R73, [R1+0xa08] ;  /* 0x000a080001497983 */ /* 0x000ea80000100800 */
[----:B------:R-:W2:Y:S01]  /*31bc0*/  LDL R72, [R1+0xa0c] ;  /* 0x000a0c0001487983 */ /* 0x000ea20000100800 */
[----:B------:R-:W-:Y:S02]  /*31bd0*/  @!P4 IMAD.MOV.U32 R93, RZ, RZ, R36 ;  /* 0x000000ffff5dc224 */ /* 0x000fe400078e0024 */
[----:B------:R-:W-:Y:S01]  /*31be0*/  @!P4 IMAD.MOV.U32 R92, RZ, RZ, R19 ;  /* 0x000000ffff5cc224 */ /* 0x000fe200078e0013 */
[----:B------:R-:W2:Y:S04]  /*31bf0*/  LDL R36, [R1+0xa48] ;  /* 0x000a480001247983 */ /* 0x000ea80000100800 */
[----:B------:R-:W2:Y:S01]  /*31c00*/  LDL R19, [R1+0xa4c] ;  /* 0x000a4c0001137983 */ /* 0x000ea20000100800 */
[----:B------:R-:W-:-:S03]  /*31c10*/  PRMT R9, RZ, 0x7610, R9 ;  /* 0x00007610ff097816 */ /* 0x000fc60000000009 */
[----:B------:R4:W2:Y:S04]  /*31c20*/  @!P4 LDG.E.U16 R8, desc[UR20][R92.64] ;  /* 0x000000145c08c981 */ /* 0x0008a8000c1e1500 */
[----:B0-----:R-:W2:Y:S04]  /*31c30*/  LDL R7, [R1+0xa88] ;  /* 0x000a880001077983 */ /* 0x001ea80000100800 */
[----:B------:R-:W2:Y:S01]  /*31c40*/  LDL R6, [R1+0xa8c] ;  /* 0x000a8c0001067983 */ /* 0x000ea20000100800 */
[----:B------:R-:W-:Y:S02]  /*31c50*/  PRMT R10, RZ, 0x7610, R10 ;  /* 0x00007610ff0a7816 */ /* 0x000fe4000000000a */
[----:B------:R-:W-:Y:S01]  /*31c60*/  PRMT R11, RZ, 0x7610, R11 ;  /* 0x00007610ff0b7816 */ /* 0x000fe2000000000b */
[----:B------:R-:W2:Y:S01]  /*31c70*/  LDL R77, [R1+0xa20] ;  /* 0x000a2000014d7983 */ /* 0x000ea20000100800 */
[----:B------:R-:W-:-:S02]  /*31c80*/  PRMT R12, RZ, 0x7610, R12 ;  /* 0x00007610ff0c7816 */ /* 0x000fc4000000000c */
[----:B------:R-:W-:Y:S01]  /*31c90*/  PRMT R13, RZ, 0x7610, R13 ;  /* 0x00007610ff0d7816 */ /* 0x000fe2000000000d */
[----:B------:R-:W2:Y:S01]  /*31ca0*/  LDL R76, [R1+0xa24] ;  /* 0x000a2400014c7983 */ /* 0x000ea20000100800 */
[----:B----4-:R-:W-:Y:S01]  /*31cb0*/  @!P4 IMAD.MOV.U32 R93, RZ, RZ, R75 ;  /* 0x000000ffff5dc224 */ /* 0x010fe200078e004b */
[----:B------:R-:W-:Y:S02]  /*31cc0*/  PRMT R14, RZ, 0x7610, R14 ;  /* 0x00007610ff0e7816 */ /* 0x000fe4000000000e */
[----:B------:R-:W4:Y:S01]  /*31cd0*/  LDL R75, [R1+0xa60] ;  /* 0x000a6000014b7983 */ /* 0x000f220000100800 */
[----:B------:R-:W-:Y:S01]  /*31ce0*/  @!P4 IMAD.MOV.U32 R92, RZ, RZ, R74 ;  /* 0x000000ffff5cc224 */ /* 0x000fe200078e004a */
[----:B------:R-:W-:Y:S02]  /*31cf0*/  PRMT R15, RZ, 0x7610, R15 ;  /* 0x00007610ff0f7816 */ /* 0x000fe4000000000f */
[----:B------:R-:W4:Y:S04]  /*31d00*/  LDL R74, [R1+0xa64] ;  /* 0x000a6400014a7983 */ /* 0x000f280000100800 */
[----:B------:R3:W4:Y:S02]  /*31d10*/  @!P4 LDG.E.U16 R9, desc[UR20][R92.64] ;  /* 0x000000145c09c981 */ /* 0x000724000c1e1500 */
[----:B---3--:R-:W-:-:S02]  /*31d20*/  @!P4 IMAD.MOV.U32 R93, RZ, RZ, R71 ;  /* 0x000000ffff5dc224 */ /* 0x008fc400078e0047 */
[----:B------:R-:W3:Y:S01]  /*31d30*/  LDL R71, [R1+0xac8] ;  /* 0x000ac80001477983 */ /* 0x000ee20000100800 */
[----:B------:R-:W-:-:S03]  /*31d40*/  @!P4 IMAD.MOV.U32 R92, RZ, RZ, R4 ;  /* 0x000000ffff5cc224 */ /* 0x000fc600078e0004 */
[----:B------:R-:W4:Y:S04]  /*31d50*/  LDL R4, [R1+0xacc] ;  /* 0x000acc0001047983 */ /* 0x000f280000100800 */
[----:B------:R2:W4:Y:S02]  /*31d60*/  @!P4 LDG.E.U16 R10, desc[UR20][R92.64] ;  /* 0x000000145c0ac981 */ /* 0x000524000c1e1500 */
[----:B--2---:R-:W-:Y:S02]  /*31d70*/  @!P4 IMAD.MOV.U32 R92, RZ, RZ, R5 ;  /* 0x000000ffff5cc224 */ /* 0x004fe400078e0005 */
[----:B------:R-:W2:Y:S01]  /*31d80*/  LDL R5, [R1+0xb0c] ;  /* 0x000b0c0001057983 */ /* 0x000ea20000100800 */
[----:B------:R-:W-:-:S03]  /*31d90*/  @!P4 IMAD.MOV.U32 R93, RZ, RZ, R70 ;  /* 0x000000ffff5dc224 */ /* 0x000fc600078e0046 */
[----:B------:R-:W2:Y:S04]  /*31da0*/  LDL R70, [R1+0xb08] ;  /* 0x000b080001467983 */ /* 0x000ea80000100800 */
[----:B------:R0:W2:Y:S02]  /*31db0*/  @!P4 LDG.E.U16 R11, desc[UR20][R92.64] ;  /* 0x000000145c0bc981 */ /* 0x0000a4000c1e1500 */
[----:B0-----:R-:W-:Y:S02]  /*31dc0*/  @!P4 IMAD.MOV.U32 R92, RZ, RZ, R68 ;  /* 0x000000ffff5cc224 */ /* 0x001fe400078e0044 */
[----:B------:R-:W-:Y:S01]  /*31dd0*/  @!P4 IMAD.MOV.U32 R93, RZ, RZ, R69 ;  /* 0x000000ffff5dc224 */ /* 0x000fe200078e0045 */
[----:B------:R-:W2:Y:S04]  /*31de0*/  LDL R68, [R1+0xb4c] ;  /* 0x000b4c0001447983 */ /* 0x000ea80000100800 */
[----:B------:R0:W2:Y:S04]  /*31df0*/  @!P4 LDG.E.U16 R12, desc[UR20][R92.64] ;  /* 0x000000145c0cc981 */ /* 0x0000a8000c1e1500 */
[----:B------:R-:W2:Y:S01]  /*31e00*/  LDL R69, [R1+0xb48] ;  /* 0x000b480001457983 */ /* 0x000ea20000100800 */
[----:B0-----:R-:W-:Y:S01]  /*31e10*/  @!P4 IMAD.MOV.U32 R92, RZ, RZ, R72 ;  /* 0x000000ffff5cc224 */ /* 0x001fe200078e0048 */
[----:B------:R-:W-:-:S02]  /*31e20*/  @!P4 MOV R93, R73 ;  /* 0x00000049005dc202 */ /* 0x000fc40000000f00 */
[----:B------:R-:W2:Y:S04]  /*31e30*/  LDL R72, [R1+0xc8c] ;  /* 0x000c8c0001487983 */ /* 0x000ea80000100800 */
[----:B------:R0:W2:Y:S01]  /*31e40*/  @!P4 LDG.E.U16 R13, desc[UR20][R92.64] ;  /* 0x000000145c0dc981 */ /* 0x0000a2000c1e1500 */
[----:B------:R-:W-:Y:S02]  /*31e50*/  PRMT R16, RZ, 0x7610, R16 ;  /* 0x00007610ff107816 */ /* 0x000fe40000000010 */
[----:B------:R-:W-:Y:S01]  /*31e60*/  PRMT R17, RZ, 0x7610, R17 ;  /* 0x00007610ff117816 */ /* 0x000fe20000000011 */
[----:B------:R-:W2:Y:S01]  /*31e70*/  LDL R73, [R1+0xc88] ;  /* 0x000c880001497983 */ /* 0x000ea20000100800 */
[----:B0-----:R-:W-:Y:S02]  /*31e80*/  @!P4 IMAD.MOV.U32 R92, RZ, RZ, R19 ;  /* 0x000000ffff5cc224 */ /* 0x001fe400078e0013 */
[----:B------:R-:W-:Y:S01]  /*31e90*/  @!P4 IMAD.MOV.U32 R93, RZ, RZ, R36 ;  /* 0x000000ffff5dc224 */ /* 0x000fe200078e0024 */
[----:B------:R-:W2:Y:S04]  /*31ea0*/  LDL R19, [R1+0xb80] ;  /* 0x000b800001137983 */ /* 0x000ea80000100800 */
[----:B------:R-:W2:Y:S04]  /*31eb0*/  LDL R36, [R1+0x9dc] ;  /* 0x0009dc0001247983 */ /* 0x000ea80000100800 */
[----:B------:R0:W2:Y:S02]  /*31ec0*/  @!P4 LDG.E.U16 R14, desc[UR20][R92.64] ;  /* 0x000000145c0ec981 */ /* 0x0000a4000c1e1500 */
[----:B0-----:R-:W-:-:S02]  /*31ed0*/  @!P4 IMAD.MOV.U32 R92, RZ, RZ, R6 ;  /* 0x000000ffff5cc224 */ /* 0x001fc400078e0006 */
[----:B------:R-:W-:Y:S01]  /*31ee0*/  @!P4 IMAD.MOV.U32 R93, RZ, RZ, R7 ;  /* 0x000000ffff5dc224 */ /* 0x000fe200078e0007 */
[----:B------:R-:W2:Y:S04]  /*31ef0*/  LDL R6, [R1+0xbcc] ;  /* 0x000bcc0001067983 */ /* 0x000ea80000100800 */
[----:B------:R-:W2:Y:S04]  /*31f00*/  LDL R7, [R1+0xbc8] ;  /* 0x000bc80001077983 */ /* 0x000ea80000100800 */
[----:B------:R3:W2:Y:S02]  /*31f10*/  @!P4 LDG.E.U16 R15, desc[UR20][R92.64] ;  /* 0x000000145c0fc981 */ /* 0x0006a4000c1e1500 */
[----:B---3--:R-:W-:-:S02]  /*31f20*/  @!P4 IMAD.MOV.U32 R93, RZ, RZ, R71 ;  /* 0x000000ffff5dc224 */ /* 0x008fc400078e0047 */
[----:B------:R-:W3:Y:S01]  /*31f30*/  LDL R71, [R1+0xc08] ;  /* 0x000c080001477983 */ /* 0x000ee20000100800 */
[----:B----4-:R-:W-:-:S03]  /*31f40*/  @!P4 IMAD.MOV.U32 R92, RZ, RZ, R4 ;  /* 0x000000ffff5cc224 */ /* 0x010fc600078e0004 */
[----:B------:R-:W4:Y:S04]  /*31f50*/  LDL R4, [R1+0xc0c] ;  /* 0x000c0c0001047983 */ /* 0x000f280000100800 */
[----:B------:R2:W4:Y:S02]  /*31f60*/  @!P4 LDG.E.U16 R16, desc[UR20][R92.64] ;  /* 0x000000145c10c981 */ /* 0x000524000c1e1500 */
[----:B--2---:R-:W-:Y:S02]  /*31f70*/  @!P4 IMAD.MOV.U32 R92, RZ, RZ, R5 ;  /* 0x000000ffff5cc224 */ /* 0x004fe400078e0005 */
[----:B------:R-:W2:Y:S01]  /*31f80*/  LDL R5, [R1+0xc4c] ;  /* 0x000c4c0001057983 */ /* 0x000ea20000100800 */
[----:B------:R-:W-:-:S03]  /*31f90*/  @!P4 IMAD.MOV.U32 R93, RZ, RZ, R70 ;  /* 0x000000ffff5dc224 */ /* 0x000fc600078e0046 */
[----:B------:R-:W2:Y:S01]  /*31fa0*/  LDL R70, [R1+0xc48] ;  /* 0x000c480001467983 */ /* 0x000ea20000100800 */
[----:B------:R-:W-:-:S03]  /*31fb0*/  PRMT R18, RZ, 0x7610, R18 ;  /* 0x00007610ff127816 */ /* 0x000fc60000000012 */
[----:B------:R0:W2:Y:S01]  /*31fc0*/  @!P4 LDG.E.U16 R17, desc[UR20][R92.64] ;  /* 0x000000145c11c981 */ /* 0x0000a2000c1e1500 */
[----:B------:R-:W-:Y:S01]  /*31fd0*/  PRMT R20, RZ, 0x7610, R20 ;  /* 0x00007610ff147816 */ /* 0x000fe20000000014 */
[----:B0-----:R-:W-:Y:S02]  /*31fe0*/  @!P4 IMAD.MOV.U32 R92, RZ, RZ, R68 ;  /* 0x000000ffff5cc224 */ /* 0x001fe400078e0044 */
[----:B------:R-:W2:Y:S01]  /*31ff0*/  LDL R68, [R1+0xccc] ;  /* 0x000ccc0001447983 */ /* 0x000ea20000100800 */
[----:B------:R-:W-:-:S03]  /*32000*/  @!P4 IMAD.MOV.U32 R93, RZ, RZ, R69 ;  /* 0x000000ffff5dc224 */ /* 0x000fc600078e0045 */
[----:B------:R-:W2:Y:S04]  /*32010*/  LDL R69, [R1+0xcc8] ;  /* 0x000cc80001457983 */ /* 0x000ea80000100800 */
[----:B------:R0:W2:Y:S01]  /*32020*/  @!P4 LDG.E.U16 R18, desc[UR20][R92.64] ;  /* 0x000000145c12c981 */ /* 0x0000a2000c1e1500 */
[----:B------:R-:W-:Y:S01]  /*32030*/  PRMT R21, RZ, 0x7610, R21 ;  /* 0x00007610ff157816 */ /* 0x000fe20000000015 */
[----:B0-----:R-:W-:Y:S02]  /*32040*/  @!P4 IMAD.MOV.U32 R92, RZ, RZ, R19 ;  /* 0x000000ffff5cc224 */ /* 0x001fe400078e0013 */
[----:B------:R-:W2:Y:S01]  /*32050*/  LDL R19, [R1+0xd0c] ;  /* 0x000d0c0001137983 */ /* 0x000ea20000100800 */
[----:B------:R-:W-:-:S03]  /*32060*/  @!P4 MOV R93, R36 ;  /* 0x00000024005dc202 */ /* 0x000fc60000000f00 */
[----:B------:R-:W2:Y:S04]  /*32070*/  LDL R36, [R1+0xd08] ;  /* 0x000d080001247983 */ /* 0x000ea80000100800 */
[----:B------:R0:W2:Y:S02]  /*32080*/  @!P4 LDG.E.U16 R20, desc[UR20][R92.64] ;  /* 0x000000145c14c981 */ /* 0x0000a4000c1e1500 */
[----:B0-----:R-:W-:Y:S02]  /*32090*/  @!P4 IMAD.MOV.U32 R92, RZ, RZ, R6 ;  /* 0x000000ffff5cc224 */ /* 0x001fe400078e0006 */
[----:B------:R-:W2:Y:S01]  /*320a0*/  LDL R6, [R1+0xd4c] ;  /* 0x000d4c0001067983 */ /* 0x000ea20000100800 */
[----:B------:R-:W-:-:S03]  /*320b0*/  @!P4 IMAD.MOV.U32 R93, RZ, RZ, R7 ;  /* 0x000000ffff5dc224 */ /* 0x000fc600078e0007 */
[----:B------:R-:W2:Y:S04]  /*320c0*/  LDL R7, [R1+0xd48] ;  /* 0x000d480001077983 */ /* 0x000ea80000100800 */
[----:B------:R3:W2:Y:S01]  /*320d0*/  @!P4 LDG.E.U16 R21, desc[UR20][R92.64] ;  /* 0x000000145c15c981 */ /* 0x0006a2000c1e1500 */
[----:B------:R-:W-:Y:S01]  /*320e0*/  PRMT R22, RZ, 0x7610, R22 ;  /* 0x00007610ff167816 */ /* 0x000fe20000000016 */
[----:B---3--:R-:W-:Y:S02]  /*320f0*/  @!P4 IMAD.MOV.U32 R93, RZ, RZ, R71 ;  /* 0x000000ffff5dc224 */ /* 0x008fe400078e0047 */
[----:B------:R-:W3:Y:S01]  /*32100*/  LDL R71, [R1+0xd88] ;  /* 0x000d880001477983 */ /* 0x000ee20000100800 */
[----:B----4-:R-:W-:-:S03]  /*32110*/  @!P4 IMAD.MOV.U32 R92, RZ, RZ, R4 ;  /* 0x000000ffff5cc224 */ /* 0x010fc600078e0004 */
[----:B------:R-:W4:Y:S04]  /*32120*/  LDL R4, [R1+0xd8c] ;  /* 0x000d8c0001047983 */ /* 0x000f280000100800 */
[----:B------:R2:W4:Y:S02]  /*32130*/  @!P4 LDG.E.U16 R22, desc[UR20][R92.64] ;  /* 0x000000145c16c981 */ /* 0x000524000c1e1500 */
[----:B--2---:R-:W-:Y:S02]  /*32140*/  @!P4 IMAD.MOV.U32 R92, RZ, RZ, R5 ;  /* 0x000000ffff5cc224 */ /* 0x004fe400078e0005 */
[----:B------:R-:W2:Y:S01]  /*32150*/  LDL R5, [R1+0xdcc] ;  /* 0x000dcc0001057983 */ /* 0x000ea20000100800 */
[----:B------:R-:W-:Y:S01]  /*32160*/  PRMT R23, RZ, 0x7610, R23 ;  /* 0x00007610ff177816 */ /* 0x000fe20000000017 */
[----:B------:R-:W-:Y:S01]  /*32170*/  @!P4 IMAD.MOV.U32 R93, RZ, RZ, R70 ;  /* 0x000000ffff5dc224 */ /* 0x000fe200078e0046 */
[----:B------:R-:W-:Y:S01]  /*32180*/  PRMT R24, RZ, 0x7610, R24 ;  /* 0x00007610ff187816 */ /* 0x000fe20000000018 */
[----:B------:R-:W2:Y:S04]  /*32190*/  LDL R70, [R1+0xdc8] ;  /* 0x000dc80001467983 */ /* 0x000ea80000100800 */
[----:B------:R0:W2:Y:S01]  /*321a0*/  @!P4 LDG.E.U16 R23, desc[UR20][R92.64] ;  /* 0x000000145c17c981 */ /* 0x0000a2000c1e1500 */
[----:B------:R-:W-:Y:S01]  /*321b0*/  PRMT R25, RZ, 0x7610, R25 ;  /* 0x00007610ff197816 */ /* 0x000fe20000000019 */
[----:B0-----:R-:W-:-:S02]  /*321c0*/  @!P4 IMAD.MOV.U32 R92, RZ, RZ, R72 ;  /* 0x000000ffff5cc224 */ /* 0x001fc400078e0048 */
[----:B------:R-:W-:Y:S01]  /*321d0*/  @!P4 IMAD.MOV.U32 R93, RZ, RZ, R73 ;  /* 0x000000ffff5dc224 */ /* 0x000fe200078e0049 */
[----:B------:R-:W-:Y:S01]  /*321e0*/  PRMT R26, RZ, 0x7610, R26 ;  /* 0x00007610ff1a7816 */ /* 0x000fe2000000001a */
[----:B------:R-:W2:Y:S04]  /*321f0*/  LDL R73, [R1+0xb10] ;  /* 0x000b100001497983 */ /* 0x000ea80000100800 */
[----:B------:R0:W2:Y:S01]  /*32200*/  @!P4 LDG.E.U16 R24, desc[UR20][R92.64] ;  /* 0x000000145c18c981 */ /* 0x0000a2000c1e1500 */
[----:B------:R-:W-:Y:S02]  /*32210*/  PRMT R27, RZ, 0x7610, R27 ;  /* 0x00007610ff1b7816 */ /* 0x000fe4000000001b */
[----:B------:R-:W-:Y:S01]  /*32220*/  PRMT R28, RZ, 0x7610, R28 ;  /* 0x00007610ff1c7816 */ /* 0x000fe2000000001c */
[----:B------:R-:W2:Y:S01]  /*32230*/  LDL R72, [R1+0xb14] ;  /* 0x000b140001487983 */ /* 0x000ea20000100800 */
[----:B0-----:R-:W-:-:S02]  /*32240*/  @!P4 IMAD.MOV.U32 R92, RZ, RZ, R68 ;  /* 0x000000ffff5cc224 */ /* 0x001fc400078e0044 */
[----:B------:R-:W-:Y:S01]  /*32250*/  @!P4 IMAD.MOV.U32 R93, RZ, RZ, R69 ;  /* 0x000000ffff5dc224 */ /* 0x000fe200078e0045 */
[----:B------:R-:W2:Y:S04]  /*32260*/  LDL R68, [R1+0xa14] ;  /* 0x000a140001447983 */ /* 0x000ea80000100800 */
[----:B------:R-:W2:Y:S04]  /*32270*/  LDL R69, [R1+0xa10] ;  /* 0x000a100001457983 */ /* 0x000ea80000100800 */
[----:B------:R0:W2:Y:S02]  /*32280*/  @!P4 LDG.E.U16 R25, desc[UR20][R92.64] ;  /* 0x000000145c19c981 */ /* 0x0000a4000c1e1500 */
[----:B0-----:R-:W-:Y:S01]  /*32290*/  @!P4 IMAD.MOV.U32 R92, RZ, RZ, R19 ;  /* 0x000000ffff5cc224 */ /* 0x001fe200078e0013 */
[----:B------:R-:W-:Y:S01]  /*322a0*/  @!P4 MOV R93, R36 ;  /* 0x00000024005dc202 */ /* 0x000fe20000000f00 */
        /* <DEDUP_REMOVED lines=15> */
[----:B------:R-:W-:Y:S01]  /*323a0*/  PRMT R29, RZ, 0x7610, R29 ;  /* 0x00007610ff1d7816 */ /* 0x000fe2000000001d */
[----:B------:R-:W-:-:S02]  /*323b0*/  @!P4 IMAD.MOV.U32 R93, RZ, RZ, R70 ;  /* 0x000000ffff5dc224 */ /* 0x000fc400078e0046 */
[----:B------:R-:W2:Y:S01]  /*323c0*/  LDL R70, [R1+0xb50] ;  /* 0x000b500001467983 */ /* 0x000ea20000100800 */
[----:B------:R-:W-:-:S03]  /*323d0*/  PRMT R30, RZ, 0x7610, R30 ;  /* 0x00007610ff1e7816 */ /* 0x000fc6000000001e */
[----:B------:R0:W2:Y:S01]  /*323e0*/  @!P4 LDG.E.U16 R29, desc[UR20][R92.64] ;  /* 0x000000145c1dc981 */ /* 0x0000a2000c1e1500 */
[----:B------:R-:W-:Y:S02]  /*323f0*/  PRMT R31, RZ, 0x7610, R31 ;  /* 0x00007610ff1f7816 */ /* 0x000fe4000000001f */
[----:B------:R-:W-:Y:S02]  /*32400*/  PRMT R32, RZ, 0x7610, R32 ;  /* 0x00007610ff207816 */ /* 0x000fe40000000020 */
[----:B------:R-:W-:Y:S01]  /*32410*/  PRMT R33, RZ, 0x7610, R33 ;  /* 0x00007610ff217816 */ /* 0x000fe20000000021 */
[----:B0-----:R-:W-:Y:S02]  /*32420*/  @!P4 IMAD.MOV.U32 R92, RZ, RZ, R68 ;  /* 0x000000ffff5cc224 */ /* 0x001fe400078e0044 */
[----:B------:R-:W2:Y:S01]  /*32430*/  LDL R68, [R1+0xb84] ;  /* 0x000b840001447983 */ /* 0x000ea20000100800 */
[----:B------:R-:W-:-:S03]  /*32440*/  @!P4 IMAD.MOV.U32 R93, RZ, RZ, R69 ;  /* 0x000000ffff5dc224 */ /* 0x000fc600078e0045 */
[----:B------:R-:W2:Y:S04]  /*32450*/  LDL R69, [R1+0x9e0] ;  /* 0x0009e00001457983 */ /* 0x000ea80000100800 */
[----:B------:R0:W2:Y:S02]  /*32460*/  @!P4 LDG.E.U16 R30, desc[UR20][R92.64] ;  /* 0x000000145c1ec981 */ /* 0x0000a4000c1e1500 */
[----:B0-----:R-:W-:Y:S02]  /*32470*/  @!P4 IMAD.MOV.U32 R92, RZ, RZ, R19 ;  /* 0x000000ffff5cc224 */ /* 0x001fe400078e0013 */
[----:B------:R-:W2:Y:S01]  /*32480*/  LDL R19, [R1+0xbd4] ;  /* 0x000bd40001137983 */ /* 0x000ea20000100800 */
[----:B------:R-:W-:-:S03]  /*32490*/  @!P4 IMAD.MOV.U32 R93, RZ, RZ, R36 ;  /* 0x000000ffff5dc224 */ /* 0x000fc600078e0024 */
[----:B------:R-:W2:Y:S04]  /*324a0*/  LDL R36, [R1+0xbd0] ;  /* 0x000bd00001247983 */ /* 0x000ea80000100800 */
[----:B------:R0:W2:Y:S02]  /*324b0*/  @!P4 LDG.E.U16 R31, desc[UR20][R92.64] ;  /* 0x000000145c1fc981 */ /* 0x0000a4000c1e1500 */
[----:B0-----:R-:W-:Y:S02]  /*324c0*/  @!P4 IMAD.MOV.U32 R92, RZ, RZ, R6 ;  /* 0x000000ffff5cc224 */ /* 0x001fe400078e0006 */
[----:B------:R-:W2:Y:S01]  /*324d0*/  LDL R6, [R1+0xc14] ;  /* 0x000c140001067983 */ /* 0x000ea20000100800 */
[----:B------:R-:W-:-:S03]  /*324e0*/  @!P4 MOV R93, R7 ;  /* 0x00000007005dc202 */ /* 0x000fc60000000f00 */
        /* <DEDUP_REMOVED lines=8> */
[----:B0-----:R-:W-:Y:S02]  /*32570*/  @!P4 IMAD.MOV.U32 R92, RZ, RZ, R72 ;  /* 0x000000ffff5cc224 */ /* 0x001fe400078e0048 */
[----:B------:R-:W-:Y:S01]  /*32580*/  @!P4 IMAD.MOV.U32 R93, RZ, RZ, R73 ;  /* 0x000000ffff5dc224 */ /* 0x000fe200078e0049 */
[----:B------:R-:W-:Y:S01]  /*32590*/  PRMT R35, RZ, 0x7610, R35 ;  /* 0x00007610ff237816 */ /* 0x000fe20000000023 */
[----:B------:R-:W4:Y:S04]  /*325a0*/  LDL R73, [R1+0xd90] ;  /* 0x000d900001497983 */ /* 0x000f280000100800 */
[----:B------:R2:W4:Y:S01]  /*325b0*/  @!P4 LDG.E.U16 R34, desc[UR20][R92.64] ;  /* 0x000000145c22c981 */ /* 0x000522000c1e1500 */
[----:B------:R-:W-:-:S02]  /*325c0*/  PRMT R37, RZ, 0x7610, R37 ;  /* 0x00007610ff257816 */ /* 0x000fc40000000025 */
[----:B------:R-:W-:Y:S01]  /*325d0*/  PRMT R38, RZ, 0x7610, R38 ;  /* 0x00007610ff267816 */ /* 0x000fe20000000026 */
[----:B------:R-:W4:Y:S01]  /*325e0*/  LDL R72, [R1+0xd94] ;  /* 0x000d940001487983 */ /* 0x000f220000100800 */
[----:B--2---:R-:W-:-:S03]  /*325f0*/  @!P4 IMAD.MOV.U32 R92, RZ, RZ, R5 ;  /* 0x000000ffff5cc224 */ /* 0x004fc600078e0005 */
        /* <DEDUP_REMOVED lines=18> */
[----:B------:R-:W2:Y:S01]  /*32720*/  LDL R7, [R1+0xd50] ;  /* 0x000d500001077983 */ /* 0x000ea20000100800 */
[----:B------:R-:W-:-:S03]  /*32730*/  PRMT R40, RZ, 0x7610, R40 ;  /* 0x00007610ff287816 */ /* 0x000fc60000000028 */
[----:B------:R3:W2:Y:S02]  /*32740*/  @!P4 LDG.E.U16 R39, desc[UR20][R92.64] ;  /* 0x000000145c27c981 */ /* 0x0006a4000c1e1500 */
        /* <DEDUP_REMOVED lines=31> */
[----:B0-----:R-:W-:Y:S01]  /*32940*/  @!P4 IMAD.MOV.U32 R92, RZ, RZ, R72 ;  /* 0x000000ffff5cc224 */ /* 0x001fe200078e0048 */
[----:B------:R-:W-:Y:S01]  /*32950*/  @!P4 MOV R93, R73 ;  /* 0x00000049005dc202 */ /* 0x000fe20000000f00 */
[----:B------:R-:W2:Y:S04]  /*32960*/  LDL R72, [R1+0xc1c] ;  /* 0x000c1c0001487983 */ /* 0x000ea80000100800 */
[----:B------:R3:W2:Y:S01]  /*32970*/  @!P4 LDG.E.U16 R45, desc[UR20][R92.64] ;  /* 0x000000145c2dc981 */ /* 0x0006a2000c1e1500 */
[----:B------:R-:W-:-:S02]  /*32980*/  PRMT R47, RZ, 0x7610, R47 ;  /* 0x00007610ff2f7816 */ /* 0x000fc4000000002f */
[----:B------:R-:W-:Y:S01]  /*32990*/  PRMT R48, RZ, 0x7610, R48 ;  /* 0x00007610ff307816 */ /* 0x000fe20000000030 */
[----:B------:R-:W2:Y:S01]  /*329a0*/  LDL R73, [R1+0xc18] ;  /* 0x000c180001497983 */ /* 0x000ea20000100800 */
[----:B---3--:R-:W-:-:S03]  /*329b0*/  @!P4 IMAD.MOV.U32 R93, RZ, RZ, R71 ;  /* 0x000000ffff5dc224 */ /* 0x008fc600078e0047 */
[----:B------:R-:W3:Y:S01]  /*329c0*/  LDL R71, [R1+0xb18] ;  /* 0x000b180001477983 */ /* 0x000ee20000100800 */
[----:B----4-:R-:W-:-:S03]  /*329d0*/  @!P4 IMAD.MOV.U32 R92, RZ, RZ, R4 ;  /* 0x000000ffff5cc224 */ /* 0x010fc600078e0004 */
[----:B------:R-:W4:Y:S04]  /*329e0*/  LDL R4, [R1+0xb1c] ;  /* 0x000b1c0001047983 */ /* 0x000f280000100800 */
[----:B------:R2:W4:Y:S02]  /*329f0*/  @!P4 LDG.E.U16 R46, desc[UR20][R92.64] ;  /* 0x000000145c2ec981 */ /* 0x000524000c1e1500 */
[----:B--2---:R-:W-:Y:S02]  /*32a00*/  @!P4 IMAD.MOV.U32 R92, RZ, RZ, R5 ;  /* 0x000000ffff5cc224 */ /* 0x004fe400078e0005 */
        /* <DEDUP_REMOVED lines=21> */
[----:B------:R3:W2:Y:S02]  /*32b60*/  @!P4 LDG.E.U16 R50, desc[UR20][R92.64] ;  /* 0x000000145c32c981 */ /* 0x0006a4000c1e1500 */
[----:B---3--:R-:W-:Y:S02]  /*32b70*/  @!P4 MOV R93, R71 ;  /* 0x00000047005dc202 */ /* 0x008fe40000000f00 */
        /* <DEDUP_REMOVED lines=12> */
[----:B0-----:R-:W-:Y:S01]  /*32c40*/  @!P4 IMAD.MOV.U32 R92, RZ, RZ, R68 ;  /* 0x000000ffff5cc224 */ /* 0x001fe200078e0044 */
[----:B------:R-:W-:Y:S01]  /*32c50*/  PRMT R55, RZ, 0x7610, R55 ;  /* 0x00007610ff377816 */ /* 0x000fe20000000037 */
[----:B------:R-:W2:Y:S01]  /*32c60*/  LDL R68, [R1+0xd1c] ;  /* 0x000d1c0001447983 */ /* 0x000ea20000100800 */
[----:B------:R-:W-:-:S03]  /*32c70*/  @!P4 IMAD.MOV.U32 R93, RZ, RZ, R69 ;  /* 0x000000ffff5dc224 */ /* 0x000fc600078e0045 */
[----:B------:R-:W2:Y:S04]  /*32c80*/  LDL R69, [R1+0xd18] ;  /* 0x000d180001457983 */ /* 0x000ea80000100800 */
[----:B------:R0:W2:Y:S02]  /*32c90*/  @!P4 LDG.E.U16 R53, desc[UR20][R92.64] ;  /* 0x000000145c35c981 */ /* 0x0000a4000c1e1500 */
[----:B0-----:R-:W-:Y:S01]  /*32ca0*/  @!P4 IMAD.MOV.U32 R92, RZ, RZ, R19 ;  /* 0x000000ffff5cc224 */ /* 0x001fe200078e0013 */
[----:B------:R-:W-:Y:S01]  /*32cb0*/  PRMT R56, RZ, 0x7610, R56 ;  /* 0x00007610ff387816 */ /* 0x000fe20000000038 */
[----:B------:R-:W2:Y:S01]  /*32cc0*/  LDL R19, [R1+0xd5c] ;  /* 0x000d5c0001137983 */ /* 0x000ea20000100800 */
[----:B------:R-:W-:-:S03]  /*32cd0*/  @!P4 IMAD.MOV.U32 R93, RZ, RZ, R36 ;  /* 0x000000ffff5dc224 */ /* 0x000fc600078e0024 */
[----:B------:R-:W2:Y:S04]  /*32ce0*/  LDL R36, [R1+0xd58] ;  /* 0x000d580001247983 */ /* 0x000ea80000100800 */
[----:B------:R0:W2:Y:S02]  /*32cf0*/  @!P4 LDG.E.U16 R54, desc[UR20][R92.64] ;  /* 0x000000145c36c981 */ /* 0x0000a4000c1e1500 */
[----:B0-----:R-:W-:Y:S02]  /*32d00*/  @!P4 IMAD.MOV.U32 R92, RZ, RZ, R72 ;  /* 0x000000ffff5cc224 */ /* 0x001fe400078e0048 */
[----:B------:R-:W-:Y:S01]  /*32d10*/  @!P4 IMAD.MOV.U32 R93, RZ, RZ, R73 ;  /* 0x000000ffff5dc224 */ /* 0x000fe200078e0049 */
[----:B------:R-:W-:Y:S01]  /*32d20*/  PRMT R57, RZ, 0x7610, R57 ;  /* 0x00007610ff397816 */ /* 0x000fe20000000039 */
[----:B------:R-:W2:Y:S04]  /*32d30*/  LDL R73, [R1+0xaa0] ;  /* 0x000aa00001497983 */ /* 0x000ea80000100800 */
[----:B------:R0:W2:Y:S01]  /*32d40*/  @!P4 LDG.E.U16 R55, desc[UR20][R92.64] ;  /* 0x000000145c37c981 */ /* 0x0000a2000c1e1500 */
[----:B------:R-:W-:-:S03]  /*32d50*/  PRMT R58, RZ, 0x7610, R58 ;  /* 0x00007610ff3a7816 */ /* 0x000fc6000000003a */
[----:B------:R-:W2:Y:S01]  /*32d60*/  LDL R72, [R1+0xaa4] ;  /* 0x000aa40001487983 */ /* 0x000ea20000100800 */
[----:B0-----:R-:W-:Y:S02]  /*32d70*/  @!P4 IMAD.MOV.U32 R92, RZ, RZ, R6 ;  /* 0x000000ffff5cc224 */ /* 0x001fe400078e0006 */
[----:B------:R-:W-:Y:S01]  /*32d80*/  @!P4 IMAD.MOV.U32 R93, RZ, RZ, R7 ;  /* 0x000000ffff5dc224 */ /* 0x000fe200078e0007 */
[----:B------:R-:W2:Y:S04]  /*32d90*/  LDL R6, [R1+0xd9c] ;  /* 0x000d9c0001067983 */ /* 0x000ea80000100800 */
[----:B------:R3:W2:Y:S04]  /*32da0*/  @!P4 LDG.E.U16 R56, desc[UR20][R92.64] ;  /* 0x000000145c38c981 */ /* 0x0006a8000c1e1500 */
[----:B------:R-:W2:Y:S01]  /*32db0*/  LDL R7, [R1+0xd98] ;  /* 0x000d980001077983 */ /* 0x000ea20000100800 */
[----:B---3--:R-:W-:-:S02]  /*32dc0*/  @!P4 MOV R93, R71 ;  /* 0x00000047005dc202 */ /* 0x008fc40000000f00 */
[----:B------:R-:W-:Y:S01]  /*32dd0*/  PRMT R59, RZ, 0x7610, R59 ;  /* 0x00007610ff3b7816 */ /* 0x000fe2000000003b */
[----:B------:R-:W3:Y:S01]  /*32de0*/  LDL R71, [R1+0xae0] ;  /* 0x000ae00001477983 */ /* 0x000ee20000100800 */
[----:B----4-:R-:W-:-:S03]  /*32df0*/  @!P4 IMAD.MOV.U32 R92, RZ, RZ, R4 ;  /* 0x000000ffff5cc224 */ /* 0x010fc600078e0004 */
[----:B------:R-:W4:Y:S04]  /*32e00*/  LDL R4, [R1+0xb9c] ;  /* 0x000b9c0001047983 */ /* 0x000f280000100800 */
[----:B------:R2:W3:Y:S02]  /*32e10*/  @!P4 LDG.E.U16 R57, desc[UR20][R92.64] ;  /* 0x000000145c39c981 */ /* 0x0004e4000c1e1500 */
[----:B--2---:R-:W-:Y:S02]  /*32e20*/  @!P4 IMAD.MOV.U32 R92, RZ, RZ, R5 ;  /* 0x000000ffff5cc224 */ /* 0x004fe400078e0005 */
[----:B------:R-:W2:Y:S01]  /*32e30*/  LDL R5, [R1+0xb98] ;  /* 0x000b980001057983 */ /* 0x000ea20000100800 */
[----:B------:R-:W-:-:S03]  /*32e40*/  @!P4 IMAD.MOV.U32 R93, RZ, RZ, R70 ;  /* 0x000000ffff5dc224 */ /* 0x000fc600078e0046 */
[----:B------:R-:W3:Y:S04]  /*32e50*/  LDL R70, [R1+0xae4] ;  /* 0x000ae40001467983 */ /* 0x000ee80000100800 */
[----:B------:R0:W3:Y:S01]  /*32e60*/  @!P4 LDG.E.U16 R58, desc[UR20][R92.64] ;  /* 0x000000145c3ac981 */ /* 0x0000e2000c1e1500 */
[----:B------:R-:W-:Y:S01]  /*32e70*/  PRMT R60, RZ, 0x7610, R60 ;  /* 0x00007610ff3c7816 */ /* 0x000fe2000000003c */
[----:B0-----:R-:W-:Y:S02]  /*32e80*/  @!P4 IMAD.MOV.U32 R92, RZ, RZ, R68 ;  /* 0x000000ffff5cc224 */ /* 0x001fe400078e0044 */
[----:B------:R-:W-:-:S05]  /*32e90*/  @!P4 IMAD.MOV.U32 R93, RZ, RZ, R69 ;  /* 0x000000ffff5dc224 */ /* 0x000fca00078e0045 */
[----:B------:R0:W3:Y:S01]  /*32ea0*/  @!P4 LDG.E.U16 R59, desc[UR20][R92.64] ;  /* 0x000000145c3bc981 */ /* 0x0000e2000c1e1500 */
[----:B------:R-:W-:Y:S01]  /*32eb0*/  PRMT R61, RZ, 0x7610, R61 ;  /* 0x00007610ff3d7816 */ /* 0x000fe2000000003d */
[----:B0-----:R-:W-:Y:S02]  /*32ec0*/  @!P4 IMAD.MOV.U32 R92, RZ, RZ, R19 ;  /* 0x000000ffff5cc224 */ /* 0x001fe400078e0013 */
[----:B------:R-:W-:Y:S02]  /*32ed0*/  @!P4 IMAD.MOV.U32 R93, RZ, RZ, R36 ;  /* 0x000000ffff5dc224 */ /* 0x000fe400078e0024 */
[----:B------:R-:W3:Y:S04]  /*32ee0*/  LDL.LU R36, [R1+0xe8c] ;  /* 0x000e8c0001247983 */ /* 0x000ee80000300800 */
[----:B------:R-:W3:Y:S04]  /*32ef0*/  LDL R69, [R1+0xb20] ;  /* 0x000b200001457983 */ /* 0x000ee80000100800 */
[----:B------:R-:W3:Y:S04]  /*32f00*/  LDL R68, [R1+0xb24] ;  /* 0x000b240001447983 */ /* 0x000ee80000100800 */
[----:B------:R0:W3:Y:S02]  /*32f10*/  @!P4 LDG.E.U16 R60, desc[UR20][R92.64] ;  /* 0x000000145c3cc981 */ /* 0x0000e4000c1e1500 */
[----:B0-----:R-:W-:-:S02]  /*32f20*/  @!P4 IMAD.MOV.U32 R92, RZ, RZ, R6 ;  /* 0x000000ffff5cc224 */ /* 0x001fc400078e0006 */
[----:B------:R-:W3:Y:S04]  /*32f30*/  LDL R6, [R1+0xb64] ;  /* 0x000b640001067983 */ /* 0x000ee80000100800 */
[----:B------:R-:W3:Y:S01]  /*32f40*/  LDL.LU R19, [R1+0xe88] ;  /* 0x000e880001137983 */ /* 0x000ee20000300800 */
[----:B------:R-:W-:-:S03]  /*32f50*/  @!P4 IMAD.MOV.U32 R93, RZ, RZ, R7 ;  /* 0x000000ffff5dc224 */ /* 0x000fc600078e0007 */
[----:B------:R-:W3:Y:S04]  /*32f60*/  LDL R7, [R1+0xb60] ;  /* 0x000b600001077983 */ /* 0x000ee80000100800 */
[----:B------:R4:W3:Y:S02]  /*32f70*/  @!P4 LDG.E.U16 R61, desc[UR20][R92.64] ;  /* 0x000000145c3dc981 */ /* 0x0008e4000c1e1500 */
[----:B----4-:R-:W-:Y:S02]  /*32f80*/  @!P4 IMAD.MOV.U32 R92, RZ, RZ, R4 ;  /* 0x000000ffff5cc224 */ /* 0x010fe400078e0004 */
[----:B------:R-:W4:Y:S01]  /*32f90*/  LDL R4, [R1+0xb8c] ;  /* 0x000b8c0001047983 */ /* 0x000f220000100800 */
[----:B--2---:R-:W-:-:S03]  /*32fa0*/  @!P4 IMAD.MOV.U32 R93, RZ, RZ, R5 ;  /* 0x000000ffff5dc224 */ /* 0x004fc600078e0005 */
[----:B------:R-:W2:Y:S04]  /*32fb0*/  LDL R5, [R1+0xb88] ;  /* 0x000b880001057983 */ /* 0x000ea80000100800 */
[----:B------:R-:W2:Y:S01]  /*32fc0*/  LDL.LU R87, [R1+0xe7c] ;  /* 0x000e7c0001577983 */ /* 0x000ea20000300800 */
[----:B------:R-:W-:Y:S02]  /*32fd0*/  PRMT R62, RZ, 0x7610, R62 ;  /* 0x00007610ff3e7816 */ /* 0x000fe4000000003e */
[----:B------:R-:W-:-:S04]  /*32fe0*/  PRMT R63, RZ, 0x7610, R63 ;  /* 0x00007610ff3f7816 */ /* 0x000fc8000000003f */
[----:B------:R0:W2:Y:S01]  /*32ff0*/  @!P4 LDG.E.U16 R62, desc[UR20][R92.64] ;  /* 0x000000145c3ec981 */ /* 0x0000a2000c1e1500 */
[----:B------:R-:W-:Y:S01]  /*33000*/  PRMT R64, RZ, 0x7610, R64 ;  /* 0x00007610ff407816 */ /* 0x000fe20000000040 */
[----:B0-----:R-:W-:Y:S01]  /*33010*/  @!P4 IMAD.MOV.U32 R92, RZ, RZ, R76 ;  /* 0x000000ffff5cc224 */ /* 0x001fe200078e004c */
[----:B------:R-:W-:-:S05]  /*33020*/  @!P4 MOV R93, R77 ;  /* 0x0000004d005dc202 */ /* 0x000fca0000000f00 */
[----:B------:R0:W2:Y:S01]  /*33030*/  @!P4 LDG.E.U16 R63, desc[UR20][R92.64] ;  /* 0x000000145c3fc981 */ /* 0x0000a2000c1e1500 */
[----:B------:R-:W-:Y:S01]  /*33040*/  PRMT R65, RZ, 0x7610, R65 ;  /* 0x00007610ff417816 */ /* 0x000fe20000000041 */
[----:B0-----:R-:W-:Y:S02]  /*33050*/  @!P4 IMAD.MOV.U32 R92, RZ, RZ, R74 ;  /* 0x000000ffff5cc224 */ /* 0x001fe400078e004a */
[----:B------:R-:W-:-:S05]  /*33060*/  @!P4 IMAD.MOV.U32 R93, RZ, RZ, R75 ;  /* 0x000000ffff5dc224 */ /* 0x000fca00078e004b */
[----:B------:R0:W2:Y:S01]  /*33070*/  @!P4 LDG.E.U16 R64, desc[UR20][R92.64] ;  /* 0x000000145c40c981 */ /* 0x0000a2000c1e1500 */
[----:B------:R-:W-:Y:S01]  /*33080*/  PRMT R67, RZ, 0x7610, R67 ;  /* 0x00007610ff437816 */ /* 0x000fe20000000043 */
[----:B0-----:R-:W-:Y:S02]  /*33090*/  @!P4 IMAD.MOV.U32 R92, RZ, RZ, R72 ;  /* 0x000000ffff5cc224 */ /* 0x001fe400078e0048 */
[----:B------:R-:W-:-:S05]  /*330a0*/  @!P4 IMAD.MOV.U32 R93, RZ, RZ, R73 ;  /* 0x000000ffff5dc224 */ /* 0x000fca00078e0049 */
[----:B------:R3:W2:Y:S01]  /*330b0*/  @!P4 LDG.E.U16 R65, desc[UR20][R92.64] ;  /* 0x000000145c41c981 */ /* 0x0006a2000c1e1500 */
[----:B------:R-:W-:Y:S01]  /*330c0*/  PRMT R66, RZ, 0x7610, R66 ;  /* 0x00007610ff427816 */ /* 0x000fe20000000042 */
[----:B---3--:R-:W-:Y:S02]  /*330d0*/  @!P4 IMAD.MOV.U32 R92, RZ, RZ, R70 ;  /* 0x000000ffff5cc224 */ /* 0x008fe400078e0046 */
[----:B------:R-:W-:-:S05]  /*330e0*/  @!P4 IMAD.MOV.U32 R93, RZ, RZ, R71 ;  /* 0x000000ffff5dc224 */ /* 0x000fca00078e0047 */
[----:B------:R0:W3:Y:S01]  /*330f0*/  @!P4 LDG.E.U16 R67, desc[UR20][R92.64] ;  /* 0x000000145c43c981 */ /* 0x0000e2000c1e1500 */
[----:B------:R-:W-:Y:S01]  /*33100*/  PRMT R2, RZ, 0x7610, R2 ;  /* 0x00007610ff027816 */ /* 0x000fe20000000002 */
[----:B0-----:R-:W-:Y:S02]  /*33110*/  @!P4 IMAD.MOV.U32 R92, RZ, RZ, R68 ;  /* 0x000000ffff5cc224 */ /* 0x001fe400078e0044 */
[----:B------:R-:W-:-:S05]  /*33120*/  @!P4 IMAD.MOV.U32 R93, RZ, RZ, R69 ;  /* 0x000000ffff5dc224 */ /* 0x000fca00078e0045 */
[----:B------:R0:W3:Y:S01]  /*33130*/  @!P4 LDG.E.U16 R66, desc[UR20][R92.64] ;  /* 0x000000145c42c981 */ /* 0x0000e2000c1e1500 */
[----:B------:R-:W-:Y:S01]  /*33140*/  PRMT R0, RZ, 0x7610, R0 ;  /* 0x00007610ff007816 */ /* 0x000fe20000000000 */
[----:B0-----:R-:W-:Y:S02]  /*33150*/  @!P4 IMAD.MOV.U32 R92, RZ, RZ, R6 ;  /* 0x000000ffff5cc224 */ /* 0x001fe400078e0006 */
[----:B------:R-:W-:Y:S01]  /*33160*/  @!P4 IMAD.MOV.U32 R93, RZ, RZ, R7 ;  /* 0x000000ffff5dc224 */ /* 0x000fe200078e0007 */
[----:B------:R-:W3:Y:S04]  /*33170*/  LDL.LU R6, [R1+0xe78] ;  /* 0x000e780001067983 */ /* 0x000ee80000300800 */
[----:B------:R4:W3:Y:S02]  /*33180*/  @!P4 LDG.E.U16 R2, desc[UR20][R92.64] ;  /* 0x000000145c02c981 */ /* 0x0008e4000c1e1500 */
[----:B----4-:R-:W-:Y:S01]  /*33190*/  @!P4 IMAD.MOV.U32 R92, RZ, RZ, R4 ;  /* 0x000000ffff5cc224 */ /* 0x010fe200078e0004 */
[----:B--2---:R-:W-:-:S02]  /*331a0*/  @!P4 MOV R93, R5 ;  /* 0x00000005005dc202 */ /* 0x004fc40000000f00 */
[----:B------:R-:W2:Y:S04]  /*331b0*/  LDL.LU R5, [R1+0xe6c] ;  /* 0x000e6c0001057983 */ /* 0x000ea80000300800 */
[----:B------:R0:W4:Y:S04]  /*331c0*/  @!P4 LDG.E.U16 R0, desc[UR20][R92.64] ;  /* 0x000000145c00c981 */ /* 0x000128000c1e1500 */
[----:B------:R-:W4:Y:S04]  /*331d0*/  LDL.LU R4, [R1+0xe68] ;  /* 0x000e680001047983 */ /* 0x000f280000300800 */
[----:B------:R-:W4:Y:S01]  /*331e0*/  LDL.LU R69, [R1+0xe5c] ;  /* 0x000e5c0001457983 */ /* 0x000f220000300800 */
[----:B0-----:R-:W-:-:S05]  /*331f0*/  LOP3.LUT R93, R3, 0x60, RZ, 0x3c, !PT ;  /* 0x00000060035d7812 */ /* 0x001fca00078e3cff */
        /* <DEDUP_REMOVED lines=24> */
[----:B------:R-:W4:Y:S04]  /*33380*/  LDL.LU R68, [R1+0xe98] ;  /* 0x000e980001447983 */ /* 0x000f280000300800 */
[----:B------:R1:W-:Y:S04]  /*33390*/  STS.U16 [R93+UR4+0x11700], R87 ;  /* 0x011700575d007988 */ /* 0x0003e80008000404 */
[----:B0-----:R-:W4:Y:S04]  /*333a0*/  LDL.LU R19, [R1+0xe94] ;  /* 0x000e940001137983 */ /* 0x001f280000300800 */
[----:B-1----:R-:W4:Y:S04]  /*333b0*/  LDL.LU R87, [R1+0xe90] ;  /* 0x000e900001577983 */ /* 0x002f280000300800 */
[----:B---3--:R-:W-:Y:S01]  /*333c0*/  STS.U16 [R93+UR4+0x19700], R6 ;  /* 0x019700065d007988 */ /* 0x008fe20008000404 */
[----:B------:R-:W-:-:S03]  /*333d0*/  LOP3.LUT R92, R3, 0x70, RZ, 0x3c, !PT ;  /* 0x00000070035c7812 */ /* 0x000fc600078e3cff */
[----:B--2---:R-:W-:Y:S04]  /*333e0*/  STS.U16 [R93+UR4+0x11b00], R5 ;  /* 0x011b00055d007988 */ /* 0x004fe80008000404 */
[----:B----4-:R-:W-:Y:S04]  /*333f0*/  STS.U16 [R93+UR4+0x19b00], R4 ;  /* 0x019b00045d007988 */ /* 0x010fe80008000404 */
        /* <DEDUP_REMOVED lines=22> */
[----:B------:R-:W-:Y:S04]  /*33560*/  STS.U16 [R92+UR4+0x18780], R91 ;  /* 0x0187805b5c007988 */ /* 0x000fe80008000404 */
[----:B------:R-:W-:Y:S04]  /*33570*/  STS.U16 [R92+UR4+0x10b80], R90 ;  /* 0x010b805a5c007988 */ /* 0x000fe80008000404 */
[----:B------:R-:W3:Y:S04]  /*33580*/  LDL.LU R7, [R1+0xe80] ;  /* 0x000e800001077983 */ /* 0x000ee80000300800 */
[----:B------:R-:W-:Y:S04]  /*33590*/  STS.U16 [R92+UR4+0x18b80], R68 ;  /* 0x018b80445c007988 */ /* 0x000fe80008000404 */
[----:B------:R-:W4:Y:S04]  /*335a0*/  LDL.LU R6, [R1+0xe74] ;  /* 0x000e740001067983 */ /* 0x000f280000300800 */
[----:B------:R-:W-:Y:S04]  /*335b0*/  STS.U16 [R92+UR4+0x10f80], R19 ;  /* 0x010f80135c007988 */ /* 0x000fe80008000404 */
[----:B------:R-:W4:Y:S04]  /*335c0*/  LDL.LU R5, [R1+0xe70] ;  /* 0x000e700001057983 */ /* 0x000f280000300800 */
[----:B------:R0:W-:Y:S04]  /*335d0*/  STS.U16 [R92+UR4+0x18f80], R87 ;  /* 0x018f80575c007988 */ /* 0x0001e80008000404 */
[----:B------:R-:W4:Y:S04]  /*335e0*/  LDL.LU R4, [R1+0xe64] ;  /* 0x000e640001047983 */ /* 0x000f280000300800 */
        /* <DEDUP_REMOVED lines=25> */
[----:B--2---:R0:W-:Y:S04]  /*33780*/  STS.U16 [R92+UR4+0x11380], R36 ;  /* 0x011380245c007988 */ /* 0x0041e80008000404 */
[----:B0-----:R-:W2:Y:S04]  /*33790*/  LDL.LU R36, [R1+0x898] ;  /* 0x0008980001247983 */ /* 0x001ea80000300800 */
[----:B---3--:R-:W-:Y:S04]  /*337a0*/  STS.U16 [R92+UR4+0x19380], R7 ;  /* 0x019380075c007988 */ /* 0x008fe80008000404 */
[----:B----4-:R-:W-:Y:S04]  /*337b0*/  STS.U16 [R92+UR4+0x11780], R6 ;  /* 0x011780065c007988 */ /* 0x010fe80008000404 */
[----:B------:R-:W-:Y:S04]  /*337c0*/  STS.U16 [R92+UR4+0x19780], R5 ;  /* 0x019780055c007988 */ /* 0x000fe80008000404 */
[----:B------:R-:W-:Y:S04]  /*337d0*/  STS.U16 [R92+UR4+0x11b80], R4 ;  /* 0x011b80045c007988 */ /* 0x000fe80008000404 */
[----:B------:R0:W-:Y:S04]  /*337e0*/  STS.U16 [R92+UR4+0x19b80], R87 ;  /* 0x019b80575c007988 */ /* 0x0001e80008000404 */
[----:B0-----:R-:W3:Y:S04]  /*337f0*/  LDL.LU R87, [R1+0x894] ;  /* 0x0008940001577983 */ /* 0x001ee80000300800 */
        /* <DEDUP_REMOVED lines=15> */
[----:B------:R-:W4:Y:S04]  /*338f0*/  LDL.LU R7, [R1+0x890] ;  /* 0x0008900001077983 */ /* 0x000f280000300800 */
        /* <DEDUP_REMOVED lines=24> */
[----:B---3--:R0:W-:Y:S04]  /*33a80*/  STS.U16 [R3+UR4+0x29c00], R87 ;  /* 0x029c005703007988 */ /* 0x0081e80008000404 */
[----:B0-----:R-:W3:Y:S04]  /*33a90*/  LDL.LU R87, [R1+0x838] ;  /* 0x0008380001577983 */ /* 0x001ee80000300800 */
[----:B------:R0:W-:Y:S04]  /*33aa0*/  STS.U16 [R3+UR4+0x28000], R89 ;  /* 0x0280005903007988 */ /* 0x0001e80008000404 */
[----:B------:R1:W-:Y:S04]  /*33ab0*/  STS.U16 [R3+UR4+0x28400], R88 ;  /* 0x0284005803007988 */ /* 0x0003e80008000404 */
[----:B------:R2:W-:Y:S04]  /*33ac0*/  STS.U16 [R3+UR4+0x28800], R91 ;  /* 0x0288005b03007988 */ /* 0x0005e80008000404 */
[----:B0-----:R-:W3:Y:S04]  /*33ad0*/  LDL.LU R89, [R1+0x830] ;  /* 0x0008300001597983 */ /* 0x001ee80000300800 */
[----:B-1----:R-:W3:Y:S04]  /*33ae0*/  LDL.LU R88, [R1+0x82c] ;  /* 0x00082c0001587983 */ /* 0x002ee80000300800 */
[----:B------:R0:W-:Y:S04]  /*33af0*/  STS.U16 [R3+UR4+0x28c00], R90 ;  /* 0x028c005a03007988 */ /* 0x0001e80008000404 */
[----:B--2---:R-:W2:Y:S04]  /*33b00*/  LDL.LU R91, [R1+0x828] ;  /* 0x00082800015b7983 */ /* 0x004ea80000300800 */
[----:B------:R1:W-:Y:S04]  /*33b10*/  STS.U16 [R3+UR4+0x29000], R68 ;  /* 0x0290004403007988 */ /* 0x0003e80008000404 */
[----:B0-----:R-:W2:Y:S04]  /*33b20*/  LDL.LU R90, [R1+0x824] ;  /* 0x00082400015a7983 */ /* 0x001ea80000300800 */
[----:B------:R0:W-:Y:S04]  /*33b30*/  STS.U16 [R3+UR4+0x29400], R19 ;  /* 0x0294001303007988 */ /* 0x0001e80008000404 */
[----:B-1----:R-:W2:Y:S04]  /*33b40*/  LDL.LU R68, [R1+0x820] ;  /* 0x0008200001447983 */ /* 0x002ea80000300800 */
[----:B------:R1:W-:Y:S04]  /*33b50*/  STS.U16 [R3+UR4+0x29800], R36 ;  /* 0x0298002403007988 */ /* 0x0003e80008000404 */
[----:B0-----:R-:W2:Y:S04]  /*33b60*/  LDL.LU R19, [R1+0x81c] ;  /* 0x00081c0001137983 */ /* 0x001ea80000300800 */
[----:B----4-:R0:W-:Y:S04]  /*33b70*/  STS.U16 [R3+UR4+0x2a000], R7 ;  /* 0x02a0000703007988 */ /* 0x0101e80008000404 */
[----:B-1----:R-:W4:Y:S04]  /*33b80*/  LDL.LU R36, [R1+0x818] ;  /* 0x0008180001247983 */ /* 0x002f280000300800 */
[----:B------:R1:W-:Y:S04]  /*33b90*/  STS.U16 [R3+UR4+0x2a400], R6 ;  /* 0x02a4000603007988 */ /* 0x0003e80008000404 */
[----:B0-----:R-:W2:Y:S04]  /*33ba0*/  LDL.LU R7, [R1+0x1370] ;  /* 0x0013700001077983 */ /* 0x001ea80000300800 */
[----:B------:R0:W-:Y:S04]  /*33bb0*/  STS.U16 [R3+UR4+0x2a800], R5 ;  /* 0x02a8000503007988 */ /* 0x0001e80008000404 */
[----:B-1----:R-:W2:Y:S04]  /*33bc0*/  LDL.LU R6, [R1+0x136c] ;  /* 0x00136c0001067983 */ /* 0x002ea80000300800 */
[----:B------:R1:W-:Y:S04]  /*33bd0*/  STS.U16 [R3+UR4+0x2ac00], R4 ;  /* 0x02ac000403007988 */ /* 0x0003e80008000404 */
[----:B------:R1:W-:Y:S04]  /*33be0*/  STS.U16 [R3+UR4+0x2b000], R86 ;  /* 0x02b0005603007988 */ /* 0x0003e80008000404 */
[----:B0-----:R-:W2:Y:S04]  /*33bf0*/  LDL.LU R5, [R1+0x1368] ;  /* 0x0013680001057983 */ /* 0x001ea80000300800 */
[----:B-1----:R-:W2:Y:S01]  /*33c00*/  LDL.LU R4, [R1+0x1364] ;  /* 0x0013640001047983 */ /* 0x002ea20000300800 */
[----:B------:R-:W-:-:S03]  /*33c10*/  LOP3.LUT R86, R3, 0x10, RZ, 0x3c, !PT ;  /* 0x0000001003567812 */ /* 0x000fc600078e3cff */
[----:B------:R0:W-:Y:S04]  /*33c20*/  STS.U16 [R3+UR4+0x2b400], R69 ;  /* 0x02b4004503007988 */ /* 0x0001e80008000404 */
[----:B------:R1:W-:Y:S04]  /*33c30*/  STS.U16 [R3+UR4+0x2b800], R71 ;  /* 0x02b8004703007988 */ /* 0x0003e80008000404 */
[----:B------:R1:W-:Y:S04]  /*33c40*/  STS.U16 [R3+UR4+0x2bc00], R70 ;  /* 0x02bc004603007988 */ /* 0x0003e80008000404 */
[----:B0-----:R-:W2:Y:S04]  /*33c50*/  LDL.LU R69, [R1+0x1360] ;  /* 0x0013600001457983 */ /* 0x001ea80000300800 */
[----:B-1----:R-:W2:Y:S04]  /*33c60*/  LDL.LU R71, [R1+0x135c] ;  /* 0x00135c0001477983 */ /* 0x002ea80000300800 */
[----:B------:R-:W2:Y:S04]  /*33c70*/  LDL.LU R70, [R1+0x1358] ;  /* 0x0013580001467983 */ /* 0x000ea80000300800 */
        /* <DEDUP_REMOVED lines=26> */
[----:B0-----:R-:W2:Y:S04]  /*33e20*/  LDL.LU R85, [R1+0x1324] ;  /* 0x0013240001557983 */ /* 0x001ea80000300800 */
[----:B-1----:R-:W2:Y:S04]  /*33e30*/  LDL.LU R84, [R1+0x1320] ;  /* 0x0013200001547983 */ /* 0x002ea80000300800 */
[----:B---3--:R0:W-:Y:S04]  /*33e40*/  STS.U16 [R86+UR4+0x2b880], R87 ;  /* 0x02b8805756007988 */ /* 0x0081e80008000404 */
[----:B0-----:R-:W3:Y:S04]  /*33e50*/  LDL.LU R87, [R1+0x131c] ;  /* 0x00131c0001577983 */ /* 0x001ee80000300800 */
[----:B---3--:R0:W-:Y:S04]  /*33e60*/  STS.U16 [R86+UR4+0x2bc80], R87 ;  /* 0x02bc805756007988 */ /* 0x0081e80008000404 */
[----:B0-----:R-:W3:Y:S04]  /*33e70*/  LDL.LU R86, [R1+0x1318] ;  /* 0x0013180001567983 */ /* 0x001ee80000300800 */
[----:B------:R-:W2:Y:S04]  /*33e80*/  LDL.LU R87, [R1+0x1314] ;  /* 0x0013140001577983 */ /* 0x000ea80000300800 */
[----:B--2---:R0:W-:Y:S04]  /*33e90*/  STS.U16 [R87+UR4+0x28100], R89 ;  /* 0x0281005957007988 */ /* 0x0041e80008000404 */
[----:B------:R1:W-:Y:S04]  /*33ea0*/  STS.U16 [R87+UR4+0x28500], R88 ;  /* 0x0285005857007988 */ /* 0x0003e80008000404 */
[----:B------:R2:W-:Y:S04]  /*33eb0*/  STS.U16 [R87+UR4+0x28900], R91 ;  /* 0x0289005b57007988 */ /* 0x0005e80008000404 */
[----:B0-----:R-:W3:Y:S04]  /*33ec0*/  LDL.LU R89, [R1+0x1310] ;  /* 0x0013100001597983 */ /* 0x001ee80000300800 */
[----:B-1----:R-:W3:Y:S04]  /*33ed0*/  LDL.LU R88, [R1+0x130c] ;  /* 0x00130c0001587983 */ /* 0x002ee80000300800 */
[----:B--2---:R-:W2:Y:S04]  /*33ee0*/  LDL.LU R91, [R1+0x1308] ;  /* 0x00130800015b7983 */ /* 0x004ea80000300800 */
[----:B------:R0:W-:Y:S04]  /*33ef0*/  STS.U16 [R87+UR4+0x28d00], R90 ;  /* 0x028d005a57007988 */ /* 0x0001e80008000404 */
[----:B------:R1:W-:Y:S04]  /*33f00*/  STS.U16 [R87+UR4+0x29100], R68 ;  /* 0x0291004457007988 */ /* 0x0003e80008000404 */
[----:B------:R4:W-:Y:S04]  /*33f10*/  STS.U16 [R87+UR4+0x29500], R19 ;  /* 0x0295001357007988 */ /* 0x0009e80008000404 */
[----:B0-----:R-:W2:Y:S04]  /*33f20*/  LDL.LU R90, [R1+0x1304] ;  /* 0x00130400015a7983 */ /* 0x001ea80000300800 */
[----:B-1----:R-:W2:Y:S04]  /*33f30*/  LDL.LU R68, [R1+0x1300] ;  /* 0x0013000001447983 */ /* 0x002ea80000300800 */
[----:B----4-:R-:W4:Y:S04]  /*33f40*/  LDL.LU R19, [R1+0x12fc] ;  /* 0x0012fc0001137983 */ /* 0x010f280000300800 */
[----:B------:R0:W-:Y:S04]  /*33f50*/  STS.U16 [R87+UR4+0x29900], R36 ;  /* 0x0299002457007988 */ /* 0x0001e80008000404 */
[----:B0-----:R-:W2:Y:S04]  /*33f60*/  LDL.LU R36, [R1+0x12f8] ;  /* 0x0012f80001247983 */ /* 0x001ea80000300800 */
[----:B--2---:R0:W-:Y:S04]  /*33f70*/  STS.U16 [R87+UR4+0x29d00], R36 ;  /* 0x029d002457007988 */ /* 0x0041e80008000404 */
[----:B----4-:R1:W-:Y:S04]  /*33f80*/  STS.U16 [R87+UR4+0x2a100], R19 ;  /* 0x02a1001357007988 */ /* 0x0103e80008000404 */
[----:B------:R2:W-:Y:S04]  /*33f90*/  STS.U16 [R87+UR4+0x2a500], R68 ;  /* 0x02a5004457007988 */ /* 0x0005e80008000404 */
[----:B0-----:R-:W4:Y:S04]  /*33fa0*/  LDL.LU R36, [R1+0x12f4] ;  /* 0x0012f40001247983 */ /* 0x001f280000300800 */
[----:B-1----:R-:W4:Y:S04]  /*33fb0*/  LDL.LU R19, [R1+0x12f0] ;  /* 0x0012f00001137983 */ /* 0x002f280000300800 */
[----:B--2---:R-:W2:Y:S04]  /*33fc0*/  LDL.LU R68, [R1+0x12ec] ;  /* 0x0012ec0001447983 */ /* 0x004ea80000300800 */
[----:B------:R0:W-:Y:S04]  /*33fd0*/  STS.U16 [R87+UR4+0x2a900], R90 ;  /* 0x02a9005a57007988 */ /* 0x0001e80008000404 */
[----:B------:R1:W-:Y:S04]  /*33fe0*/  STS.U16 [R87+UR4+0x2ad00], R91 ;  /* 0x02ad005b57007988 */ /* 0x0003e80008000404 */
[----:B---3--:R3:W-:Y:S04]  /*33ff0*/  STS.U16 [R87+UR4+0x2b100], R88 ;  /* 0x02b1005857007988 */ /* 0x0087e80008000404 */
        /* <DEDUP_REMOVED lines=9> */
[----:B------:R1:W5:Y:S04]  /*34090*/  LDL.LU R84, [R1+0x12d0] ;  /* 0x0012d00001547983 */ /* 0x0003680000300800 */
[----:B--2---:R0:W-:Y:S04]  /*340a0*/  STS.U16 [R68+UR4+0x28180], R85 ;  /* 0x0281805544007988 */ /* 0x0041e80008000404 */
[----:B------:R2:W-:Y:S04]  /*340b0*/  STS.U16 [R68+UR4+0x28580], R82 ;  /* 0x0285805244007988 */ /* 0x0005e80008000404 */
[----:B------:R3:W-:Y:S04]  /*340c0*/  STS.U16 [R68+UR4+0x28980], R83 ;  /* 0x0289805344007988 */ /* 0x0007e80008000404 */
[----:B0-----:R1:W5:Y:S04]  /*340d0*/  LDL.LU R85, [R1+0x12cc] ;  /* 0x0012cc0001557983 */ /* 0x0013680000300800 */
[----:B--2---:R1:W5:Y:S04]  /*340e0*/  LDL.LU R82, [R1+0x12c8] ;  /* 0x0012c80001527983 */ /* 0x0043680000300800 */
[----:B---3--:R1:W5:Y:S04]  /*340f0*/  LDL.LU R83, [R1+0x12c4] ;  /* 0x0012c40001537983 */ /* 0x0083680000300800 */
[----:B------:R0:W-:Y:S04]  /*34100*/  STS.U16 [R68+UR4+0x28d80], R80 ;  /* 0x028d805044007988 */ /* 0x0001e80008000404 */
        /* <DEDUP_REMOVED lines=24> */
[----:B----4-:R2:W-:Y:S04]  /*34290*/  STS.U16 [R19+UR4+0x28200], R4 ;  /* 0x0282000413007988 */ /* 0x0105e80008000404 */
[----:B------:R3:W-:Y:S04]  /*342a0*/  STS.U16 [R19+UR4+0x28600], R5 ;  /* 0x0286000513007988 */ /* 0x0007e80008000404 */
[----:B0-----:R1:W5:Y:S04]  /*342b0*/  LDL.LU R68, [R1+0x1290] ;  /* 0x0012900001447983 */ /* 0x0013680000300800 */
[----:B------:R1:W5:Y:S04]  /*342c0*/  LDL.LU R69, [R1+0x128c] ;  /* 0x00128c0001457983 */ /* 0x0003680000300800 */
        /* <DEDUP_REMOVED lines=31> */
[----:B------:R1:W5:Y:S04]  /*344c0*/  LDL.LU R20, [R1+0x1248] ;  /* 0x0012480001147983 */ /* 0x0003680000300800 */
        /* <DEDUP_REMOVED lines=31> */
[----:B------:R1:W5:Y:S04]  /*346c0*/  LDL.LU R37, [R1+0x1204] ;  /* 0x0012040001257983 */ /* 0x0003680000300800 */
        /* <DEDUP_REMOVED lines=61> */
[----:B------:R2:W-:Y:S01]  /*34aa0*/  STS.U16 [R92+UR4+0x2bf80], R0 ;  /* 0x02bf80005c007988 */ /* 0x0005e20008000404 */
[----:B------:R3:W-:Y:S06]  /*34ab0*/  MEMBAR.ALL.CTA ;  /* 0x0000000000007992 */ /* 0x0007ec0000008000 */
[----:B---3--:R-:W3:Y:S04]  /*34ac0*/  FENCE.VIEW.ASYNC.S ;  /* 0x00000000000073c6 */ /* 0x008ee80000000000 */
[----:B0-----:R1:W5:Y:S04]  /*34ad0*/  LDL.LU R2, [R1+0x1188] ;  /* 0x0011880001027983 */ /* 0x0013680000300800 */
[----:B--2---:R1:W5:Y:S01]  /*34ae0*/  LDL.LU R0, [R1+0x1184] ;  /* 0x0011840001007983 */ /* 0x0043620000300800 */
[----:B------:R-:W-:-:S04]  /*34af0*/  ULEA UR8, UR9, UR4, 0x3 ;  /* 0x0000000409087291 */ /* 0x000fc8000f8e18ff */
[----:B------:R-:W-:Y:S01]  /*34b00*/  UIADD3 UR8, UPT, UPT, UR8, 0x30000, URZ ;  /* 0x0003000008087890 */ /* 0x000fe2000fffe0ff */
[----:B---3--:R-:W-:Y:S06]  /*34b10*/  BAR.SYNC.DEFER_BLOCKING 0x0 ;  /* 0x0000000000007b1d */ /* 0x008fec0000010000 */
[----:B------:R-:W-:Y:S05]  /*34b20*/  @P2 BRA `(.L_x_9) ;  /* 0x0000000000bc2947 */ /* 0x000fea0003800000 */
[----:B------:R-:W-:Y:S01]  /*34b30*/  UMOV UR68, 0x0 ;  /* 0x0000000000447882 */ /* 0x000fe20000000000 */
        /* <DEDUP_REMOVED lines=9> */
[----:B------:R-:W-:Y:S01]  /*34bd0*/  UTCHMMA gdesc[UR12], gdesc[UR16], tmem[UR5], tmem[UR70], idesc[UR71], UPT ;  /* 0x00ff46100c0075ea */ /* 0x000fe2000b800005 */
[----:B------:R-:W-:Y:S01]  /*34be0*/  UMOV UR62, 0x0 ;  /* 0x00000000003e7882 */ /* 0x000fe20000000000 */
[----:B------:R-:W-:Y:S01]  /*34bf0*/  UMOV UR63, 0x8208010 ;  /* 0x08208010003f7882 */ /* 0x000fe20000000000 */
[----:B------:R-:W-:-:S02]  /*34c00*/  UIADD3 UR76, UPT, UPT, UR5, 0x80, URZ ;  /* 0x00000080054c7890 */ /* 0x000fc4000fffe0ff */
[----:B------:R-:W-:Y:S01]  /*34c10*/  UTCHMMA gdesc[UR18], gdesc[UR22], tmem[UR5], tmem[UR60], idesc[UR61], UPT ;  /* 0x00ff3c16120075ea */ /* 0x000fe2000b800005 */
[----:B------:R-:W-:Y:S01]  /*34c20*/  UMOV UR64, 0x0 ;  /* 0x0000000000407882 */ /* 0x000fe20000000000 */
[----:B------:R-:W-:Y:S01]  /*34c30*/  UMOV UR65, 0x8208010 ;  /* 0x0820801000417882 */ /* 0x000fe20000000000 */
[----:B------:R-:W-:Y:S02]  /*34c40*/  UIADD3 UR77, UPT, UPT, UR5, 0x80, URZ ;  /* 0x00000080054d7890 */ /* 0x000fe4000fffe0ff */
[----:B------:R2:W-:Y:S01]  /*34c50*/  UTCHMMA gdesc[UR24], gdesc[UR26], tmem[UR5], tmem[UR72], idesc[UR73], UPT ;  /* 0x00ff481a180075ea */ /* 0x0005e2000b800005 */
[----:B------:R-:W-:Y:S01]  /*34c60*/  UMOV UR74, 0x0 ;  /* 0x00000000004a7882 */ /* 0x000fe20000000000 */
[----:B------:R-:W-:Y:S01]  /*34c70*/  UMOV UR75, 0x8208010 ;  /* 0x08208010004b7882 */ /* 0x000fe20000000000 */
[----:B0-----:R-:W-:Y:S02]  /*34c80*/  UIADD3 UR15, UPT, UPT, UR5, 0x80, URZ ;  /* 0x00000080050f7890 */ /* 0x001fe4000fffe0ff */
[----:B------:R-:W-:Y:S01]  /*34c90*/  UTCHMMA gdesc[UR28], gdesc[UR30], tmem[UR5], tmem[UR62], idesc[UR63], UPT ;  /* 0x00ff3e1e1c0075ea */ /* 0x000fe2000b800005 */
[----:B------:R-:W-:Y:S01]  /*34ca0*/  UTCHMMA gdesc[UR32], gdesc[UR34], tmem[UR5], tmem[UR64], idesc[UR65], UPT ;  /* 0x00ff4022200075ea */ /* 0x000fe2000b800005 */
[----:B------:R0:W-:Y:S01]  /*34cb0*/  UTCHMMA gdesc[UR36], gdesc[UR38], tmem[UR5], tmem[UR74], idesc[UR75], UPT ;  /* 0x00ff4a26240075ea */ /* 0x0001e2000b800005 */
[----:B------:R-:W-:Y:S01]  /*34cc0*/  UMOV UR66, 0x0 ;  /* 0x0000000000427882 */ /* 0x000fe20000000000 */
[----:B------:R-:W-:Y:S01]  /*34cd0*/  UMOV UR67, 0x8208010 ;  /* 0x0820801000437882 */ /* 0x000fe20000000000 */
[----:B--2---:R-:W-:-:S02]  /*34ce0*/  UIADD3 UR72, UPT, UPT, UR5, 0x80, URZ ;  /* 0x0000008005487890 */ /* 0x004fc4000fffe0ff */
[----:B------:R-:W-:Y:S01]  /*34cf0*/  UTCHMMA gdesc[UR40], gdesc[UR42], tmem[UR5], tmem[UR66], idesc[UR67], UPT ;  /* 0x00ff422a280075ea */ /* 0x000fe2000b800005 */
[----:B------:R-:W-:Y:S01]  /*34d00*/  UIADD3 UR73, UPT, UPT, UR5, 0x80, URZ ;  /* 0x0000008005497890 */ /* 0x000fe2000fffe0ff */
[----:B------:R-:W-:Y:S01]  /*34d10*/  UTCHMMA gdesc[UR44], gdesc[UR10], tmem[UR76], tmem[UR68], idesc[UR69], UPT ;  /* 0x00ff440a2c0075ea */ /* 0x000fe2000b80004c */
[----:B------:R2:W-:Y:S01]  /*34d20*/  UTCHMMA gdesc[UR46], gdesc[UR16], tmem[UR77], tmem[UR70], idesc[UR71], UPT ;  /* 0x00ff46102e0075ea */ /* 0x0005e2000b80004d */
[----:B------:R3:W-:Y:S01]  /*34d30*/  UTCHMMA gdesc[UR48], gdesc[UR22], tmem[UR15], tmem[UR60], idesc[UR61], UPT ;  /* 0x00ff3c16300075ea */ /* 0x0007e2000b80000f */
[----:B0-----:R-:W-:Y:S02]  /*34d40*/  UIADD3 UR74, UPT, UPT, UR5, 0x80, URZ ;  /* 0x00000080054a7890 */ /* 0x001fe4000fffe0ff */
[----:B------:R-:W-:Y:S01]  /*34d50*/  UIADD3 UR75, UPT, UPT, UR5, 0x80, URZ ;  /* 0x00000080054b7890 */ /* 0x000fe2000fffe0ff */
[----:B------:R3:W-:Y:S02]  /*34d60*/  UTCHMMA gdesc[UR50], gdesc[UR26], tmem[UR72], tmem[UR62], idesc[UR63], UPT ;  /* 0x00ff3e1a320075ea */ /* 0x0007e4000b800048 */
[----:B------:R3:W-:Y:S01]  /*34d70*/  UTCHMMA gdesc[UR52], gdesc[UR30], tmem[UR73], tmem[UR64], idesc[UR65], UPT ;  /* 0x00ff401e340075ea */ /* 0x0007e2000b800049 */
[----:B--2---:R-:W-:Y:S01]  /*34d80*/  UMOV UR70, UR8 ;  /* 0x0000000800467c82 */ /* 0x004fe20008000000 */
[----:B------:R-:W-:-:S02]  /*34d90*/  UMOV UR71, URZ ;  /* 0x000000ff00477c82 */ /* 0x000fc40008000000 */
[----:B------:R3:W-:Y:S01]  /*34da0*/  UTCHMMA gdesc[UR54], gdesc[UR34], tmem[UR74], tmem[UR66], idesc[UR67], UPT ;  /* 0x00ff4222360075ea */ /* 0x0007e2000b80004a */
[----:B------:R-:W-:Y:S01]  /*34db0*/  UMOV UR77, UR70 ;  /* 0x00000046004d7c82 */ /* 0x000fe20008000000 */
[----:B------:R-:W-:Y:S01]  /*34dc0*/  UMOV UR70, 0x0 ;  /* 0x0000000000467882 */ /* 0x000fe20000000000 */
[----:B------:R-:W-:Y:S01]  /*34dd0*/  UMOV UR71, 0x8208010 ;  /* 0x0820801000477882 */ /* 0x000fe20000000000 */
[----:B------:R3:W-:Y:S01]  /*34de0*/  UTCHMMA gdesc[UR56], gdesc[UR38], tmem[UR75], tmem[UR68], idesc[UR69], UPT ;  /* 0x00ff4426380075ea */ /* 0x0007e2000b80004b */
[----:B------:R3:W-:Y:S01]  /*34df0*/  UTCHMMA gdesc[UR58], gdesc[UR42], tmem[UR76], tmem[UR70], idesc[UR71], UPT ;  /* 0x00ff462a3a0075ea */ /* 0x0007e2000b80004c */
[----:B------:R3:W-:Y:S01]  /*34e00*/  UTCBAR [UR77], URZ ;  /* 0x000000ff4d0073e9 */ /* 0x0007e200080000ff */
[----:B------:R-:W-:Y:S01]  /*34e10*/  NOP ;  /* 0x0000000000007918 */ /* 0x000fe20000000000 */
.L_x_9:
[----:B------:R-:W2:Y:S04]  /*34e20*/  LDL R93, [R1+0x1180] ;  /* 0x00118000015d7983 */ /* 0x000ea80000100800 */
[----:B------:R-:W2:Y:S01]  /*34e30*/  LDL R92, [R1+0x9cc] ;  /* 0x0009cc00015c7983 */ /* 0x000ea20000100800 */
[----:B------:R-:W-:Y:S01]  /*34e40*/  UIADD3 UR9, UPT, UPT, UR9, 0x1, URZ ;  /* 0x0000000109097890 */ /* 0x000fe2000fffe0ff */
[----:B---3--:R-:W-:-:S03]  /*34e50*/  UMOV UR60, UR7 ;  /* 0x00000007003c7c82 */ /* 0x008fc60008000000 */
[----:B------:R-:W-:-:S04]  /*34e60*/  UISETP.GT.AND UP1, UPT, UR9, 0x1, UPT ;  /* 0x000000010900788c */ /* 0x000fc8000bf24270 */
[----:B------:R-:W-:Y:S02]  /*34e70*/  USEL UR15, URZ, 0x1, !UP1 ;  /* 0x00000001ff0f7887 */ /* 0x000fe4000c800000 */
[----:B------:R-:W-:Y:S02]  /*34e80*/  USEL UR9, UR9, URZ, !UP1 ;  /* 0x000000ff09097287 */ /* 0x000fe4000c800000 */
[----:B------:R-:W-:-:S07]  /*34e90*/  ULOP3.LUT UR15, UR7, UR15, URZ, 0x3c, !UPT ;  /* 0x0000000f070f7292 */ /* 0x000fce000f8e3cff */
[----:B------:R-:W-:Y:S01]  /*34ea0*/  UMOV UR7, UR15 ;  /* 0x0000000f00077c82 */ /* 0x000fe20008000000 */
[----:B--2---:R-:W-:-:S13]  /*34eb0*/  ISETP.NE.U32.AND P0, PT, R92, R93, PT ;  /* 0x0000005d5c00720c */ /* 0x004fda0003f05070 */
[----:B------:R-:W-:Y:S05]  /*34ec0*/  @P0 BRA `(.L_x_10) ;  /* 0xfffffe4000d80947 */ /* 0x000fea000383ffff */
.L_x_7:
[----:B------:R-:W0:Y:S02]  /*34ed0*/  LDC R92, c[0x0][0x3a0] ;  /* 0x0000e800ff5c7b82 */ /* 0x000e240000000800 */
[----:B0-----:R-:W-:-:S05]  /*34ee0*/  VIADD R92, R92, 0x7f ;  /* 0x0000007f5c5c7836 */ /* 0x001fca0000000000 */
[----:B------:R-:W-:-:S13]  /*34ef0*/  ISETP.GE.AND P0, PT, R92, 0x80, PT ;  /* 0x000000805c00780c */ /* 0x000fda0003f06270 */
[----:B------:R-:W-:Y:S05]  /*34f00*/  @!P0 BRA `(.L_x_11) ;  /* 0x0000000000108947 */ /* 0x000fea0003800000 */
[----:B------:R-:W-:-:S06]  /*34f10*/  USHF.L.U32 UR60, UR60, 0x1f, URZ ;  /* 0x0000001f3c3c7899 */ /* 0x000fcc00080006ff */
[----:B-----5:R-:W-:-:S04]  /*34f20*/  IMAD.U32 R0, RZ, RZ, UR60 ;  /* 0x0000003cff007e24 */ /* 0x020fc8000f8e00ff */
[----:B------:R-:W0:Y:S02]  /*34f30*/  SYNCS.PHASECHK.TRANS64.TRYWAIT P0, [UR8], R0 ;  /* 0x00000000ff0075a7 */ /* 0x000e240008001108 */
[----:B0-----:R-:W-:Y:S05]  /*34f40*/  @!P0 BRA `(.L_x_12) ;  /* 0x0000008400dc8947 */ /* 0x001fea0003800000 */
.L_x_11:
[----:B------:R-:W-:Y:S06]  /*34f50*/  BAR.SYNC.DEFER_BLOCKING 0x0 ;  /* 0x0000000000007b1d */ /* 0x000fec0000010000 */
[----:B------:R-:W0:Y:S01]  /*34f60*/  LDCU.128 UR32, c[0x0][0x390] ;  /* 0x00007200ff2077ac */ /* 0x000e220008000c00 */
[----:B------:R-:W0:Y:S01]  /*34f70*/  LDL.LU R93, [R1+0x304] ;  /* 0x00030400015d7983 */ /* 0x000e220000300800 */
[----:B------:R-:W2:Y:S03]  /*34f80*/  LDCU.64 UR36, c[0x0][0x398] ;  /* 0x00007300ff2477ac */ /* 0x000ea60008000a00 */
[----:B------:R-:W3:Y:S01]  /*34f90*/  LDL.LU R92, [R1+0x6b0] ;  /* 0x0006b000015c7983 */ /* 0x000ee20000300800 */
[----:B------:R-:W4:Y:S01]  /*34fa0*/  LDCU UR28, c[0x0][0x3b8] ;  /* 0x00007700ff1c77ac */ /* 0x000f220008000800 */
[----:B------:R-:W1:Y:S01]  /*34fb0*/  LDCU.64 UR30, c[0x0][0x398] ;  /* 0x00007300ff1e77ac */ /* 0x000e620008000a00 */
[----:B------:R-:W3:Y:S01]  /*34fc0*/  LDCU.64 UR8, c[0x0][0x398] ;  /* 0x00007300ff0877ac */ /* 0x000ee20008000a00 */
[----:B------:R-:W1:Y:S02]  /*34fd0*/  @!P1 SYNCS.CCTL.IV [UR4+0x30000] ;  /* 0x03000000ff0099b1 */ /* 0x000e640008000004 */
[----:B-1----:R-:W-:Y:S06]  /*34fe0*/  BAR.SYNC.DEFER_BLOCKING 0x0 ;  /* 0x0000000000007b1d */ /* 0x002fec0000010000 */
[----:B------:R-:W1:Y:S01]  /*34ff0*/  LDCU.64 UR12, c[0x0][0x398] ;  /* 0x00007300ff0c77ac */ /* 0x000e620008000a00 */
[----:B-----5:R-:W1:Y:S01]  /*35000*/  LDTM.x64 R4, tmem[UR6] ;  /* 0x00000006000479ee */ /* 0x020e620008340000 */
[----:B------:R-:W0:Y:S01]  /*35010*/  LDCU.64 UR24, c[0x0][0x398] ;  /* 0x00007300ff1877ac */ /* 0x000e220008000a00 */
[----:B------:R-:W0:Y:S01]  /*35020*/  LDCU.64 UR22, c[0x0][0x398] ;  /* 0x00007300ff1677ac */ /* 0x000e220008000a00 */
[----:B------:R-:W0:Y:S01]  /*35030*/  LDCU.64 UR14, c[0x0][0x398] ;  /* 0x00007300ff0e77ac */ /* 0x000e220008000a00 */
[----:B------:R-:W0:Y:S01]  /*35040*/  LDCU.64 UR26, c[0x0][0x398] ;  /* 0x00007300ff1a77ac */ /* 0x000e220008000a00 */
[----:B------:R-:W0:Y:S01]  /*35050*/  @!P1 SYNCS.CCTL.IV [UR4+0x30008] ;  /* 0x03000800ff0099b1 */ /* 0x000e220008000004 */
[----:B------:R-:W0:Y:S01]  /*35060*/  LDCU.64 UR18, c[0x0][0x398] ;  /* 0x00007300ff1277ac */ /* 0x000e220008000a00 */
[----:B------:R-:W0:Y:S01]  /*35070*/  LDCU.64 UR10, c[0x0][0x398] ;  /* 0x00007300ff0a77ac */ /* 0x000e220008000a00 */
[----:B-1----:R-:W-:Y:S01]  /*35080*/  STL.64 [R1+0x200], R4 ;  /* 0x0002000401007387 */ /* 0x002fe20000100a00 */
[----:B------:R-:W1:Y:S03]  /*35090*/  LDCU.64 UR16, c[0x0][0x398] ;  /* 0x00007300ff1077ac */ /* 0x000e660008000a00 */
[----:B------:R-:W-:Y:S01]  /*350a0*/  STL.64 [R1+0x208], R6 ;  /* 0x0002080601007387 */ /* 0x000fe20000100a00 */
[----:B------:R-:W0:Y:S03]  /*350b0*/  LDCU UR4, c[0x0][0x398] ;  /* 0x00007300ff0477ac */ /* 0x000e260008000800 */
[----:B------:R-:W-:Y:S01]  /*350c0*/  STL [R1+0x210], R8 ;  /* 0x0002100801007387 */ /* 0x000fe20000100800 */
[----:B------:R-:W0:Y:S03]  /*350d0*/  LDCU UR29, c[0x0][0x398] ;  /* 0x00007300ff1d77ac */ /* 0x000e260008000800 */
        /* <DEDUP_REMOVED lines=12> */
[----:B------:R-:W-:Y:S04]  /*351a0*/  STL.64 [R1+0x278], R34 ;  /* 0x0002782201007387 */ /* 0x000fe80000100a00 */
[----:B------:R-:W-:Y:S04]  /*351b0*/  STL.64 [R1+0x280], R36 ;  /* 0x0002802401007387 */ /* 0x000fe80000100a00 */
[----:B------:R-:W-:Y:S01]  /*351c0*/  STL.64 [R1+0x288], R38 ;  /* 0x0002882601007387 */ /* 0x000fe20000100a00 */
[----:B-1----:R-:W-:-:S03]  /*351d0*/  IMAD.MOV.U32 R32, RZ, RZ, R9 ;  /* 0x000000ffff207224 */ /* 0x002fc600078e0009 */
        /* <DEDUP_REMOVED lines=15> */
[----:B------:R-:W2:Y:S04]  /*352d0*/  LDL.LU R30, [R1+0x20c] ;  /* 0x00020c00011e7983 */ /* 0x000ea80000300800 */
[----:B------:R-:W3:Y:S04]  /*352e0*/  LDL.LU R29, [R1+0x208] ;  /* 0x00020800011d7983 */ /* 0x000ee80000300800 */
[----:B------:R-:W3:Y:S04]  /*352f0*/  LDL.LU R28, [R1+0x204] ;  /* 0x00020400011c7983 */ /* 0x000ee80000300800 */
        /* <DEDUP_REMOVED lines=20> */
[----:B------:R-:W-:Y:S04]  /*35440*/  STL [R1+0x1208], R32 ;  /* 0x0012082001007387 */ /* 0x000fe80000100800 */
[----:B--2---:R-:W-:Y:S04]  /*35450*/  STL.64 [R1+0x1200], R30 ;  /* 0x0012001e01007387 */ /* 0x004fe80000100a00 */
[----:B---3--:R-:W-:Y:S04]  /*35460*/  STL.64 [R1+0x11f8], R28 ;  /* 0x0011f81c01007387 */ /* 0x008fe80000100a00 */
[----:B----4-:R-:W-:Y:S04]  /*35470*/  STL [R1+0x11f4], R27 ;  /* 0x0011f41b01007387 */ /* 0x010fe80000100800 */
[----:B------:R1:W-:Y:S02]  /*35480*/  STL [R1+0x11f0], R25 ;  /* 0x0011f01901007387 */ /* 0x0003e40000100800 */
[----:B-1----:R-:W1:Y:S02]  /*35490*/  LDTM.x64 R24, tmem[UR6+0x40] ;  /* 0x00004006001879ee */ /* 0x002e640008340000 */
[----:B-1----:R-:W-:Y:S01]  /*354a0*/  STL.64 [R1+0x100], R24 ;  /* 0x0001001801007387 */ /* 0x002fe20000100a00 */
[----:B------:R-:W-:-:S02]  /*354b0*/  IMAD.MOV.U32 R91, RZ, RZ, R87 ;  /* 0x000000ffff5b7224 */ /* 0x000fc400078e0057 */
        /* <DEDUP_REMOVED lines=31> */
[----:B------:R1:W-:Y:S04]  /*356b0*/  STL [R1+0x1f0], R84 ;  /* 0x0001f05401007387 */ /* 0x0003e80000100800 */
[----:B------:R-:W2:Y:S04]  /*356c0*/  LDL.LU.64 R86, [R1+0x1248] ;  /* 0x0012480001567983 */ /* 0x000ea80000300a00 */
[----:B-1----:R-:W3:Y:S04]  /*356d0*/  LDL.LU.64 R84, [R1+0x1240] ;  /* 0x0012400001547983 */ /* 0x002ee80000300a00 */
[----:B------:R-:W4:Y:S04]  /*356e0*/  LDL.LU.64 R82, [R1+0x1238] ;  /* 0x0012380001527983 */ /* 0x000f280000300a00 */
[----:B------:R-:W2:Y:S04]  /*356f0*/  LDL.LU.64 R80, [R1+0x1230] ;  /* 0x0012300001507983 */ /* 0x000ea80000300a00 */
[----:B------:R-:W2:Y:S04]  /*35700*/  LDL.LU.64 R78, [R1+0x1228] ;  /* 0x00122800014e7983 */ /* 0x000ea80000300a00 */
[----:B------:R-:W2:Y:S04]  /*35710*/  LDL.LU.64 R76, [R1+0x1220] ;  /* 0x00122000014c7983 */ /* 0x000ea80000300a00 */
[----:B------:R-:W2:Y:S04]  /*35720*/  LDL.LU.64 R74, [R1+0x1218] ;  /* 0x00121800014a7983 */ /* 0x000ea80000300a00 */
[----:B------:R-:W2:Y:S04]  /*35730*/  LDL.LU.64 R72, [R1+0x1210] ;  /* 0x0012100001487983 */ /* 0x000ea80000300a00 */
[----:B------:R-:W2:Y:S04]  /*35740*/  LDL.LU R32, [R1+0x1208] ;  /* 0x0012080001207983 */ /* 0x000ea80000300800 */
[----:B------:R-:W2:Y:S04]  /*35750*/  LDL.LU.64 R30, [R1+0x1200] ;  /* 0x00120000011e7983 */ /* 0x000ea80000300a00 */
[----:B------:R-:W2:Y:S04]  /*35760*/  LDL.LU.64 R28, [R1+0x11f8] ;  /* 0x0011f800011c7983 */ /* 0x000ea80000300a00 */
[----:B------:R-:W2:Y:S04]  /*35770*/  LDL.LU R27, [R1+0x11f4] ;  /* 0x0011f400011b7983 */ /* 0x000ea80000300800 */
[----:B------:R-:W2:Y:S04]  /*35780*/  LDL.LU R25, [R1+0x11f0] ;  /* 0x0011f00001197983 */ /* 0x000ea80000300800 */
[----:B------:R1:W-:Y:S04]  /*35790*/  STL [R1+0x1184], R91 ;  /* 0x0011845b01007387 */ /* 0x0003e80000100800 */
[----:B-1----:R-:W2:Y:S04]  /*357a0*/  LDL.LU R91, [R1+0x300] ;  /* 0x00030000015b7983 */ /* 0x002ea80000300800 */
[----:B--2---:R-:W-:Y:S04]  /*357b0*/  STL.64 [R1+0x11e8], R90 ;  /* 0x0011e85a01007387 */ /* 0x004fe80000100a00 */
[----:B------:R-:W-:Y:S04]  /*357c0*/  STL.64 [R1+0x11e0], R88 ;  /* 0x0011e05801007387 */ /* 0x000fe80000100a00 */
[----:B------:R-:W-:Y:S04]  /*357d0*/  STL.64 [R1+0x11d8], R86 ;  /* 0x0011d85601007387 */ /* 0x000fe80000100a00 */
[----:B---3--:R-:W-:Y:S04]  /*357e0*/  STL.64 [R1+0x11d0], R84 ;  /* 0x0011d05401007387 */ /* 0x008fe80000100a00 */
[----:B----4-:R-:W-:Y:S04]  /*357f0*/  STL.64 [R1+0x11c8], R82 ;  /* 0x0011c85201007387 */ /* 0x010fe80000100a00 */
[----:B------:R-:W-:Y:S04]  /*35800*/  STL.64 [R1+0x11c0], R80 ;  /* 0x0011c05001007387 */ /* 0x000fe80000100a00 */
[----:B------:R-:W-:Y:S04]  /*35810*/  STL.64 [R1+0x11b8], R78 ;  /* 0x0011b84e01007387 */ /* 0x000fe80000100a00 */
[----:B------:R-:W-:Y:S04]  /*35820*/  STL.64 [R1+0x11b0], R76 ;  /* 0x0011b04c01007387 */ /* 0x000fe80000100a00 */
[----:B------:R-:W-:Y:S04]  /*35830*/  STL.64 [R1+0x11a8], R74 ;  /* 0x0011a84a01007387 */ /* 0x000fe80000100a00 */
[----:B------:R-:W-:Y:S04]  /*35840*/  STL.64 [R1+0x11a0], R72 ;  /* 0x0011a04801007387 */ /* 0x000fe80000100a00 */
[----:B------:R-:W-:Y:S04]  /*35850*/  STL [R1+0x1198], R32 ;  /* 0x0011982001007387 */ /* 0x000fe80000100800 */
[----:B------:R-:W-:Y:S04]  /*35860*/  STL.64 [R1+0x1190], R30 ;  /* 0x0011901e01007387 */ /* 0x000fe80000100a00 */
[----:B------:R1:W-:Y:S02]  /*35870*/  STL.64 [R1+0x1188], R28 ;  /* 0x0011881c01007387 */ /* 0x0003e40000100a00 */
[----:B-1----:R-:W1:Y:S02]  /*35880*/  LDTM.x64 R28, tmem[UR6+0x80] ;  /* 0x00008006001c79ee */ /* 0x002e640008340000 */
[----:B-1----:R-:W-:Y:S01]  /*35890*/  STL [R1+0x4], R29 ;  /* 0x0000041d01007387 */ /* 0x002fe20000100800 */
[----:B------:R-:W-:Y:S01]  /*358a0*/  IMAD.MOV.U32 R6, RZ, RZ, R32 ;  /* 0x000000ffff067224 */ /* 0x000fe200078e0020 */
[----:B0-----:R-:W-:Y:S01]  /*358b0*/  ISETP.GE.AND P0, PT, R93, UR34, PT ;  /* 0x000000225d007c0c */ /* 0x001fe2000bf06270 */
[----:B------:R-:W-:Y:S01]  /*358c0*/  IMAD.MOV.U32 R5, RZ, RZ, R31 ;  /* 0x000000ffff057224 */ /* 0x000fe200078e001f */
[----:B------:R-:W-:Y:S01]  /*358d0*/  STL [R1+0x44], R45 ;  /* 0x0000442d01007387 */ /* 0x000fe20000100800 */
[----:B------:R-:W-:Y:S01]  /*358e0*/  IMAD.MOV.U32 R4, RZ, RZ, R30 ;  /* 0x000000ffff047224 */ /* 0x000fe200078e001e */
[----:B------:R-:W-:Y:S01]  /*358f0*/  MOV R16, R39 ;  /* 0x0000002700107202 */ /* 0x000fe20000000f00 */
[----:B------:R-:W-:Y:S01]  /*35900*/  IMAD.MOV.U32 R14, RZ, RZ, R38 ;  /* 0x000000ffff0e7224 */ /* 0x000fe200078e0026 */
[----:B------:R-:W-:Y:S01]  /*35910*/  STL.64 [R1+0x48], R46 ;  /* 0x0000482e01007387 */ /* 0x000fe20000100a00 */
[----:B------:R-:W-:-:S02]  /*35920*/  IMAD.MOV.U32 R3, RZ, RZ, R35 ;  /* 0x000000ffff037224 */ /* 0x000fc400078e0023 */
[----:B------:R-:W-:Y:S01]  /*35930*/  IMAD.MOV.U32 R26, RZ, RZ, R44 ;  /* 0x000000ffff1a7224 */ /* 0x000fe200078e002c */
[----:B------:R-:W-:Y:S01]  /*35940*/  STL.64 [R1+0x50], R48 ;  /* 0x0000503001007387 */ /* 0x000fe20000100a00 */
[----:B------:R-:W-:Y:S02]  /*35950*/  IMAD.MOV.U32 R24, RZ, RZ, R43 ;  /* 0x000000ffff187224 */ /* 0x000fe400078e002b */
[----:B------:R-:W-:Y:S01]  /*35960*/  IMAD.MOV.U32 R22, RZ, RZ, R42 ;  /* 0x000000ffff167224 */ /* 0x000fe200078e002a */
[----:B------:R-:W-:Y:S01]  /*35970*/  STL.64 [R1+0x58], R50 ;  /* 0x0000583201007387 */ /* 0x000fe20000100a00 */
[----:B------:R-:W-:Y:S02]  /*35980*/  IMAD.MOV.U32 R20, RZ, RZ, R41 ;  /* 0x000000ffff147224 */ /* 0x000fe400078e0029 */
[----:B------:R-:W-:Y:S01]  /*35990*/  IMAD.MOV.U32 R18, RZ, RZ, R40 ;  /* 0x000000ffff127224 */ /* 0x000fe200078e0028 */
[----:B------:R-:W-:Y:S01]  /*359a0*/  STL.64 [R1+0x60], R52 ;  /* 0x0000603401007387 */ /* 0x000fe20000100a00 */
[----:B------:R-:W-:-:S02]  /*359b0*/  IMAD.MOV.U32 R13, RZ, RZ, R37 ;  /* 0x000000ffff0d7224 */ /* 0x000fc400078e0025 */
        /* <DEDUP_REMOVED lines=15> */
[----:B0-----:R-:W-:Y:S01]  /*35ab0*/  IMAD.MOV.U32 R71, RZ, RZ, R28 ;  /* 0x000000ffff477224 */ /* 0x001fe200078e001c */
[----:B------:R-:W0:Y:S02]  /*35ac0*/  LDC R70, c[0x0][0x3b4] ;  /* 0x0000ed00ff467b82 */ /* 0x000e240000000800 */
[----:B------:R-:W-:Y:S04]  /*35ad0*/  STL.64 [R1+0xc8], R78 ;  /* 0x0000c84e01007387 */ /* 0x000fe80000100a00 */
[----:B------:R-:W-:Y:S04]  /*35ae0*/  STL.64 [R1+0xd0], R80 ;  /* 0x0000d05001007387 */ /* 0x000fe80000100a00 */
[----:B------:R-:W-:Y:S04]  /*35af0*/  STL.64 [R1+0xd8], R82 ;  /* 0x0000d85201007387 */ /* 0x000fe80000100a00 */
[----:B------:R-:W-:Y:S04]  /*35b00*/  STL.64 [R1+0xe0], R84 ;  /* 0x0000e05401007387 */ /* 0x000fe80000100a00 */
[----:B------:R-:W-:Y:S04]  /*35b10*/  STL.64 [R1+0xe8], R86 ;  /* 0x0000e85601007387 */ /* 0x000fe80000100a00 */
[----:B------:R-:W-:Y:S04]  /*35b20*/  STL.64 [R1+0xf0], R88 ;  /* 0x0000f05801007387 */ /* 0x000fe80000100a00 */
[----:B------:R1:W-:Y:S04]  /*35b30*/  STL.64 [R1+0xf8], R90 ;  /* 0x0000f85a01007387 */ /* 0x0003e80000100a00 */
[----:B-1----:R-:W2:Y:S04]  /*35b40*/  LDL.LU.64 R90, [R1+0x11e8] ;  /* 0x0011e800015a7983 */ /* 0x002ea80000300a00 */
[----:B------:R-:W3:Y:S04]  /*35b50*/  LDL.LU.64 R88, [R1+0x11e0] ;  /* 0x0011e00001587983 */ /* 0x000ee80000300a00 */
[----:B------:R1:W4:Y:S04]  /*35b60*/  LDL.LU.64 R86, [R1+0x11d8] ;  /* 0x0011d80001567983 */ /* 0x0003280000300a00 */
[----:B------:R1:W4:Y:S04]  /*35b70*/  LDL.LU.64 R84, [R1+0x11d0] ;  /* 0x0011d00001547983 */ /* 0x0003280000300a00 */
[----:B------:R1:W4:Y:S04]  /*35b80*/  LDL.LU.64 R82, [R1+0x11c8] ;  /* 0x0011c80001527983 */ /* 0x0003280000300a00 */
[----:B------:R1:W4:Y:S04]  /*35b90*/  LDL.LU.64 R80, [R1+0x11c0] ;  /* 0x0011c00001507983 */ /* 0x0003280000300a00 */
[----:B------:R1:W4:Y:S04]  /*35ba0*/  LDL.LU.64 R78, [R1+0x11b8] ;  /* 0x0011b800014e7983 */ /* 0x0003280000300a00 */
[----:B------:R1:W4:Y:S04]  /*35bb0*/  LDL.LU.64 R76, [R1+0x11b0] ;  /* 0x0011b000014c7983 */ /* 0x0003280000300a00 */
[----:B------:R1:W4:Y:S04]  /*35bc0*/  LDL.LU.64 R74, [R1+0x11a8] ;  /* 0x0011a800014a7983 */ /* 0x0003280000300a00 */
[----:B------:R1:W4:Y:S04]  /*35bd0*/  LDL.LU.64 R72, [R1+0x11a0] ;  /* 0x0011a00001487983 */ /* 0x0003280000300a00 */
[----:B------:R-:W4:Y:S04]  /*35be0*/  LDL.LU R32, [R1+0x1198] ;  /* 0x0011980001207983 */ /* 0x000f280000300800 */
[----:B------:R-:W4:Y:S04]  /*35bf0*/  LDL.LU.64 R30, [R1+0x1190] ;  /* 0x00119000011e7983 */ /* 0x000f280000300a00 */
[----:B------:R-:W4:Y:S01]  /*35c00*/  LDL.LU.64 R28, [R1+0x1188] ;  /* 0x00118800011c7983 */ /* 0x000f220000300a00 */
[----:B--2---:R-:W-:-:S02]  /*35c10*/  ISETP.LT.AND P0, PT, R91, UR37, !P0 ;  /* 0x000000255b007c0c */ /* 0x004fc4000c701270 */
[----:B---3--:R-:W-:Y:S02]  /*35c20*/  F2FP.F16.F32.PACK_AB R88, R26, R25 ;  /* 0x000000191a58723e */ /* 0x008fe400000000ff */
[----:B----4-:R-:W-:Y:S02]  /*35c30*/  F2FP.F16.F32.PACK_AB R87, R24, R23 ;  /* 0x000000171857723e */ /* 0x010fe400000000ff */
[----:B------:R-:W-:Y:S02]  /*35c40*/  F2FP.F16.F32.PACK_AB R86, R22, R21 ;  /* 0x000000151656723e */ /* 0x000fe400000000ff */
[----:B------:R-:W-:Y:S02]  /*35c50*/  F2FP.F16.F32.PACK_AB R85, R20, R19 ;  /* 0x000000131455723e */ /* 0x000fe400000000ff */
[----:B------:R-:W-:Y:S02]  /*35c60*/  F2FP.F16.F32.PACK_AB R84, R18, R17 ;  /* 0x000000111254723e */ /* 0x000fe400000000ff */
[----:B------:R-:W-:Y:S01]  /*35c70*/  F2FP.F16.F32.PACK_AB R82, R14, R0 ;  /* 0x000000000e52723e */ /* 0x000fe200000000ff */
[----:B0-----:R-:W-:Y:S01]  /*35c80*/  IMAD R0, R93, R70, RZ ;  /* 0x000000465d007224 */ /* 0x001fe200078e02ff */
[----:B------:R-:W-:-:S02]  /*35c90*/  F2FP.F16.F32.PACK_AB R83, R16, R15 ;  /* 0x0000000f1053723e */ /* 0x000fc400000000ff */
[----:B------:R-:W-:Y:S01]  /*35ca0*/  F2FP.F16.F32.PACK_AB R81, R13, R12 ;  /* 0x0000000c0d51723e */ /* 0x000fe200000000ff */
[----:B------:R-:W-:Y:S01]  /*35cb0*/  IMAD R70, R70, 0x80, R0 ;  /* 0x0000008046467824 */ /* 0x000fe200078e0200 */
[----:B------:R-:W-:Y:S02]  /*35cc0*/  F2FP.F16.F32.PACK_AB R79, R11, R10 ;  /* 0x0000000a0b4f723e */ /* 0x000fe400000000ff */
[----:B------:R-:W-:Y:S02]  /*35cd0*/  F2FP.F16.F32.PACK_AB R77, R3, R2 ;  /* 0x00000002034d723e */ /* 0x000fe400000000ff */
[C---:B------:R-:W-:Y:S02]  /*35ce0*/  LEA R2, P2, R0.reuse, UR32, 0x1 ;  /* 0x0000002000027c11 */ /* 0x040fe4000f8408ff */
[----:B------:R-:W-:Y:S02]  /*35cf0*/  F2FP.F16.F32.PACK_AB R76, R9, R8 ;  /* 0x00000008094c723e */ /* 0x000fe400000000ff */
[----:B------:R-:W-:Y:S01]  /*35d00*/  LEA.HI.X.SX32 R3, R0, UR33, 0x1, P2 ;  /* 0x0000002100037c11 */ /* 0x000fe200090f0eff */
[----:B------:R-:W-:Y:S01]  /*35d10*/  IMAD R0, R91, UR28, RZ ;  /* 0x0000001c5b007c24 */ /* 0x000fe2000f8e02ff */
[----:B------:R-:W-:-:S02]  /*35d20*/  F2FP.F16.F32.PACK_AB R74, R7, R6 ;  /* 0x00000006074a723e */ /* 0x000fc400000000ff */
[----:B------:R-:W-:Y:S01]  /*35d30*/  F2FP.F16.F32.PACK_AB R73, R5, R4 ;  /* 0x000000040549723e */ /* 0x000fe200000000ff */
[----:B------:R-:W-:Y:S01]  /*35d40*/  IMAD.WIDE R68, R0, 0x2, R2 ;  /* 0x0000000200447825 */ /* 0x000fe200078e0202 */
[----:B------:R-:W-:Y:S02]  /*35d50*/  F2FP.F16.F32.PACK_AB R80, R32, R31 ;  /* 0x0000001f2050723e */ /* 0x000fe400000000ff */
[----:B------:R-:W-:Y:S02]  /*35d60*/  F2FP.F16.F32.PACK_AB R75, R28, R27 ;  /* 0x0000001b1c4b723e */ /* 0x000fe400000000ff */
[----:B------:R-:W-:Y:S02]  /*35d70*/  F2FP.F16.F32.PACK_AB R78, R30, R29 ;  /* 0x0000001d1e4e723e */ /* 0x000fe400000000ff */
[----:B------:R-:W0:Y:S01]  /*35d80*/  LDTM.x64 R4, tmem[UR6+0xc0] ;  /* 0x0000c006000479ee */ /* 0x000e220008340000 */
[----:B------:R-:W-:Y:S01]  /*35d90*/  NOP ;  /* 0x0000000000007918 */ /* 0x000fe20000000000 */
[----:B------:R2:W-:Y:S01]  /*35da0*/  @P0 STG.E.U16 desc[UR20][R68.64], R75 ;  /* 0x0000004b44000986 */ /* 0x0005e2000c101514 */
[----:B------:R-:W3:Y:S03]  /*35db0*/  LDCU.64 UR6, c[0x0][0x398] ;  /* 0x00007300ff0677ac */ /* 0x000ee60008000a00 */
[----:B--2---:R-:W2:Y:S01]  /*35dc0*/  LDL.LU R69, [R1+0x4] ;  /* 0x0000040001457983 */ /* 0x004ea20000300800 */
[----:B------:R-:W-:-:S02]  /*35dd0*/  IADD3 R68, PT, PT, R91, 0x7f, RZ ;  /* 0x0000007f5b447810 */ /* 0x000fc40007ffe0ff */
[----:B------:R-:W-:Y:S02]  /*35de0*/  ISETP.GE.AND P0, PT, R91, UR35, PT ;  /* 0x000000235b007c0c */ /* 0x000fe4000bf06270 */
[----:B------:R-:W-:Y:S02]  /*35df0*/  ISETP.GE.AND P2, PT, R68, UR31, PT ;  /* 0x0000001f44007c0c */ /* 0x000fe4000bf46270 */
[----:B------:R-:W-:Y:S02]  /*35e00*/  LEA R68, P1, R70, UR32, 0x1 ;  /* 0x0000002046447c11 */ /* 0x000fe4000f8208ff */
[----:B------:R-:W-:Y:S01]  /*35e10*/  ISETP.LT.AND P0, PT, R92, UR8, !P0 ;  /* 0x000000085c007c0c */ /* 0x000fe2000c701270 */
[----:B------:R-:W4:Y:S01]  /*35e20*/  LDCU UR8, c[0x0][0x398] ;  /* 0x00007300ff0877ac */ /* 0x000f220008000800 */
[----:B--2---:R-:W-:Y:S02]  /*35e30*/  F2FP.F16.F32.PACK_AB R72, R69, R71 ;  /* 0x000000474548723e */ /* 0x004fe400000000ff */
[----:B------:R-:W-:-:S03]  /*35e40*/  LEA.HI.X.SX32 R69, R70, UR33, 0x1, P1 ;  /* 0x0000002146457c11 */ /* 0x000fc600088f0eff */
[----:B------:R-:W-:-:S04]  /*35e50*/  IMAD.WIDE R70, R0, 0x2, R68 ;  /* 0x0000000200467825 */ /* 0x000fc800078e0244 */
[----:B------:R-:W-:Y:S02]  /*35e60*/  VIADD R0, R0, UR28 ;  /* 0x0000001c00007c36 */ /* 0x000fe40008000000 */
[----:B------:R2:W-:Y:S02]  /*35e70*/  @P0 STG.E.U16 desc[UR20][R70.64], R72 ;  /* 0x0000004846000986 */ /* 0x0005e4000c101514 */
[----:B--2---:R-:W-:Y:S01]  /*35e80*/  VIADD R70, R91, 0x1 ;  /* 0x000000015b467836 */ /* 0x004fe20000000000 */
[----:B------:R-:W-:Y:S02]  /*35e90*/  PRMT R72, R75, 0x7632, R72 ;  /* 0x000076324b487816 */ /* 0x000fe40000000048 */
[----:B------:R-:W2:Y:S02]  /*35ea0*/  LDL.LU R75, [R1+0x248] ;  /* 0x00024800014b7983 */ /* 0x000ea40000300800 */
[----:B------:R-:W-:-:S04]  /*35eb0*/  ISETP.GE.AND P0, PT, R70, UR35, PT ;  /* 0x0000002346007c0c */ /* 0x000fc8000bf06270 */
[----:B------:R-:W-:Y:S01]  /*35ec0*/  ISETP.LT.AND P1, PT, R93, UR12, !P0 ;  /* 0x0000000c5d007c0c */ /* 0x000fe2000c721270 */
[----:B------:R-:W-:Y:S01]  /*35ed0*/  IMAD.WIDE R70, R0, 0x2, R2 ;  /* 0x0000000200467825 */ /* 0x000fe200078e0202 */
[----:B------:R-:W-:Y:S01]  /*35ee0*/  ISETP.LT.AND P0, PT, R92, UR24, !P0 ;  /* 0x000000185c007c0c */ /* 0x000fe2000c701270 */
[----:B------:R-:W0:Y:S01]  /*35ef0*/  LDCU UR12, c[0x0][0x398] ;  /* 0x00007300ff0c77ac */ /* 0x000e220008000800 */
[----:B------:R-:W0:Y:S09]  /*35f00*/  LDCU UR24, c[0x0][0x398] ;  /* 0x00007300ff1877ac */ /* 0x000e320008000800 */
[----:B------:R0:W-:Y:S02]  /*35f10*/  @P1 STG.E.U16 desc[UR20][R70.64], R72 ;  /* 0x0000004846001986 */ /* 0x0001e4000c101514 */
[----:B0-----:R-:W-:Y:S01]  /*35f20*/  PRMT R72, R72, 0x7632, R72 ;  /* 0x0000763248487816 */ /* 0x001fe20000000048 */
[----:B------:R-:W-:-:S05]  /*35f30*/  IMAD.WIDE R70, R0, 0x2, R68 ;  /* 0x0000000200467825 */ /* 0x000fca00078e0244 */
[----:B------:R0:W-:Y:S02]  /*35f40*/  @P0 STG.E.U16 desc[UR20][R70.64], R72 ;  /* 0x0000004846000986 */ /* 0x0001e4000c101514 */
[----:B0-----:R-:W-:-:S05]  /*35f50*/  VIADD R70, R91, 0x2 ;  /* 0x000000025b467836 */ /* 0x001fca0000000000 */
[----:B------:R-:W-:-:S04]  /*35f60*/  ISETP.GE.AND P0, PT, R70, UR35, PT ;  /* 0x0000002346007c0c */ /* 0x000fc8000bf06270 */
[----:B------:R-:W-:Y:S01]  /*35f70*/  ISETP.LT.AND P1, PT, R93, UR22, !P0 ;  /* 0x000000165d007c0c */ /* 0x000fe2000c721270 */
[----:B------:R-:W-:Y:S01]  /*35f80*/  VIADD R0, R0, UR28 ;  /* 0x0000001c00007c36 */ /* 0x000fe20008000000 */
[----:B------:R-:W-:Y:S01]  /*35f90*/  ISETP.LT.AND P0, PT, R92, UR14, !P0 ;  /* 0x0000000e5c007c0c */ /* 0x000fe2000c701270 */
[----:B------:R-:W0:Y:S02]  /*35fa0*/  LDCU UR14, c[0x0][0x398] ;  /* 0x00007300ff0e77ac */ /* 0x000e240008000800 */
[----:B------:R-:W-:Y:S01]  /*35fb0*/  IMAD.WIDE R70, R0, 0x2, R2 ;  /* 0x0000000200467825 */ /* 0x000fe200078e0202 */
[----:B------:R-:W-:Y:S01]  /*35fc0*/  PRMT R72, R78, 0x7632, R72 ;  /* 0x000076324e487816 */ /* 0x000fe20000000048 */
[----:B------:R-:W0:Y:S06]  /*35fd0*/  LDCU UR22, c[0x0][0x398] ;  /* 0x00007300ff1677ac */ /* 0x000e2c0008000800 */
[----:B------:R0:W-:Y:S02]  /*35fe0*/  @P1 STG.E.U16 desc[UR20][R70.64], R78 ;  /* 0x0000004e46001986 */ /* 0x0001e4000c101514 */
[----:B0-----:R-:W-:-:S05]  /*35ff0*/  IMAD.WIDE R70, R0, 0x2, R68 ;  /* 0x0000000200467825 */ /* 0x001fca00078e0244 */
[----:B------:R0:W-:Y:S02]  /*36000*/  @P0 STG.E.U16 desc[UR20][R70.64], R73 ;  /* 0x0000004946000986 */ /* 0x0001e4000c101514 */
[----:B0-----:R-:W-:-:S05]  /*36010*/  VIADD R70, R91, 0x3 ;  /* 0x000000035b467836 */ /* 0x001fca0000000000 */
[----:B------:R-:W-:-:S04]  /*36020*/  ISETP.GE.AND P0, PT, R70, UR35, PT ;  /* 0x0000002346007c0c */ /* 0x000fc8000bf06270 */
[----:B---3--:R-:W-:Y:S01]  /*36030*/  ISETP.LT.AND P1, PT, R93, UR6, !P0 ;  /* 0x000000065d007c0c */ /* 0x008fe2000c721270 */
[----:B------:R-:W-:Y:S01]  /*36040*/  VIADD R0, R0, UR28 ;  /* 0x0000001c00007c36 */ /* 0x000fe20008000000 */
[----:B------:R-:W-:Y:S01]  /*36050*/  ISETP.LT.AND P0, PT, R92, UR26, !P0 ;  /* 0x0000001a5c007c0c */ /* 0x000fe2000c701270 */
[----:B------:R-:W0:Y:S02]  /*36060*/  LDCU UR6, c[0x0][0x398] ;  /* 0x00007300ff0677ac */ /* 0x000e240008000800 */
[C---:B------:R-:W-:Y:S01]  /*36070*/  IMAD.WIDE R70, R0.reuse, 0x2, R2 ;  /* 0x0000000200467825 */ /* 0x040fe200078e0202 */
[----:B------:R-:W3:Y:S07]  /*36080*/  LDCU UR26, c[0x0][0x398] ;  /* 0x00007300ff1a77ac */ /* 0x000eee0008000800 */
        /* <DEDUP_REMOVED lines=18> */
[----:B------:R-:W-:Y:S01]  /*361b0*/  ISETP.LT.AND P1, PT, R93, UR16, !P0 ;  /* 0x000000105d007c0c */ /* 0x000fe2000c721270 */
[----:B------:R-:W-:Y:S01]  /*361c0*/  VIADD R0, R0, UR28 ;  /* 0x0000001c00007c36 */ /* 0x000fe20008000000 */
[----:B------:R-:W-:Y:S01]  /*361d0*/  ISETP.LT.AND P0, PT, R92, UR30, !P0 ;  /* 0x0000001e5c007c0c */ /* 0x000fe2000c701270 */
[----:B------:R-:W0:Y:S02]  /*361e0*/  LDCU UR16, c[0x0][0x398] ;  /* 0x00007300ff1077ac */ /* 0x000e240008000800 */
[----:B------:R-:W-:-:S08]  /*361f0*/  IMAD.WIDE R70, R0, 0x2, R2 ;  /* 0x0000000200467825 */ /* 0x000fd000078e0202 */
[----:B------:R0:W-:Y:S02]  /*36200*/  @P1 STG.E.U16 desc[UR20][R70.64], R72 ;  /* 0x0000004846001986 */ /* 0x0001e4000c101514 */
[----:B0-----:R-:W-:Y:S01]  /*36210*/  PRMT R72, R74, 0x7632, R72 ;  /* 0x000076324a487816 */ /* 0x001fe20000000048 */
[----:B------:R-:W-:Y:S01]  /*36220*/  IMAD.WIDE R70, R0, 0x2, R68 ;  /* 0x0000000200467825 */ /* 0x000fe200078e0244 */
[----:B------:R-:W-:Y:S01]  /*36230*/  PRMT R73, R87, 0x7632, R73 ;  /* 0x0000763257497816 */ /* 0x000fe20000000049 */
[----:B------:R-:W2:Y:S04]  /*36240*/  LDL.LU R74, [R1+0x244] ;  /* 0x00024400014a7983 */ /* 0x000ea80000300800 */
[----:B------:R0:W-:Y:S02]  /*36250*/  @P0 STG.E.U16 desc[UR20][R70.64], R72 ;  /* 0x0000004846000986 */ /* 0x0001e4000c101514 */
[----:B0-----:R-:W-:-:S05]  /*36260*/  VIADD R70, R91, 0x6 ;  /* 0x000000065b467836 */ /* 0x001fca0000000000 */
[----:B------:R-:W-:-:S04]  /*36270*/  ISETP.GE.AND P0, PT, R70, UR35, PT ;  /* 0x0000002346007c0c */ /* 0x000fc8000bf06270 */
[----:B------:R-:W-:Y:S02]  /*36280*/  ISETP.LT.AND P1, PT, R93, UR36, !P0 ;  /* 0x000000245d007c0c */ /* 0x000fe4000c721270 */
[----:B------:R-:W-:Y:S02]  /*36290*/  IADD3 R0, PT, PT, R0, UR28, RZ ;  /* 0x0000001c00007c10 */ /* 0x000fe4000fffe0ff */
[----:B------:R-:W-:Y:S01]  /*362a0*/  ISETP.LT.AND P0, PT, R92, UR4, !P0 ;  /* 0x000000045c007c0c */ /* 0x000fe2000c701270 */
[----:B------:R-:W0:Y:S02]  /*362b0*/  LDCU UR4, c[0x0][0x398] ;  /* 0x00007300ff0477ac */ /* 0x000e240008000800 */
[----:B------:R-:W-:Y:S01]  /*362c0*/  IMAD.WIDE R70, R0, 0x2, R2 ;  /* 0x0000000200467825 */ /* 0x000fe200078e0202 */
[----:B------:R-:W-:-:S05]  /*362d0*/  PRMT R72, R76, 0x7632, R72 ;  /* 0x000076324c487816 */ /* 0x000fca0000000048 */
[----:B------:R0:W-:Y:S02]  /*362e0*/  @P1 STG.E.U16 desc[UR20][R70.64], R76 ;  /* 0x0000004c46001986 */ /* 0x0001e4000c101514 */
[----:B0-----:R-:W-:Y:S02]  /*362f0*/  IMAD.WIDE R70, R0, 0x2, R68 ;  /* 0x0000000200467825 */ /* 0x001fe400078e0244 */
[----:B------:R-:W2:Y:S04]  /*36300*/  LDL.LU R76, [R1+0x48] ;  /* 0x00004800014c7983 */ /* 0x000ea80000300800 */
[----:B------:R0:W-:Y:S02]  /*36310*/  @P0 STG.E.U16 desc[UR20][R70.64], R72 ;  /* 0x0000004846000986 */ /* 0x0001e4000c101514 */
[----:B0-----:R-:W-:-:S05]  /*36320*/  VIADD R70, R91, 0x7 ;  /* 0x000000075b467836 */ /* 0x001fca0000000000 */
[----:B------:R-:W-:-:S04]  /*36330*/  ISETP.GE.AND P0, PT, R70, UR35, PT ;  /* 0x0000002346007c0c */ /* 0x000fc8000bf06270 */
[----:B------:R-:W-:Y:S01]  /*36340*/  ISETP.LT.AND P1, PT, R93, UR4, !P0 ;  /* 0x000000045d007c0c */ /* 0x000fe2000c721270 */
[----:B------:R-:W-:Y:S01]  /*36350*/  VIADD R0, R0, UR28 ;  /* 0x0000001c00007c36 */ /* 0x000fe20008000000 */
[----:B------:R-:W-:Y:S01]  /*36360*/  ISETP.LT.AND P0, PT, R92, UR6, !P0 ;  /* 0x000000065c007c0c */ /* 0x000fe2000c701270 */
[----:B------:R-:W0:Y:S02]  /*36370*/  LDCU UR4, c[0x0][0x398] ;  /* 0x00007300ff0477ac */ /* 0x000e240008000800 */
[C---:B------:R-:W-:Y:S01]  /*36380*/  IMAD.WIDE R70, R0.reuse, 0x2, R2 ;  /* 0x0000000200467825 */ /* 0x040fe200078e0202 */
        /* <DEDUP_REMOVED lines=27> */
[----:B0-----:R-:W-:-:S02]  /*36540*/  IMAD.WIDE R70, R0, 0x2, R68 ;  /* 0x0000000200467825 */ /* 0x001fc400078e0244 */
        /* <DEDUP_REMOVED lines=31> */
[----:B------:R-:W0:Y:S01]  /*36740*/  LDCU UR4, c[0x0][0x398] ;  /* 0x00007300ff0477ac */ /* 0x000e220008000800 */
        /* <DEDUP_REMOVED lines=39> */
[----:B----4-:R-:W-:Y:S01]  /*369c0*/  ISETP.LT.AND P1, PT, R92, UR8, !P0 ;  /* 0x000000085c007c0c */ /* 0x010fe2000c721270 */
[----:B------:R-:W-:Y:S01]  /*369d0*/  VIADD R72, R91, 0x10 ;  /* 0x000000105b487836 */ /* 0x000fe20000000000 */
[----:B------:R-:W0:Y:S01]  /*369e0*/  LDCU UR6, c[0x0][0x39c] ;  /* 0x00007380ff0677ac */ /* 0x000e220008000800 */
[----:B------:R-:W-:-:S03]  /*369f0*/  IMAD.WIDE R70, R0, 0x2, R2 ;  /* 0x0000000200467825 */ /* 0x000fc600078e0202 */
[----:B------:R-:W-:Y:S01]  /*36a00*/  ISETP.GE.AND P0, PT, R72, UR35, PT ;  /* 0x0000002348007c0c */ /* 0x000fe2000bf06270 */
[----:B------:R-:W4:Y:S04]  /*36a10*/  LDCU UR8, c[0x0][0x39c] ;  /* 0x00007380ff0877ac */ /* 0x000f280008000800 */
[----:B------:R0:W-:Y:S02]  /*36a20*/  @P3 STG.E.U16 desc[UR20][R70.64], R87 ;  /* 0x0000005746003986 */ /* 0x0001e4000c101514 */
[C---:B0-----:R-:W-:Y:S02]  /*36a30*/  IMAD.WIDE R70, R0.reuse, 0x2, R68 ;  /* 0x0000000200467825 */ /* 0x041fe400078e0244 */
[----:B------:R-:W2:Y:S04]  /*36a40*/  LDL.LU R87, [R1+0x2f4] ;  /* 0x0002f40001577983 */ /* 0x000ea80000300800 */
[----:B------:R0:W-:Y:S01]  /*36a50*/  @P1 STG.E.U16 desc[UR20][R70.64], R73 ;  /* 0x0000004946001986 */ /* 0x0001e2000c101514 */
[----:B------:R-:W-:Y:S01]  /*36a60*/  ISETP.LT.AND P1, PT, R93, UR10, !P0 ;  /* 0x0000000a5d007c0c */ /* 0x000fe2000c721270 */
[----:B------:R-:W-:Y:S01]  /*36a70*/  VIADD R0, R0, UR28 ;  /* 0x0000001c00007c36 */ /* 0x000fe20008000000 */
[----:B------:R-:W-:Y:S01]  /*36a80*/  ISETP.LT.AND P3, PT, R92, UR12, !P0 ;  /* 0x0000000c5c007c0c */ /* 0x000fe2000c761270 */
[----:B------:R-:W-:Y:S01]  /*36a90*/  VIADD R72, R91, 0x11 ;  /* 0x000000115b487836 */ /* 0x000fe20000000000 */
[----:B------:R-:W1:Y:S01]  /*36aa0*/  LDCU UR10, c[0x0][0x39c] ;  /* 0x00007380ff0a77ac */ /* 0x000e620008000800 */
[----:B0-----:R-:W-:Y:S01]  /*36ab0*/  IMAD.WIDE R70, R0, 0x2, R2 ;  /* 0x0000000200467825 */ /* 0x001fe200078e0202 */
[----:B------:R-:W-:Y:S01]  /*36ac0*/  PRMT R73, R88, 0x7632, R73 ;  /* 0x0000763258497816 */ /* 0x000fe20000000049 */
[----:B------:R-:W0:Y:S06]  /*36ad0*/  LDCU UR12, c[0x0][0x398] ;  /* 0x00007300ff0c77ac */ /* 0x000e2c0008000800 */
[----:B------:R1:W-:Y:S02]  /*36ae0*/  @P1 STG.E.U16 desc[UR20][R70.64], R88 ;  /* 0x0000005846001986 */ /* 0x0003e4000c101514 */
[----:B-1----:R-:W-:-:S02]  /*36af0*/  IMAD.WIDE R70, R0, 0x2, R68 ;  /* 0x0000000200467825 */ /* 0x002fc400078e0244 */
[----:B------:R-:W2:Y:S04]  /*36b00*/  LDL.LU R88, [R1+0xf4] ;  /* 0x0000f40001587983 */ /* 0x000ea80000300800 */
[----:B------:R1:W-:Y:S04]  /*36b10*/  @P3 STG.E.U16 desc[UR20][R70.64], R73 ;  /* 0x0000004946003986 */ /* 0x0003e8000c101514 */
[----:B-1----:R-:W2:Y:S01]  /*36b20*/  LDL.LU R71, [R1+0x44] ;  /* 0x0000440001477983 */ /* 0x002ea20000300800 */
[----:B------:R-:W-:Y:S01]  /*36b30*/  ISETP.GE.AND P4, PT, R72, UR4, PT ;  /* 0x0000000448007c0c */ /* 0x000fe2000bf86270 */
[----:B------:R-:W-:Y:S01]  /*36b40*/  VIADD R72, R91, 0x12 ;  /* 0x000000125b487836 */ /* 0x000fe20000000000 */
[----:B------:R-:W1:Y:S02]  /*36b50*/  LDCU UR4, c[0x0][0x39c] ;  /* 0x00007380ff0477ac */ /* 0x000e640008000800 */
[----:B------:R-:W-:Y:S01]  /*36b60*/  ISETP.LT.AND P0, PT, R93, UR14, !P4 ;  /* 0x0000000e5d007c0c */ /* 0x000fe2000e701270 */
[----:B------:R-:W-:Y:S01]  /*36b70*/  VIADD R0, R0, UR28 ;  /* 0x0000001c00007c36 */ /* 0x000fe20008000000 */
[----:B------:R-:W-:Y:S01]  /*36b80*/  ISETP.GE.AND P1, PT, R72, UR6, PT ;  /* 0x0000000648007c0c */ /* 0x000fe2000bf26270 */
[----:B------:R-:W0:Y:S01]  /*36b90*/  LDCU UR6, c[0x0][0x39c] ;  /* 0x00007380ff0677ac */ /* 0x000e220008000800 */
[----:B------:R-:W-:Y:S01]  /*36ba0*/  ISETP.LT.AND P4, PT, R92, UR16, !P4 ;  /* 0x000000105c007c0c */ /* 0x000fe2000e781270 */
[----:B------:R-:W-:Y:S01]  /*36bb0*/  VIADD R73, R91, 0x14 ;  /* 0x000000145b497836 */ /* 0x000fe20000000000 */
[----:B------:R-:W0:Y:S01]  /*36bc0*/  LDCU UR14, c[0x0][0x398] ;  /* 0x00007300ff0e77ac */ /* 0x000e220008000800 */
[----:B--2---:R-:W-:Y:S01]  /*36bd0*/  F2FP.F16.F32.PACK_AB R72, R71, R74 ;  /* 0x0000004a4748723e */ /* 0x004fe200000000ff */
[----:B------:R-:W-:Y:S01]  /*36be0*/  IMAD.WIDE R70, R0, 0x2, R2 ;  /* 0x0000000200467825 */ /* 0x000fe200078e0202 */
[----:B------:R-:W-:Y:S01]  /*36bf0*/  IADD3 R74, PT, PT, R91, 0x13, RZ ;  /* 0x000000135b4a7810 */ /* 0x000fe20007ffe0ff */
[----:B------:R-:W2:Y:S01]  /*36c00*/  LDCU UR16, c[0x0][0x398] ;  /* 0x00007300ff1077ac */ /* 0x000ea20008000800 */
[----:B------:R-:W-:-:S02]  /*36c10*/  PRMT R77, R72, 0x7632, R77 ;  /* 0x00007632484d7816 */ /* 0x000fc4000000004d */
[----:B------:R0:W-:Y:S01]  /*36c20*/  @P0 STG.E.U16 desc[UR20][R70.64], R72 ;  /* 0x0000004846000986 */ /* 0x0001e2000c101514 */
[----:B----4-:R-:W-:Y:S01]  /*36c30*/  ISETP.GE.AND P3, PT, R74, UR8, PT ;  /* 0x000000084a007c0c */ /* 0x010fe2000bf66270 */
[----:B------:R-:W4:Y:S01]  /*36c40*/  LDCU UR8, c[0x0][0x398] ;  /* 0x00007300ff0877ac */ /* 0x000f220008000800 */
[----:B0-----:R-:W-:Y:S01]  /*36c50*/  F2FP.F16.F32.PACK_AB R71, R76, R75 ;  /* 0x0000004b4c47723e */ /* 0x001fe200000000ff */
[----:B------:R-:W-:-:S04]  /*36c60*/  IMAD.WIDE R74, R0, 0x2, R68 ;  /* 0x00000002004a7825 */ /* 0x000fc800078e0244 */
[----:B------:R-:W-:Y:S01]  /*36c70*/  VIADD R70, R0, UR28 ;  /* 0x0000001c00467c36 */ /* 0x000fe20008000000 */
[----:B------:R0:W-:Y:S04]  /*36c80*/  @P4 STG.E.U16 desc[UR20][R74.64], R77 ;  /* 0x0000004d4a004986 */ /* 0x0001e8000c101514 */
[----:B------:R-:W2:Y:S04]  /*36c90*/  LDL.LU R0, [R1+0x24c] ;  /* 0x00024c0001007983 */ /* 0x000ea80000300800 */
[----:B0-----:R-:W2:Y:S01]  /*36ca0*/  LDL.LU R75, [R1+0x4c] ;  /* 0x00004c00014b7983 */ /* 0x001ea20000300800 */
[----:B------:R-:W-:Y:S01]  /*36cb0*/  ISETP.LT.AND P0, PT, R93, UR18, !P1 ;  /* 0x000000125d007c0c */ /* 0x000fe2000cf01270 */
[----:B------:R-:W-:Y:S01]  /*36cc0*/  VIADD R76, R91, 0x15 ;  /* 0x000000155b4c7836 */ /* 0x000fe20000000000 */
[----:B------:R-:W-:Y:S01]  /*36cd0*/  ISETP.LT.AND P1, PT, R92, UR22, !P1 ;  /* 0x000000165c007c0c */ /* 0x000fe2000cf21270 */
[----:B------:R-:W0:Y:S01]  /*36ce0*/  LDCU UR18, c[0x0][0x398] ;  /* 0x00007300ff1277ac */ /* 0x000e220008000800 */
[----:B------:R-:W-:Y:S01]  /*36cf0*/  ISETP.GE.AND P5, PT, R73, UR10, PT ;  /* 0x0000000a49007c0c */ /* 0x000fe2000bfa6270 */
[----:B------:R-:W-:Y:S01]  /*36d00*/  IMAD.WIDE R72, R70, 0x2, R2 ;  /* 0x0000000246487825 */ /* 0x000fe200078e0202 */
[----:B-1----:R-:W-:Y:S01]  /*36d10*/  ISETP.GE.AND P6, PT, R76, UR4, PT ;  /* 0x000000044c007c0c */ /* 0x002fe2000bfc6270 */
[----:B------:R-:W1:Y:S01]  /*36d20*/  LDCU UR4, c[0x0][0x39c] ;  /* 0x00007380ff0477ac */ /* 0x000e620008000800 */
[----:B------:R-:W-:Y:S01]  /*36d30*/  PRMT R76, R71, 0x7632, R76 ;  /* 0x00007632474c7816 */ /* 0x000fe2000000004c */
[----:B------:R-:W0:Y:S04]  /*36d40*/  LDCU UR10, c[0x0][0x398] ;  /* 0x00007300ff0a77ac */ /* 0x000e280008000800 */
[----:B------:R1:W-:Y:S01]  /*36d50*/  @P0 STG.E.U16 desc[UR20][R72.64], R71 ;  /* 0x0000004748000986 */ /* 0x0003e2000c101514 */
[----:B------:R-:W0:Y:S01]  /*36d60*/  LDCU UR22, c[0x0][0x398] ;  /* 0x00007300ff1677ac */ /* 0x000e220008000800 */
[----:B-1----:R-:W-:-:S05]  /*36d70*/  IMAD.WIDE R72, R70, 0x2, R68 ;  /* 0x0000000246487825 */ /* 0x002fca00078e0244 */
[----:B------:R1:W-:Y:S01]  /*36d80*/  @P1 STG.E.U16 desc[UR20][R72.64], R76 ;  /* 0x0000004c48001986 */ /* 0x0003e2000c101514 */
[----:B--2---:R-:W-:Y:S01]  /*36d90*/  F2FP.F16.F32.PACK_AB R74, R75, R0 ;  /* 0x000000004b4a723e */ /* 0x004fe200000000ff */
[----:B------:R-:W-:-:S05]  /*36da0*/  VIADD R75, R91, 0x16 ;  /* 0x000000165b4b7836 */ /* 0x000fca0000000000 */
[----:B------:R-:W-:Y:S02]  /*36db0*/  ISETP.GE.AND P4, PT, R75, UR6, PT ;  /* 0x000000064b007c0c */ /* 0x000fe4000bf86270 */
[----:B------:R-:W-:Y:S01]  /*36dc0*/  ISETP.LT.AND P0, PT, R93, UR24, !P3 ;  /* 0x000000185d007c0c */ /* 0x000fe2000df01270 */
[----:B------:R-:W2:Y:S01]  /*36dd0*/  LDL.LU R75, [R1+0x250] ;  /* 0x00025000014b7983 */ /* 0x000ea20000300800 */
[----:B------:R-:W-:Y:S01]  /*36de0*/  VIADD R0, R70, UR28 ;  /* 0x0000001c46007c36 */ /* 0x000fe20008000000 */
[----:B------:R-:W-:Y:S01]  /*36df0*/  PRMT R77, R74, 0x7632, R77 ;  /* 0x000076324a4d7816 */ /* 0x000fe2000000004d */
[----:B------:R-:W0:Y:S01]  /*36e00*/  LDCU UR6, c[0x0][0x39c] ;  /* 0x00007380ff0677ac */ /* 0x000e220008000800 */
[----:B-1----:R-:W2:Y:S01]  /*36e10*/  LDL.LU R73, [R1+0x50] ;  /* 0x0000500001497983 */ /* 0x002ea20000300800 */
[----:B---3--:R-:W-:Y:S01]  /*36e20*/  ISETP.LT.AND P3, PT, R92, UR26, !P3 ;  /* 0x0000001a5c007c0c */ /* 0x008fe2000df61270 */
[C---:B------:R-:W-:Y:S01]  /*36e30*/  IMAD.WIDE R70, R0.reuse, 0x2, R2 ;  /* 0x0000000200467825 */ /* 0x040fe200078e0202 */
[----:B------:R-:W1:Y:S03]  /*36e40*/  LDCU UR24, c[0x0][0x398] ;  /* 0x00007300ff1877ac */ /* 0x000e660008000800 */
[----:B------:R-:W-:Y:S01]  /*36e50*/  VIADD R76, R91, 0x17 ;  /* 0x000000175b4c7836 */ /* 0x000fe20000000000 */
[----:B------:R-:W3:Y:S01]  /*36e60*/  LDCU UR26, c[0x0][0x398] ;  /* 0x00007300ff1a77ac */ /* 0x000ee20008000800 */
[----:B------:R0:W-:Y:S02]  /*36e70*/  @P0 STG.E.U16 desc[UR20][R70.64], R74 ;  /* 0x0000004a46000986 */ /* 0x0001e4000c101514 */
[C---:B0-----:R-:W-:Y:S01]  /*36e80*/  VIADD R70, R0.reuse, UR28 ;  /* 0x0000001c00467c36 */ /* 0x041fe20008000000 */
[----:B--2---:R-:W-:Y:S01]  /*36e90*/  F2FP.F16.F32.PACK_AB R71, R73, R75 ;  /* 0x0000004b4947723e */ /* 0x004fe200000000ff */
[----:B------:R-:W-:-:S02]  /*36ea0*/  IMAD.WIDE R74, R0, 0x2, R68 ;  /* 0x00000002004a7825 */ /* 0x000fc400078e0244 */
[----:B------:R-:W2:Y:S04]  /*36eb0*/  LDL.LU R0, [R1+0x254] ;  /* 0x0002540001007983 */ /* 0x000ea80000300800 */
[----:B------:R0:W-:Y:S04]  /*36ec0*/  @P3 STG.E.U16 desc[UR20][R74.64], R77 ;  /* 0x0000004d4a003986 */ /* 0x0001e8000c101514 */
[----:B0-----:R-:W2:Y:S01]  /*36ed0*/  LDL.LU R75, [R1+0x54] ;  /* 0x00005400014b7983 */ /* 0x001ea20000300800 */
[----:B------:R-:W-:Y:S01]  /*36ee0*/  ISETP.LT.AND P0, PT, R93, UR12, !P5 ;  /* 0x0000000c5d007c0c */ /* 0x000fe2000ef01270 */
[----:B------:R-:W-:Y:S01]  /*36ef0*/  IMAD.WIDE R72, R70, 0x2, R2 ;  /* 0x0000000246487825 */ /* 0x000fe200078e0202 */
[----:B------:R-:W-:Y:S01]  /*36f00*/  ISETP.LT.AND P5, PT, R92, UR29, !P5 ;  /* 0x0000001d5c007c0c */ /* 0x000fe2000efa1270 */
[----:B------:R-:W0:Y:S01]  /*36f10*/  LDCU UR12, c[0x0][0x398] ;  /* 0x00007300ff0c77ac */ /* 0x000e220008000800 */
[----:B------:R-:W-:-:S02]  /*36f20*/  ISETP.GE.AND P1, PT, R76, UR4, PT ;  /* 0x000000044c007c0c */ /* 0x000fc4000bf26270 */
[----:B------:R-:W-:Y:S01]  /*36f30*/  PRMT R76, R71, 0x7632, R76 ;  /* 0x00007632474c7816 */ /* 0x000fe2000000004c */
[----:B------:R-:W0:Y:S01]  /*36f40*/  LDCU UR4, c[0x0][0x39c] ;  /* 0x00007380ff0477ac */ /* 0x000e220008000800 */
[----:B------:R-:W0:Y:S05]  /*36f50*/  LDCU UR29, c[0x0][0x398] ;  /* 0x00007300ff1d77ac */ /* 0x000e2a0008000800 */
[----:B------:R1:W-:Y:S02]  /*36f60*/  @P0 STG.E.U16 desc[UR20][R72.64], R71 ;  /* 0x0000004748000986 */ /* 0x0003e4000c101514 */
        /* <DEDUP_REMOVED lines=11> */
[----:B----4-:R-:W-:Y:S01]  /*37020*/  ISETP.LT.AND P6, PT, R92, UR8, !P6 ;  /* 0x000000085c007c0c */ /* 0x010fe2000f7c1270 */
[C---:B------:R-:W-:Y:S01]  /*37030*/  IMAD.WIDE R70, R0.reuse, 0x2, R2 ;  /* 0x0000000200467825 */ /* 0x040fe200078e0202 */
[----:B------:R-:W1:Y:S03]  /*37040*/  LDCU UR14, c[0x0][0x398] ;  /* 0x00007300ff0e77ac */ /* 0x000e660008000800 */
[----:B------:R-:W-:Y:S01]  /*37050*/  VIADD R76, R91, 0x19 ;  /* 0x000000195b4c7836 */ /* 0x000fe20000000000 */
[----:B------:R-:W4:Y:S01]  /*37060*/  LDCU UR8, c[0x0][0x398] ;  /* 0x00007300ff0877ac */ /* 0x000f220008000800 */
        /* <DEDUP_REMOVED lines=18> */
[----:B--2---:R-:W-:Y:S02]  /*37190*/  F2FP.F16.F32.PACK_AB R74, R75, R0 ;  /* 0x000000004b4a723e */ /* 0x004fe400000000ff */
[----:B------:R-:W-:-:S04]  /*371a0*/  IADD3 R75, PT, PT, R91, 0x1a, RZ ;  /* 0x0000001a5b4b7810 */ /* 0x000fc80007ffe0ff */
[----:B------:R-:W-:Y:S02]  /*371b0*/  ISETP.GE.AND P6, PT, R75, UR6, PT ;  /* 0x000000064b007c0c */ /* 0x000fe4000bfc6270 */
[----:B------:R-:W-:Y:S01]  /*371c0*/  ISETP.LT.AND P0, PT, R93, UR18, !P1 ;  /* 0x000000125d007c0c */ /* 0x000fe2000cf01270 */
[----:B------:R-:W2:Y:S01]  /*371d0*/  LDL.LU R75, [R1+0x260] ;  /* 0x00026000014b7983 */ /* 0x000ea20000300800 */
[----:B------:R-:W-:Y:S01]  /*371e0*/  VIADD R0, R70, UR28 ;  /* 0x0000001c46007c36 */ /* 0x000fe20008000000 */
[----:B------:R-:W-:Y:S01]  /*371f0*/  PRMT R77, R74, 0x7632, R77 ;  /* 0x000076324a4d7816 */ /* 0x000fe2000000004d */
[----:B------:R-:W0:Y:S01]  /*37200*/  LDCU UR6, c[0x0][0x39c] ;  /* 0x00007380ff0677ac */ /* 0x000e220008000800 */
[----:B-1----:R-:W2:Y:S01]  /*37210*/  LDL.LU R73, [R1+0x60] ;  /* 0x0000600001497983 */ /* 0x002ea20000300800 */
[----:B------:R-:W-:Y:S01]  /*37220*/  ISETP.LT.AND P1, PT, R92, UR22, !P1 ;  /* 0x000000165c007c0c */ /* 0x000fe2000cf21270 */
[C---:B------:R-:W-:Y:S01]  /*37230*/  IMAD.WIDE R70, R0.reuse, 0x2, R2 ;  /* 0x0000000200467825 */ /* 0x040fe200078e0202 */
[----:B------:R-:W1:Y:S03]  /*37240*/  LDCU UR18, c[0x0][0x398] ;  /* 0x00007300ff1277ac */ /* 0x000e660008000800 */
[----:B------:R-:W-:Y:S01]  /*37250*/  VIADD R76, R91, 0x1b ;  /* 0x0000001b5b4c7836 */ /* 0x000fe20000000000 */
[----:B------:R-:W0:Y:S01]  /*37260*/  LDCU UR22, c[0x0][0x398] ;  /* 0x00007300ff1677ac */ /* 0x000e220008000800 */
[----:B------:R3:W-:Y:S02]  /*37270*/  @P0 STG.E.U16 desc[UR20][R70.64], R74 ;  /* 0x0000004a46000986 */ /* 0x0007e4000c101514 */
[C---:B---3--:R-:W-:Y:S01]  /*37280*/  VIADD R70, R0.reuse, UR28 ;  /* 0x0000001c00467c36 */ /* 0x048fe20008000000 */
[----:B--2---:R-:W-:Y:S01]  /*37290*/  F2FP.F16.F32.PACK_AB R71, R73, R75 ;  /* 0x0000004b4947723e */ /* 0x004fe200000000ff */
[----:B------:R-:W-:-:S02]  /*372a0*/  IMAD.WIDE R74, R0, 0x2, R68 ;  /* 0x00000002004a7825 */ /* 0x000fc400078e0244 */
[----:B------:R-:W2:Y:S04]  /*372b0*/  LDL.LU R0, [R1+0x264] ;  /* 0x0002640001007983 */ /* 0x000ea80000300800 */
[----:B------:R3:W-:Y:S04]  /*372c0*/  @P1 STG.E.U16 desc[UR20][R74.64], R77 ;  /* 0x0000004d4a001986 */ /* 0x0007e8000c101514 */
[----:B---3--:R-:W2:Y:S01]  /*372d0*/  LDL.LU R75, [R1+0x64] ;  /* 0x00006400014b7983 */ /* 0x008ea20000300800 */
[----:B------:R-:W-:Y:S01]  /*372e0*/  ISETP.LT.AND P0, PT, R93, UR12, !P3 ;  /* 0x0000000c5d007c0c */ /* 0x000fe2000df01270 */
[----:B------:R-:W-:Y:S01]  /*372f0*/  IMAD.WIDE R72, R70, 0x2, R2 ;  /* 0x0000000246487825 */ /* 0x000fe200078e0202 */
[----:B------:R-:W-:Y:S01]  /*37300*/  ISETP.LT.AND P3, PT, R92, UR24, !P3 ;  /* 0x000000185c007c0c */ /* 0x000fe2000df61270 */
[----:B------:R-:W3:Y:S01]  /*37310*/  LDCU UR12, c[0x0][0x398] ;  /* 0x00007300ff0c77ac */ /* 0x000ee20008000800 */
[----:B0-----:R-:W-:-:S02]  /*37320*/  ISETP.GE.AND P4, PT, R76, UR4, PT ;  /* 0x000000044c007c0c */ /* 0x001fc4000bf86270 */
        /* <DEDUP_REMOVED lines=27> */
[----:B----4-:R-:W-:Y:S01]  /*374e0*/  ISETP.LT.AND P0, PT, R93, UR8, !P6 ;  /* 0x000000085d007c0c */ /* 0x010fe2000f701270 */
[----:B------:R-:W-:Y:S01]  /*374f0*/  IMAD.WIDE R72, R70, 0x2, R2 ;  /* 0x0000000246487825 */ /* 0x000fe200078e0202 */
[----:B------:R-:W-:Y:S01]  /*37500*/  ISETP.LT.AND P6, PT, R92, UR10, !P6 ;  /* 0x0000000a5c007c0c */ /* 0x000fe2000f7c1270 */
[----:B------:R-:W3:Y:S01]  /*37510*/  LDCU UR8, c[0x0][0x398] ;  /* 0x00007300ff0877ac */ /* 0x000ee20008000800 */
[----:B0-----:R-:W-:-:S02]  /*37520*/  ISETP.GE.AND P3, PT, R76, UR4, PT ;  /* 0x000000044c007c0c */ /* 0x001fc4000bf66270 */
[----:B------:R-:W-:Y:S01]  /*37530*/  PRMT R76, R71, 0x7632, R76 ;  /* 0x00007632474c7816 */ /* 0x000fe2000000004c */
[----:B------:R-:W0:Y:S01]  /*37540*/  LDCU UR4, c[0x0][0x39c] ;  /* 0x00007380ff0477ac */ /* 0x000e220008000800 */
[----:B------:R-:W4:Y:S05]  /*37550*/  LDCU UR10, c[0x0][0x398] ;  /* 0x00007300ff0a77ac */ /* 0x000f2a0008000800 */
[----:B------:R0:W-:Y:S02]  /*37560*/  @P0 STG.E.U16 desc[UR20][R72.64], R71 ;  /* 0x0000004748000986 */ /* 0x0001e4000c101514 */
[----:B0-----:R-:W-:-:S05]  /*37570*/  IMAD.WIDE R72, R70, 0x2, R68 ;  /* 0x0000000246487825 */ /* 0x001fca00078e0244 */
        /* <DEDUP_REMOVED lines=8> */
[----:B------:R-:W1:Y:S01]  /*37600*/  LDCU UR6, c[0x0][0x39c] ;  /* 0x00007380ff0677ac */ /* 0x000e620008000800 */
[----:B0-----:R-:W2:Y:S01]  /*37610*/  LDL.LU R73, [R1+0x70] ;  /* 0x0000700001497983 */ /* 0x001ea20000300800 */
[----:B------:R-:W-:Y:S01]  /*37620*/  ISETP.LT.AND P4, PT, R92, UR18, !P4 ;  /* 0x000000125c007c0c */ /* 0x000fe2000e781270 */
[C---:B------:R-:W-:Y:S01]  /*37630*/  IMAD.WIDE R70, R0.reuse, 0x2, R2 ;  /* 0x0000000200467825 */ /* 0x040fe200078e0202 */
[----:B------:R-:W0:Y:S03]  /*37640*/  LDCU UR16, c[0x0][0x398] ;  /* 0x00007300ff1077ac */ /* 0x000e260008000800 */
[----:B------:R-:W-:Y:S01]  /*37650*/  VIADD R76, R91, 0x1f ;  /* 0x0000001f5b4c7836 */ /* 0x000fe20000000000 */
[----:B------:R-:W0:Y:S01]  /*37660*/  LDCU UR18, c[0x0][0x398] ;  /* 0x00007300ff1277ac */ /* 0x000e220008000800 */
[----:B------:R1:W-:Y:S02]  /*37670*/  @P0 STG.E.U16 desc[UR20][R70.64], R74 ;  /* 0x0000004a46000986 */ /* 0x0003e4000c101514 */
[C---:B-1----:R-:W-:Y:S01]  /*37680*/  VIADD R70, R0.reuse, UR28 ;  /* 0x0000001c00467c36 */ /* 0x042fe20008000000 */
[----:B--2---:R-:W-:Y:S01]  /*37690*/  F2FP.F16.F32.PACK_AB R71, R73, R75 ;  /* 0x0000004b4947723e */ /* 0x004fe200000000ff */
[----:B------:R-:W-:-:S02]  /*376a0*/  IMAD.WIDE R74, R0, 0x2, R68 ;  /* 0x00000002004a7825 */ /* 0x000fc400078e0244 */
[----:B------:R-:W2:Y:S04]  /*376b0*/  LDL.LU R0, [R1+0x274] ;  /* 0x0002740001007983 */ /* 0x000ea80000300800 */
[----:B------:R1:W-:Y:S04]  /*376c0*/  @P4 STG.E.U16 desc[UR20][R74.64], R77 ;  /* 0x0000004d4a004986 */ /* 0x0003e8000c101514 */
[----:B-1----:R-:W2:Y:S01]  /*376d0*/  LDL.LU R75, [R1+0x74] ;  /* 0x00007400014b7983 */ /* 0x002ea20000300800 */
[----:B------:R-:W-:Y:S01]  /*376e0*/  ISETP.LT.AND P0, PT, R93, UR12, !P1 ;  /* 0x0000000c5d007c0c */ /* 0x000fe2000cf01270 */
[----:B------:R-:W-:Y:S01]  /*376f0*/  IMAD.WIDE R72, R70, 0x2, R2 ;  /* 0x0000000246487825 */ /* 0x000fe200078e0202 */
[----:B------:R-:W-:Y:S01]  /*37700*/  ISETP.LT.AND P1, PT, R92, UR22, !P1 ;  /* 0x000000165c007c0c */ /* 0x000fe2000cf21270 */
[----:B------:R-:W1:Y:S01]  /*37710*/  LDCU UR12, c[0x0][0x398] ;  /* 0x00007300ff0c77ac */ /* 0x000e620008000800 */
        /* <DEDUP_REMOVED lines=42> */
[----:B----4-:R-:W-:Y:S01]  /*379c0*/  ISETP.LT.AND P0, PT, R93, UR10, !P6 ;  /* 0x0000000a5d007c0c */ /* 0x010fe2000f701270 */
[----:B------:R-:W2:Y:S01]  /*379d0*/  LDL.LU R75, [R1+0x280] ;  /* 0x00028000014b7983 */ /* 0x000ea20000300800 */
[----:B------:R-:W-:Y:S01]  /*379e0*/  VIADD R0, R70, UR28 ;  /* 0x0000001c46007c36 */ /* 0x000fe20008000000 */
[----:B------:R-:W-:Y:S01]  /*379f0*/  PRMT R77, R74, 0x7632, R77 ;  /* 0x000076324a4d7816 */ /* 0x000fe2000000004d */
[----:B------:R-:W4:Y:S01]  /*37a00*/  LDCU UR6, c[0x0][0x39c] ;  /* 0x00007380ff0677ac */ /* 0x000f220008000800 */
        /* <DEDUP_REMOVED lines=26> */
[----:B----4-:R-:W-:Y:S02]  /*37bb0*/  ISETP.GE.AND P6, PT, R75, UR6, PT ;  /* 0x000000064b007c0c */ /* 0x010fe4000bfc6270 */
[----:B------:R-:W-:Y:S01]  /*37bc0*/  ISETP.LT.AND P0, PT, R93, UR14, !P1 ;  /* 0x0000000e5d007c0c */ /* 0x000fe2000cf01270 */
        /* <DEDUP_REMOVED lines=383> */
[C---:B------:R-:W-:Y:S01]  /*393c0*/  ISETP.LT.AND P0, PT, R93.reuse, UR14, !P4 ;  /* 0x0000000e5d007c0c */ /* 0x040fe2000e701270 */
[----:B------:R-:W2:Y:S01]  /*393d0*/  LDL.LU R75, [R1+0x2e8] ;  /* 0x0002e800014b7983 */ /* 0x000ea20000300800 */
[----:B------:R-:W-:Y:S01]  /*393e0*/  VIADD R0, R70, UR28 ;  /* 0x0000001c46007c36 */ /* 0x000fe20008000000 */
[----:B------:R-:W-:Y:S01]  /*393f0*/  PRMT R77, R74, 0x7632, R77 ;  /* 0x000076324a4d7816 */ /* 0x000fe2000000004d */
[----:B------:R-:W4:Y:S01]  /*39400*/  LDCU UR6, c[0x0][0x39c] ;  /* 0x00007380ff0677ac */ /* 0x000f220008000800 */
[----:B-1----:R-:W2:Y:S01]  /*39410*/  LDL.LU R73, [R1+0xe8] ;  /* 0x0000e80001497983 */ /* 0x002ea20000300800 */
[----:B------:R-:W-:Y:S01]  /*39420*/  ISETP.LT.AND P4, PT, R92, UR18, !P4 ;  /* 0x000000125c007c0c */ /* 0x000fe2000e781270 */
[C---:B------:R-:W-:Y:S01]  /*39430*/  IMAD.WIDE R70, R0.reuse, 0x2, R2 ;  /* 0x0000000200467825 */ /* 0x040fe200078e0202 */
[----:B------:R-:W-:Y:S01]  /*39440*/  ISETP.LT.AND P6, PT, R93, UR22, !P1 ;  /* 0x000000165d007c0c */ /* 0x000fe2000cfc1270 */
[----:B------:R-:W1:Y:S04]  /*39450*/  LDCU UR14, c[0x0][0x398] ;  /* 0x00007300ff0e77ac */ /* 0x000e680008000800 */
[----:B------:R0:W-:Y:S01]  /*39460*/  @P0 STG.E.U16 desc[UR20][R70.64], R74 ;  /* 0x0000004a46000986 */ /* 0x0001e2000c101514 */
[----:B--2---:R-:W-:Y:S01]  /*39470*/  F2FP.F16.F32.PACK_AB R76, R73, R75 ;  /* 0x0000004b494c723e */ /* 0x004fe200000000ff */
[C---:B0-----:R-:W-:Y:S01]  /*39480*/  IMAD.WIDE R74, R0.reuse, 0x2, R68 ;  /* 0x00000002004a7825 */ /* 0x041fe200078e0244 */
[----:B------:R-:W0:Y:S04]  /*39490*/  LDCU UR18, c[0x0][0x398] ;  /* 0x00007300ff1277ac */ /* 0x000e280008000800 */
[----:B------:R2:W-:Y:S04]  /*394a0*/  @P4 STG.E.U16 desc[UR20][R74.64], R77 ;  /* 0x0000004d4a004986 */ /* 0x0005e8000c101514 */
[----:B--2---:R-:W2:Y:S04]  /*394b0*/  LDL.LU R74, [R1+0xec] ;  /* 0x0000ec00014a7983 */ /* 0x004ea80000300800 */
[----:B------:R-:W2:Y:S01]  /*394c0*/  LDL.LU R75, [R1+0x2ec] ;  /* 0x0002ec00014b7983 */ /* 0x000ea20000300800 */
[----:B------:R-:W-:-:S04]  /*394d0*/  VIADD R70, R0, UR28 ;  /* 0x0000001c00467c36 */ /* 0x000fc80008000000 */
[----:B------:R-:W-:Y:S01]  /*394e0*/  IMAD.WIDE R72, R70, 0x2, R2 ;  /* 0x0000000246487825 */ /* 0x000fe200078e0202 */
[C---:B------:R-:W-:Y:S02]  /*394f0*/  IADD3 R0, PT, PT, R91.reuse, 0x3e, RZ ;  /* 0x0000003e5b007810 */ /* 0x040fe40007ffe0ff */
[----:B------:R-:W-:Y:S01]  /*39500*/  ISETP.LT.AND P1, PT, R92, UR29, !P1 ;  /* 0x0000001d5c007c0c */ /* 0x000fe2000cf21270 */
[----:B------:R-:W-:Y:S01]  /*39510*/  VIADD R71, R91, 0x3d ;  /* 0x0000003d5b477836 */ /* 0x000fe20000000000 */
[----:B------:R0:W-:Y:S01]  /*39520*/  @P6 STG.E.U16 desc[UR20][R72.64], R76 ;  /* 0x0000004c48006986 */ /* 0x0001e2000c101514 */
[----:B------:R-:W-:Y:S02]  /*39530*/  ISETP.LT.AND P6, PT, R93, UR10, !P3 ;  /* 0x0000000a5d007c0c */ /* 0x000fe4000dfc1270 */
[----:B------:R-:W-:Y:S01]  /*39540*/  PRMT R79, R76, 0x7632, R79 ;  /* 0x000076324c4f7816 */ /* 0x000fe2000000004f */
[----:B------:R-:W-:Y:S01]  /*39550*/  VIADD R77, R91, 0x3f ;  /* 0x0000003f5b4d7836 */ /* 0x000fe20000000000 */
[----:B------:R-:W-:Y:S01]  /*39560*/  ISETP.LT.AND P3, PT, R92, UR24, !P3 ;  /* 0x000000185c007c0c */ /* 0x000fe2000df61270 */
[----:B------:R-:W1:Y:S01]  /*39570*/  LDCU UR10, c[0x0][0x398] ;  /* 0x00007300ff0a77ac */ /* 0x000e620008000800 */
[----:B------:R-:W-:-:S02]  /*39580*/  ISETP.GE.AND P0, PT, R71, UR4, PT ;  /* 0x0000000447007c0c */ /* 0x000fc4000bf06270 */
[----:B------:R-:W-:Y:S01]  /*39590*/  ISETP.GE.AND P4, PT, R0, UR8, PT ;  /* 0x0000000800007c0c */ /* 0x000fe2000bf86270 */
[----:B------:R-:W-:Y:S01]  /*395a0*/  VIADD R0, R70, UR28 ;  /* 0x0000001c46007c36 */ /* 0x000fe20008000000 */
[----:B------:R-:W1:Y:S03]  /*395b0*/  LDCU UR8, c[0x0][0x398] ;  /* 0x00007300ff0877ac */ /* 0x000e660008000800 */
[----:B0-----:R-:W-:Y:S01]  /*395c0*/  IMAD.WIDE R72, R0, 0x2, R2 ;  /* 0x0000000200487825 */ /* 0x001fe200078e0202 */
[----:B------:R-:W0:Y:S01]  /*395d0*/  LDCU UR4, c[0x0][0x39c] ;  /* 0x00007380ff0477ac */ /* 0x000e220008000800 */
[----:B--2---:R-:W-:Y:S02]  /*395e0*/  F2FP.F16.F32.PACK_AB R71, R74, R75 ;  /* 0x0000004b4a47723e */ /* 0x004fe400000000ff */
[----:B------:R-:W-:Y:S02]  /*395f0*/  IMAD.WIDE R74, R70, 0x2, R68 ;  /* 0x00000002464a7825 */ /* 0x000fe400078e0244 */
[----:B------:R-:W-:-:S02]  /*39600*/  PRMT R78, R71, 0x7610, R78 ;  /* 0x00007610474e7816 */ /* 0x000fc4000000004e */
[----:B------:R-:W-:Y:S01]  /*39610*/  PRMT R76, R71, 0x7632, R76 ;  /* 0x00007632474c7816 */ /* 0x000fe2000000004c */
[C-C-:B------:R-:W-:Y:S01]  /*39620*/  IMAD.WIDE R70, R0.reuse, 0x2, R68.reuse ;  /* 0x0000000200467825 */ /* 0x140fe200078e0244 */
[----:B------:R2:W-:Y:S01]  /*39630*/  @P1 STG.E.U16 desc[UR20][R74.64], R79 ;  /* 0x0000004f4a001986 */ /* 0x0005e2000c101514 */
[----:B----4-:R-:W-:Y:S01]  /*39640*/  ISETP.GE.AND P1, PT, R77, UR6, PT ;  /* 0x000000064d007c0c */ /* 0x010fe2000bf26270 */
[----:B------:R-:W4:Y:S02]  /*39650*/  LDCU UR6, c[0x0][0x39c] ;  /* 0x00007380ff0677ac */ /* 0x000f240008000800 */
[----:B------:R-:W-:Y:S04]  /*39660*/  @P6 STG.E.U16 desc[UR20][R72.64], R78 ;  /* 0x0000004e48006986 */ /* 0x000fe8000c101514 */
[----:B------:R0:W-:Y:S01]  /*39670*/  @P3 STG.E.U16 desc[UR20][R70.64], R76 ;  /* 0x0000004c46003986 */ /* 0x0001e2000c101514 */
[----:B---3--:R-:W-:Y:S01]  /*39680*/  ISETP.LT.AND P3, PT, R93, UR12, !P5 ;  /* 0x0000000c5d007c0c */ /* 0x008fe2000ef61270 */
[----:B------:R-:W-:Y:S01]  /*39690*/  VIADD R0, R0, UR28 ;  /* 0x0000001c00007c36 */ /* 0x000fe20008000000 */
[----:B------:R-:W-:Y:S01]  /*396a0*/  ISETP.LT.AND P5, PT, R92, UR26, !P5 ;  /* 0x0000001a5c007c0c */ /* 0x000fe2000efa1270 */
[----:B--2---:R-:W-:Y:S01]  /*396b0*/  VIADD R79, R91, 0x40 ;  /* 0x000000405b4f7836 */ /* 0x004fe20000000000 */
[----:B-1----:R-:W-:Y:S01]  /*396c0*/  ISETP.LT.AND P6, PT, R93, UR14, !P0 ;  /* 0x0000000e5d007c0c */ /* 0x002fe2000c7c1270 */
[----:B------:R-:W-:Y:S01]  /*396d0*/  IMAD.WIDE R74, R0, 0x2, R68 ;  /* 0x00000002004a7825 */ /* 0x000fe200078e0244 */
[----:B------:R-:W1:Y:S01]  /*396e0*/  LDCU UR12, c[0x0][0x398] ;  /* 0x00007300ff0c77ac */ /* 0x000e620008000800 */
[----:B0-----:R-:W-:-:S02]  /*396f0*/  F2FP.F16.F32.PACK_AB R71, R86, R85 ;  /* 0x000000555647723e */ /* 0x001fc400000000ff */
[----:B------:R-:W-:Y:S01]  /*39700*/  VIADD R70, R0, UR28 ;  /* 0x0000001c00467c36 */ /* 0x000fe20008000000 */
[----:B------:R-:W-:Y:S01]  /*39710*/  F2FP.F16.F32.PACK_AB R78, R88, R87 ;  /* 0x00000057584e723e */ /* 0x000fe200000000ff */
[----:B------:R-:W-:Y:S01]  /*39720*/  IMAD.WIDE R76, R0, 0x2, R2 ;  /* 0x00000002004c7825 */ /* 0x000fe200078e0202 */
[C---:B------:R-:W-:Y:S01]  /*39730*/  PRMT R80, R71.reuse, 0x7610, R80 ;  /* 0x0000761047507816 */ /* 0x040fe20000000050 */
[----:B------:R-:W0:Y:S01]  /*39740*/  LDCU UR14, c[0x0][0x398] ;  /* 0x00007300ff0e77ac */ /* 0x000e220008000800 */
[----:B------:R-:W-:Y:S01]  /*39750*/  PRMT R71, R71, 0x7632, R71 ;  /* 0x0000763247477816 */ /* 0x000fe20000000047 */
[----:B------:R-:W-:Y:S01]  /*39760*/  IMAD.WIDE R72, R70, 0x2, R2 ;  /* 0x0000000246487825 */ /* 0x000fe200078e0202 */
[----:B------:R-:W-:Y:S01]  /*39770*/  ISETP.LT.AND P0, PT, R92, UR8, !P0 ;  /* 0x000000085c007c0c */ /* 0x000fe2000c701270 */
[----:B------:R-:W-:Y:S01]  /*39780*/  @P3 STG.E.U16 desc[UR20][R76.64], R80 ;  /* 0x000000504c003986 */ /* 0x000fe2000c101514 */
[----:B------:R-:W2:Y:S01]  /*39790*/  LDCU UR8, c[0x0][0x398] ;  /* 0x00007300ff0877ac */ /* 0x000ea20008000800 */
[----:B------:R-:W-:-:S02]  /*397a0*/  VIADD R0, R91, 0x41 ;  /* 0x000000415b007836 */ /* 0x000fc40000000000 */
[----:B------:R3:W-:Y:S01]  /*397b0*/  @P5 STG.E.U16 desc[UR20][R74.64], R71 ;  /* 0x000000474a005986 */ /* 0x0007e2000c101514 */
[----:B------:R-:W-:Y:S01]  /*397c0*/  ISETP.LT.AND P5, PT, R93, UR16, !P4 ;  /* 0x000000105d007c0c */ /* 0x000fe2000e7a1270 */
[----:B------:R-:W0:Y:S02]  /*397d0*/  LDCU UR16, c[0x0][0x398] ;  /* 0x00007300ff1077ac */ /* 0x000e240008000800 */
[----:B------:R1:W-:Y:S01]  /*397e0*/  @P6 STG.E.U16 desc[UR20][R72.64], R78 ;  /* 0x0000004e48006986 */ /* 0x0003e2000c101514 */
[----:B----4-:R-:W-:Y:S01]  /*397f0*/  ISETP.GE.AND P6, PT, R0, UR6, PT ;  /* 0x0000000600007c0c */ /* 0x010fe2000bfc6270 */
[----:B------:R-:W-:Y:S01]  /*39800*/  VIADD R0, R70, UR28 ;  /* 0x0000001c46007c36 */ /* 0x000fe20008000000 */
[----:B------:R-:W-:Y:S01]  /*39810*/  ISETP.GE.AND P3, PT, R79, UR4, PT ;  /* 0x000000044f007c0c */ /* 0x000fe2000bf66270 */
[----:B------:R-:W4:Y:S01]  /*39820*/  LDCU UR6, c[0x0][0x39c] ;  /* 0x00007380ff0677ac */ /* 0x000f220008000800 */
[----:B---3--:R-:W-:Y:S01]  /*39830*/  PRMT R75, R78, 0x7632, R75 ;  /* 0x000076324e4b7816 */ /* 0x008fe2000000004b */
[----:B------:R-:W3:Y:S01]  /*39840*/  LDCU UR4, c[0x0][0x39c] ;  /* 0x00007380ff0477ac */ /* 0x000ee20008000800 */
[----:B-1----:R-:W2:Y:S01]  /*39850*/  LDL.LU R78, [R1+0x1c8] ;  /* 0x0001c800014e7983 */ /* 0x002ea20000300800 */
[----:B------:R-:W-:-:S03]  /*39860*/  IMAD.WIDE R72, R70, 0x2, R68 ;  /* 0x0000000246487825 */ /* 0x000fc600078e0244 */
[----:B------:R-:W2:Y:S01]  /*39870*/  LDL.LU R79, [R1+0x1cc] ;  /* 0x0001cc00014f7983 */ /* 0x000ea20000300800 */
[----:B------:R-:W-:Y:S01]  /*39880*/  F2FP.F16.F32.PACK_AB R74, R84, R83 ;  /* 0x00000053544a723e */ /* 0x000fe200000000ff */
[----:B------:R-:W-:Y:S02]  /*39890*/  IMAD.WIDE R70, R0, 0x2, R2 ;  /* 0x0000000200467825 */ /* 0x000fe400078e0202 */
[----:B------:R-:W2:Y:S04]  /*398a0*/  LDL.LU R80, [R1+0x1d0] ;  /* 0x0001d00001507983 */ /* 0x000ea80000300800 */
[----:B------:R-:W2:Y:S04]  /*398b0*/  LDL.LU R88, [R1+0x1d4] ;  /* 0x0001d40001587983 */ /* 0x000ea80000300800 */
[----:B------:R-:W2:Y:S01]  /*398c0*/  LDL.LU R87, [R1+0x1d8] ;  /* 0x0001d80001577983 */ /* 0x000ea20000300800 */
[----:B------:R-:W-:-:S03]  /*398d0*/  F2FP.F16.F32.PACK_AB R76, R82, R81 ;  /* 0x00000051524c723e */ /* 0x000fc600000000ff */
[----:B------:R-:W2:Y:S01]  /*398e0*/  LDL.LU R86, [R1+0x1dc] ;  /* 0x0001dc0001567983 */ /* 0x000ea20000300800 */
[----:B------:R-:W-:-:S03]  /*398f0*/  PRMT R77, R74, 0x7632, R77 ;  /* 0x000076324a4d7816 */ /* 0x000fc6000000004d */
[----:B------:R-:W2:Y:S04]  /*39900*/  LDL.LU R85, [R1+0x1e0] ;  /* 0x0001e00001557983 */ /* 0x000ea80000300800 */
[----:B------:R-:W2:Y:S04]  /*39910*/  LDL.LU R84, [R1+0x1e8] ;  /* 0x0001e80001547983 */ /* 0x000ea80000300800 */
[----:B------:R-:W2:Y:S04]  /*39920*/  LDL.LU R83, [R1+0x1e4] ;  /* 0x0001e40001537983 */ /* 0x000ea80000300800 */
[----:B------:R-:W-:Y:S04]  /*39930*/  @P0 STG.E.U16 desc[UR20][R72.64], R75 ;  /* 0x0000004b48000986 */ /* 0x000fe8000c101514 */
[----:B------:R-:W2:Y:S04]  /*39940*/  LDL.LU R82, [R1+0x1f0] ;  /* 0x0001f00001527983 */ /* 0x000ea80000300800 */
[----:B------:R1:W-:Y:S04]  /*39950*/  @P5 STG.E.U16 desc[UR20][R70.64], R74 ;  /* 0x0000004a46005986 */ /* 0x0003e8000c101514 */
[----:B------:R-:W2:Y:S01]  /*39960*/  LDL.LU R81, [R1+0x1ec] ;  /* 0x0001ec0001517983 */ /* 0x000ea20000300800 */
[----:B-1----:R-:W-:-:S02]  /*39970*/  VIADD R70, R0, UR28 ;  /* 0x0000001c00467c36 */ /* 0x002fc40008000000 */
[----:B------:R-:W-:Y:S02]  /*39980*/  IMAD.WIDE R74, R0, 0x2, R68 ;  /* 0x00000002004a7825 */ /* 0x000fe400078e0244 */
[----:B------:R-:W2:Y:S01]  /*39990*/  LDL.LU R0, [R1+0x100] ;  /* 0x0001000001007983 */ /* 0x000ea20000300800 */
[----:B------:R-:W-:Y:S02]  /*399a0*/  ISETP.LT.AND P4, PT, R92, UR10, !P4 ;  /* 0x0000000a5c007c0c */ /* 0x000fe4000e781270 */
[----:B------:R-:W-:Y:S01]  /*399b0*/  ISETP.LT.AND P0, PT, R93, UR12, !P1 ;  /* 0x0000000c5d007c0c */ /* 0x000fe2000cf01270 */
[----:B------:R-:W-:Y:S01]  /*399c0*/  IMAD.WIDE R72, R70, 0x2, R2 ;  /* 0x0000000246487825 */ /* 0x000fe200078e0202 */
[----:B------:R-:W1:Y:S09]  /*399d0*/  LDCU UR10, c[0x0][0x398] ;  /* 0x00007300ff0a77ac */ /* 0x000e720008000800 */
[----:B------:R0:W-:Y:S01]  /*399e0*/  @P4 STG.E.U16 desc[UR20][R74.64], R77 ;  /* 0x0000004d4a004986 */ /* 0x0001e2000c101514 */
[----:B------:R-:W-:Y:S01]  /*399f0*/  VIADD R71, R91, 0x42 ;  /* 0x000000425b477836 */ /* 0x000fe20000000000 */
[----:B------:R-:W1:Y:S02]  /*39a00*/  LDCU UR12, c[0x0][0x398] ;  /* 0x00007300ff0c77ac */ /* 0x000e640008000800 */
[----:B------:R3:W-:Y:S04]  /*39a10*/  @P0 STG.E.U16 desc[UR20][R72.64], R76 ;  /* 0x0000004c48000986 */ /* 0x0007e8000c101514 */
[----:B0-----:R-:W4:Y:S01]  /*39a20*/  LDL.LU R77, [R1+0x1c4] ;  /* 0x0001c400014d7983 */ /* 0x001f220000300800 */
[----:B------:R-:W-:-:S03]  /*39a30*/  PRMT R75, R76, 0x7632, R75 ;  /* 0x000076324c4b7816 */ /* 0x000fc6000000004b */
[----:B---3--:R-:W3:Y:S01]  /*39a40*/  LDL.LU R76, [R1+0x1c0] ;  /* 0x0001c000014c7983 */ /* 0x008ee20000300800 */
[----:B--2---:R-:W-:Y:S01]  /*39a50*/  F2FP.F16.F32.PACK_AB R74, R4, R0 ;  /* 0x00000000044a723e */ /* 0x004fe200000000ff */
[----:B------:R-:W-:-:S05]  /*39a60*/  VIADD R4, R91, 0x43 ;  /* 0x000000435b047836 */ /* 0x000fca0000000000 */
[----:B----4-:R-:W-:Y:S02]  /*39a70*/  ISETP.GE.AND P4, PT, R4, UR6, PT ;  /* 0x0000000604007c0c */ /* 0x010fe4000bf86270 */
[----:B------:R-:W-:Y:S01]  /*39a80*/  ISETP.LT.AND P1, PT, R92, UR14, !P1 ;  /* 0x0000000e5c007c0c */ /* 0x000fe2000cf21270 */
[----:B------:R-:W2:Y:S01]  /*39a90*/  LDL.LU R4, [R1+0x104] ;  /* 0x0001040001047983 */ /* 0x000ea20000300800 */
[----:B------:R-:W-:Y:S01]  /*39aa0*/  ISETP.LT.AND P0, PT, R93, UR8, !P3 ;  /* 0x000000085d007c0c */ /* 0x000fe2000df01270 */
[C---:B------:R-:W-:Y:S01]  /*39ab0*/  VIADD R0, R70.reuse, UR28 ;  /* 0x0000001c46007c36 */ /* 0x040fe20008000000 */
[----:B------:R-:W-:Y:S01]  /*39ac0*/  ISETP.GE.AND P5, PT, R71, UR4, PT ;  /* 0x0000000447007c0c */ /* 0x000fe2000bfa6270 */
[----:B------:R-:W-:Y:S01]  /*39ad0*/  IMAD.WIDE R72, R70, 0x2, R68 ;  /* 0x0000000246487825 */ /* 0x000fe200078e0244 */
[----:B------:R-:W0:Y:S01]  /*39ae0*/  LDCU UR4, c[0x0][0x39c] ;  /* 0x00007380ff0477ac */ /* 0x000e220008000800 */
[----:B-1----:R-:W-:Y:S02]  /*39af0*/  ISETP.LT.AND P3, PT, R92, UR10, !P3 ;  /* 0x0000000a5c007c0c */ /* 0x002fe4000df61270 */
[C---:B------:R-:W-:Y:S01]  /*39b00*/  IMAD.WIDE R70, R0.reuse, 0x2, R2 ;  /* 0x0000000200467825 */ /* 0x040fe200078e0202 */
[----:B------:R-:W1:Y:S03]  /*39b10*/  LDCU UR6, c[0x0][0x39c] ;  /* 0x00007380ff0677ac */ /* 0x000e660008000800 */
[----:B------:R4:W-:Y:S01]  /*39b20*/  @P1 STG.E.U16 desc[UR20][R72.64], R75 ;  /* 0x0000004b48001986 */ /* 0x0009e2000c101514 */
[----:B------:R-:W0:Y:S03]  /*39b30*/  LDCU UR8, c[0x0][0x398] ;  /* 0x00007300ff0877ac */ /* 0x000e260008000800 */
[----:B------:R1:W-:Y:S01]  /*39b40*/  @P0 STG.E.U16 desc[UR20][R70.64], R74 ;  /* 0x0000004a46000986 */ /* 0x0003e2000c101514 */
[----:B------:R-:W2:Y:S01]  /*39b50*/  LDCU UR14, c[0x0][0x398] ;  /* 0x00007300ff0e77ac */ /* 0x000ea20008000800 */
[----:B------:R-:W2:Y:S01]  /*39b60*/  LDCU UR10, c[0x0][0x398] ;  /* 0x00007300ff0a77ac */ /* 0x000ea20008000800 */
[----:B----4-:R-:W-:Y:S01]  /*39b70*/  IMAD.WIDE R72, R0, 0x2, R68 ;  /* 0x0000000200487825 */ /* 0x010fe200078e0244 */
[----:B-1----:R-:W-:-:S02]  /*39b80*/  PRMT R74, R74, 0x7632, R74 ;  /* 0x000076324a4a7816 */ /* 0x002fc4000000004a */
[----:B------:R-:W-:-:S03]  /*39b90*/  IADD3 R75, PT, PT, R91, 0x44, RZ ;  /* 0x000000445b4b7810 */ /* 0x000fc60007ffe0ff */
[----:B------:R1:W-:Y:S01]  /*39ba0*/  @P3 STG.E.U16 desc[UR20][R72.64], R74 ;  /* 0x0000004a48003986 */ /* 0x0003e2000c101514 */
[----:B0-----:R-:W-:Y:S01]  /*39bb0*/  ISETP.GE.AND P1, PT, R75, UR4, PT ;  /* 0x000000044b007c0c */ /* 0x001fe2000bf26270 */
[----:B------:R-:W0:Y:S01]  /*39bc0*/  LDCU UR4, c[0x0][0x39c] ;  /* 0x00007380ff0477ac */ /* 0x000e220008000800 */
[----:B-1----:R-:W-:-:S05]  /*39bd0*/  VIADD R72, R91, 0x45 ;  /* 0x000000455b487836 */ /* 0x002fca0000000000 */
[----:B------:R-:W-:Y:S01]  /*39be0*/  ISETP.GE.AND P3, PT, R72, UR6, PT ;  /* 0x0000000648007c0c */ /* 0x000fe2000bf66270 */
[----:B------:R-:W1:Y:S01]  /*39bf0*/  LDCU UR6, c[0x0][0x39c] ;  /* 0x00007380ff0677ac */ /* 0x000e620008000800 */
[----:B--2---:R-:W-:Y:S01]  /*39c00*/  F2FP.F16.F32.PACK_AB R5, R5, R4 ;  /* 0x000000040505723e */ /* 0x004fe200000000ff */
[----:B------:R-:W-:Y:S02]  /*39c10*/  VIADD R4, R0, UR28 ;  /* 0x0000001c00047c36 */ /* 0x000fe40008000000 */
[----:B------:R-:W2:Y:S04]  /*39c20*/  LDL.LU R0, [R1+0x108] ;  /* 0x0001080001007983 */ /* 0x000ea80000300800 */
[----:B------:R-:W4:Y:S04]  /*39c30*/  LDL.LU R75, [R1+0x1bc] ;  /* 0x0001bc00014b7983 */ /* 0x000f280000300800 */
[----:B------:R-:W3:Y:S04]  /*39c40*/  LDL.LU R74, [R1+0x1b8] ;  /* 0x0001b800014a7983 */ /* 0x000ee80000300800 */
[----:B------:R-:W3:Y:S01]  /*39c50*/  LDL.LU R72, [R1+0x10c] ;  /* 0x00010c0001487983 */ /* 0x000ee20000300800 */
[----:B------:R-:W-:Y:S01]  /*39c60*/  ISETP.LT.AND P0, PT, R93, UR12, !P6 ;  /* 0x0000000c5d007c0c */ /* 0x000fe2000f701270 */
[----:B------:R-:W-:Y:S01]  /*39c70*/  IMAD.WIDE R70, R4, 0x2, R2 ;  /* 0x0000000204467825 */ /* 0x000fe200078e0202 */
[C---:B------:R-:W-:Y:S01]  /*39c80*/  ISETP.LT.AND P6, PT, R92.reuse, UR8, !P6 ;  /* 0x000000085c007c0c */ /* 0x040fe2000f7c1270 */
[----:B------:R-:W0:Y:S01]  /*39c90*/  LDCU UR12, c[0x0][0x398] ;  /* 0x00007300ff0c77ac */ /* 0x000e220008000800 */
[----:B------:R-:W-:Y:S01]  /*39ca0*/  PRMT R73, R5, 0x7632, R73 ;  /* 0x0000763205497816 */ /* 0x000fe20000000049 */
[----:B------:R-:W0:Y:S08]  /*39cb0*/  LDCU UR8, c[0x0][0x398] ;  /* 0x00007300ff0877ac */ /* 0x000e300008000800 */
[----:B------:R0:W-:Y:S01]  /*39cc0*/  @P0 STG.E.U16 desc[UR20][R70.64], R5 ;  /* 0x0000000546000986 */ /* 0x0001e2000c101514 */
[----:B------:R-:W-:Y:S01]  /*39cd0*/  ISETP.LT.AND P0, PT, R93, UR14, !P5 ;  /* 0x0000000e5d007c0c */ /* 0x000fe2000ef01270 */
[----:B------:R-:W1:Y:S01]  /*39ce0*/  LDCU UR14, c[0x0][0x398] ;  /* 0x00007300ff0e77ac */ /* 0x000e620008000800 */
[----:B------:R-:W-:Y:S01]  /*39cf0*/  ISETP.LT.AND P5, PT, R92, UR10, !P5 ;  /* 0x0000000a5c007c0c */ /* 0x000fe2000efa1270 */
[----:B------:R-:W1:Y:S01]  /*39d00*/  LDCU UR10, c[0x0][0x398] ;  /* 0x00007300ff0a77ac */ /* 0x000e620008000800 */
[----:B0-----:R-:W-:-:S05]  /*39d10*/  IMAD.WIDE R70, R4, 0x2, R68 ;  /* 0x0000000204467825 */ /* 0x001fca00078e0244 */
[----:B------:R0:W-:Y:S01]  /*39d20*/  @P6 STG.E.U16 desc[UR20][R70.64], R73 ;  /* 0x0000004946006986 */ /* 0x0001e2000c101514 */
[----:B--2---:R-:W-:Y:S01]  /*39d30*/  F2FP.F16.F32.PACK_AB R6, R6, R0 ;  /* 0x000000000606723e */ /* 0x004fe200000000ff */
[----:B------:R-:W-:-:S04]  /*39d40*/  VIADD R0, R4, UR28 ;  /* 0x0000001c04007c36 */ /* 0x000fc80008000000 */
[----:B------:R-:W-:Y:S01]  /*39d50*/  IMAD.WIDE R4, R0, 0x2, R2 ;  /* 0x0000000200047825 */ /* 0x000fe200078e0202 */
[----:B0-----:R-:W-:-:S03]  /*39d60*/  PRMT R73, R6, 0x7632, R73 ;  /* 0x0000763206497816 */ /* 0x001fc60000000049 */
[C---:B------:R-:W-:Y:S01]  /*39d70*/  IMAD.WIDE R70, R0.reuse, 0x2, R68 ;  /* 0x0000000200467825 */ /* 0x040fe200078e0244 */
[----:B------:R0:W-:Y:S04]  /*39d80*/  @P0 STG.E.U16 desc[UR20][R4.64], R6 ;  /* 0x0000000604000986 */ /* 0x0001e8000c101514 */
[----:B------:R2:W-:Y:S01]  /*39d90*/  @P5 STG.E.U16 desc[UR20][R70.64], R73 ;  /* 0x0000004946005986 */ /* 0x0005e2000c101514 */
[----:B0-----:R-:W-:-:S03]  /*39da0*/  VIADD R4, R0, UR28 ;  /* 0x0000001c00047c36 */ /* 0x001fc60008000000 */
[----:B------:R-:W4:Y:S01]  /*39db0*/  LDL.LU R0, [R1+0x110] ;  /* 0x0001100001007983 */ /* 0x000f220000300800 */
[----:B---3--:R-:W-:Y:S01]  /*39dc0*/  F2FP.F16.F32.PACK_AB R5, R7, R72 ;  /* 0x000000480705723e */ /* 0x008fe200000000ff */
[C---:B------:R-:W-:Y:S02]  /*39dd0*/  VIADD R72, R91.reuse, 0x46 ;  /* 0x000000465b487836 */ /* 0x040fe40000000000 */
[----:B--2---:R-:W-:-:S03]  /*39de0*/  VIADD R70, R91, 0x47 ;  /* 0x000000475b467836 */ /* 0x004fc60000000000 */
[----:B------:R-:W-:Y:S02]  /*39df0*/  ISETP.GE.AND P6, PT, R72, UR4, PT ;  /* 0x0000000448007c0c */ /* 0x000fe4000bfc6270 */
[----:B------:R-:W-:Y:S01]  /*39e00*/  ISETP.LT.AND P0, PT, R93, UR12, !P4 ;  /* 0x0000000c5d007c0c */ /* 0x000fe2000e701270 */
[----:B------:R-:W2:Y:S01]  /*39e10*/  LDL.LU R72, [R1+0x1b4] ;  /* 0x0001b40001487983 */ /* 0x000ea20000300800 */
[----:B-1----:R-:W-:Y:S01]  /*39e20*/  ISETP.GE.AND P5, PT, R70, UR6, PT ;  /* 0x0000000646007c0c */ /* 0x002fe2000bfa6270 */
[----:B------:R-:W-:Y:S01]  /*39e30*/  IMAD.WIDE R6, R4, 0x2, R2 ;  /* 0x0000000204067825 */ /* 0x000fe200078e0202 */
[C---:B------:R-:W-:Y:S01]  /*39e40*/  ISETP.LT.AND P4, PT, R92.reuse, UR8, !P4 ;  /* 0x000000085c007c0c */ /* 0x040fe2000e781270 */
[----:B------:R-:W3:Y:S01]  /*39e50*/  LDL.LU R73, [R1+0x1b0] ;  /* 0x0001b00001497983 */ /* 0x000ee20000300800 */
[----:B------:R-:W-:Y:S01]  /*39e60*/  PRMT R71, R5, 0x7632, R71 ;  /* 0x0000763205477816 */ /* 0x000fe20000000047 */
[----:B------:R-:W0:Y:S02]  /*39e70*/  LDCU UR4, c[0x0][0x39c] ;  /* 0x00007380ff0477ac */ /* 0x000e240008000800 */
[----:B------:R-:W2:Y:S01]  /*39e80*/  LDL.LU R70, [R1+0x114] ;  /* 0x0001140001467983 */ /* 0x000ea20000300800 */
[----:B------:R-:W1:Y:S03]  /*39e90*/  LDCU UR6, c[0x0][0x39c] ;  /* 0x00007380ff0677ac */ /* 0x000e660008000800 */
[----:B------:R0:W-:Y:S01]  /*39ea0*/  @P0 STG.E.U16 desc[UR20][R6.64], R5 ;  /* 0x0000000506000986 */ /* 0x0001e2000c101514 */
[----:B------:R-:W-:Y:S01]  /*39eb0*/  ISETP.LT.AND P0, PT, R93, UR14, !P1 ;  /* 0x0000000e5d007c0c */ /* 0x000fe2000cf01270 */
[----:B------:R-:W1:Y:S01]  /*39ec0*/  LDCU UR12, c[0x0][0x398] ;  /* 0x00007300ff0c77ac */ /* 0x000e620008000800 */
[----:B------:R-:W-:Y:S01]  /*39ed0*/  ISETP.LT.AND P1, PT, R92, UR10, !P1 ;  /* 0x0000000a5c007c0c */ /* 0x000fe2000cf21270 */
[----:B------:R-:W1:Y:S01]  /*39ee0*/  LDCU UR8, c[0x0][0x398] ;  /* 0x00007300ff0877ac */ /* 0x000e620008000800 */
[----:B------:R-:W1:Y:S01]  /*39ef0*/  LDCU UR14, c[0x0][0x398] ;  /* 0x00007300ff0e77ac */ /* 0x000e620008000800 */
[----:B0-----:R-:W-:Y:S01]  /*39f00*/  IMAD.WIDE R6, R4, 0x2, R68 ;  /* 0x0000000204067825 */ /* 0x001fe200078e0244 */
[----:B------:R-:W0:Y:S04]  /*39f10*/  LDCU UR10, c[0x0][0x398] ;  /* 0x00007300ff0a77ac */ /* 0x000e280008000800 */
[----:B------:R0:W-:Y:S01]  /*39f20*/  @P4 STG.E.U16 desc[UR20][R6.64], R71 ;  /* 0x0000004706004986 */ /* 0x0001e2000c101514 */
[----:B----4-:R-:W-:Y:S01]  /*39f30*/  F2FP.F16.F32.PACK_AB R8, R8, R0 ;  /* 0x000000000808723e */ /* 0x010fe200000000ff */
[----:B------:R-:W-:-:S04]  /*39f40*/  VIADD R0, R4, UR28 ;  /* 0x0000001c04007c36 */ /* 0x000fc80008000000 */
[----:B------:R-:W-:Y:S01]  /*39f50*/  IMAD.WIDE R4, R0, 0x2, R2 ;  /* 0x0000000200047825 */ /* 0x000fe200078e0202 */
[----:B0-----:R-:W-:-:S04]  /*39f60*/  PRMT R71, R8, 0x7632, R71 ;  /* 0x0000763208477816 */ /* 0x001fc80000000047 */
[----:B------:R2:W-:Y:S02]  /*39f70*/  @P0 STG.E.U16 desc[UR20][R4.64], R8 ;  /* 0x0000000804000986 */ /* 0x0005e4000c101514 */
[----:B--2---:R-:W-:Y:S01]  /*39f80*/  F2FP.F16.F32.PACK_AB R5, R9, R70 ;  /* 0x000000460905723e */ /* 0x004fe200000000ff */
[C---:B------:R-:W-:Y:S02]  /*39f90*/  VIADD R4, R0.reuse, UR28 ;  /* 0x0000001c00047c36 */ /* 0x040fe40008000000 */
[----:B------:R-:W-:Y:S02]  /*39fa0*/  IMAD.WIDE R8, R0, 0x2, R68 ;  /* 0x0000000200087825 */ /* 0x000fe400078e0244 */
[----:B------:R-:W2:Y:S02]  /*39fb0*/  LDL.LU R0, [R1+0x118] ;  /* 0x0001180001007983 */ /* 0x000ea40000300800 */
[----:B------:R-:W-:Y:S02]  /*39fc0*/  VIADD R70, R91, 0x48 ;  /* 0x000000485b467836 */ /* 0x000fe40000000000 */
[----:B------:R0:W-:Y:S03]  /*39fd0*/  @P1 STG.E.U16 desc[UR20][R8.64], R71 ;  /* 0x0000004708001986 */ /* 0x0001e6000c101514 */
[----:B------:R-:W-:-:S02]  /*39fe0*/  ISETP.GE.AND P4, PT, R70, UR4, PT ;  /* 0x0000000446007c0c */ /* 0x000fc4000bf86270 */
[----:B-1----:R-:W-:Y:S01]  /*39ff0*/  ISETP.LT.AND P0, PT, R93, UR12, !P3 ;  /* 0x0000000c5d007c0c */ /* 0x002fe2000df01270 */
[----:B------:R-:W4:Y:S01]  /*3a000*/  LDL.LU R70, [R1+0x1ac] ;  /* 0x0001ac0001467983 */ /* 0x000f220000300800 */
[----:B------:R-:W-:Y:S01]  /*3a010*/  IMAD.WIDE R6, R4, 0x2, R2 ;  /* 0x0000000204067825 */ /* 0x000fe200078e0202 */
[----:B------:R-:W1:Y:S03]  /*3a020*/  LDCU UR12, c[0x0][0x398] ;  /* 0x00007300ff0c77ac */ /* 0x000e660008000800 */
[----:B0-----:R-:W-:Y:S01]  /*3a030*/  VIADD R8, R91, 0x49 ;  /* 0x000000495b087836 */ /* 0x001fe20000000000 */
[----:B------:R-:W3:Y:S01]  /*3a040*/  LDL.LU R71, [R1+0x1a8] ;  /* 0x0001a80001477983 */ /* 0x000ee20000300800 */
[----:B------:R-:W-:Y:S01]  /*3a050*/  PRMT R9, R5, 0x7632, R9 ;  /* 0x0000763205097816 */ /* 0x000fe20000000009 */
[----:B------:R-:W0:Y:S02]  /*3a060*/  LDCU UR4, c[0x0][0x39c] ;  /* 0x00007380ff0477ac */ /* 0x000e240008000800 */
[----:B------:R-:W-:-:S02]  /*3a070*/  ISETP.GE.AND P1, PT, R8, UR6, PT ;  /* 0x0000000608007c0c */ /* 0x000fc4000bf26270 */
[----:B------:R-:W3:Y:S01]  /*3a080*/  LDL.LU R8, [R1+0x11c] ;  /* 0x00011c0001087983 */ /* 0x000ee20000300800 */
[C---:B------:R-:W-:Y:S01]  /*3a090*/  ISETP.LT.AND P3, PT, R92.reuse, UR8, !P3 ;  /* 0x000000085c007c0c */ /* 0x040fe2000df61270 */
[----:B------:R-:W0:Y:S02]  /*3a0a0*/  LDCU UR6, c[0x0][0x39c] ;  /* 0x00007380ff0677ac */ /* 0x000e240008000800 */
[----:B------:R1:W-:Y:S01]  /*3a0b0*/  @P0 STG.E.U16 desc[UR20][R6.64], R5 ;  /* 0x0000000506000986 */ /* 0x0003e2000c101514 */
[----:B------:R-:W-:Y:S01]  /*3a0c0*/  ISETP.LT.AND P0, PT, R93, UR14, !P6 ;  /* 0x0000000e5d007c0c */ /* 0x000fe2000f701270 */
[----:B------:R-:W0:Y:S01]  /*3a0d0*/  LDCU UR8, c[0x0][0x398] ;  /* 0x00007300ff0877ac */ /* 0x000e220008000800 */
[----:B------:R-:W-:Y:S01]  /*3a0e0*/  ISETP.LT.AND P6, PT, R92, UR10, !P6 ;  /* 0x0000000a5c007c0c */ /* 0x000fe2000f7c1270 */
[----:B------:R-:W0:Y:S01]  /*3a0f0*/  LDCU UR14, c[0x0][0x398] ;  /* 0x00007300ff0e77ac */ /* 0x000e220008000800 */
[----:B------:R-:W0:Y:S01]  /*3a100*/  LDCU UR10, c[0x0][0x398] ;  /* 0x00007300ff0a77ac */ /* 0x000e220008000800 */
[----:B-1----:R-:W-:-:S05]  /*3a110*/  IMAD.WIDE R6, R4, 0x2, R68 ;  /* 0x0000000204067825 */ /* 0x002fca00078e0244 */
[----:B------:R-:W-:Y:S01]  /*3a120*/  @P3 STG.E.U16 desc[UR20][R6.64], R9 ;  /* 0x0000000906003986 */ /* 0x000fe2000c101514 */
[----:B--2---:R-:W-:Y:S01]  /*3a130*/  F2FP.F16.F32.PACK_AB R10, R10, R0 ;  /* 0x000000000a0a723e */ /* 0x004fe200000000ff */
[----:B------:R-:W-:-:S04]  /*3a140*/  VIADD R0, R4, UR28 ;  /* 0x0000001c04007c36 */ /* 0x000fc80008000000 */
[----:B------:R-:W-:-:S05]  /*3a150*/  IMAD.WIDE R4, R0, 0x2, R2 ;  /* 0x0000000200047825 */ /* 0x000fca00078e0202 */
[----:B------:R1:W-:Y:S01]  /*3a160*/  @P0 STG.E.U16 desc[UR20][R4.64], R10 ;  /* 0x0000000a04000986 */ /* 0x0003e2000c101514 */
[----:B------:R-:W-:Y:S01]  /*3a170*/  ISETP.LT.AND P0, PT, R93, UR12, !P5 ;  /* 0x0000000c5d007c0c */ /* 0x000fe2000ef01270 */
[----:B------:R-:W2:Y:S01]  /*3a180*/  LDCU UR12, c[0x0][0x398] ;  /* 0x00007300ff0c77ac */ /* 0x000ea20008000800 */
[C---:B-1----:R-:W-:Y:S01]  /*3a190*/  VIADD R4, R0.reuse, UR28 ;  /* 0x0000001c00047c36 */ /* 0x042fe20008000000 */
[----:B---3--:R-:W-:Y:S01]  /*3a1a0*/  F2FP.F16.F32.PACK_AB R11, R11, R8 ;  /* 0x000000080b0b723e */ /* 0x008fe200000000ff */
[----:B------:R-:W-:Y:S01]  /*3a1b0*/  IMAD.WIDE R8, R0, 0x2, R68 ;  /* 0x0000000200087825 */ /* 0x000fe200078e0244 */
[----:B------:R-:W-:Y:S01]  /*3a1c0*/  PRMT R10, R10, 0x7632, R10 ;  /* 0x000076320a0a7816 */ /* 0x000fe2000000000a */
[----:B------:R-:W3:Y:S02]  /*3a1d0*/  LDL.LU R0, [R1+0x120] ;  /* 0x0001200001007983 */ /* 0x000ee40000300800 */
[----:B------:R-:W-:Y:S02]  /*3a1e0*/  IMAD.WIDE R6, R4, 0x2, R2 ;  /* 0x0000000204067825 */ /* 0x000fe400078e0202 */
[----:B------:R1:W-:Y:S04]  /*3a1f0*/  @P6 STG.E.U16 desc[UR20][R8.64], R10 ;  /* 0x0000000a08006986 */ /* 0x0003e8000c101514 */
[----:B------:R0:W-:Y:S01]  /*3a200*/  @P0 STG.E.U16 desc[UR20][R6.64], R11 ;  /* 0x0000000b06000986 */ /* 0x0001e2000c101514 */
[----:B-1----:R-:W-:Y:S01]  /*3a210*/  VIADD R8, R91, 0x4b ;  /* 0x0000004b5b087836 */ /* 0x002fe20000000000 */
[----:B------:R-:W-:-:S02]  /*3a220*/  PRMT R9, R11, 0x7632, R9 ;  /* 0x000076320b097816 */ /* 0x000fc40000000009 */
[----:B0-----:R-:W4:Y:S02]  /*3a230*/  LDL.LU R11, [R1+0x164] ;  /* 0x00016400010b7983 */ /* 0x001f240000300800 */
[----:B------:R-:W-:Y:S02]  /*3a240*/  ISETP.GE.AND P0, PT, R8, UR6, PT ;  /* 0x0000000608007c0c */ /* 0x000fe4000bf06270 */
[----:B------:R-:W-:Y:S01]  /*3a250*/  ISETP.LT.AND P5, PT, R92, UR8, !P5 ;  /* 0x000000085c007c0c */ /* 0x000fe2000efa1270 */
[----:B------:R-:W4:Y:S01]  /*3a260*/  LDL.LU R8, [R1+0x124] ;  /* 0x0001240001087983 */ /* 0x000f220000300800 */
[----:B------:R-:W-:Y:S02]  /*3a270*/  ISETP.LT.AND P6, PT, R93, UR14, !P4 ;  /* 0x0000000e5d007c0c */ /* 0x000fe4000e7c1270 */
[----:B------:R-:W-:Y:S01]  /*3a280*/  IADD3 R5, PT, PT, R91, 0x4a, RZ ;  /* 0x0000004a5b057810 */ /* 0x000fe20007ffe0ff */
[----:B------:R-:W-:Y:S01]  /*3a290*/  IMAD.WIDE R6, R4, 0x2, R68 ;  /* 0x0000000204067825 */ /* 0x000fe200078e0244 */
[----:B------:R-:W-:Y:S01]  /*3a2a0*/  ISETP.LT.AND P4, PT, R92, UR10, !P4 ;  /* 0x0000000a5c007c0c */ /* 0x000fe2000e781270 */
[----:B------:R-:W0:Y:S01]  /*3a2b0*/  LDCU UR6, c[0x0][0x39c] ;  /* 0x00007380ff0677ac */ /* 0x000e220008000800 */
[----:B------:R-:W-:Y:S01]  /*3a2c0*/  ISETP.GE.AND P3, PT, R5, UR4, PT ;  /* 0x0000000405007c0c */ /* 0x000fe2000bf66270 */
[----:B------:R-:W1:Y:S04]  /*3a2d0*/  LDCU UR8, c[0x0][0x398] ;  /* 0x00007300ff0877ac */ /* 0x000e680008000800 */
[----:B------:R-:W-:Y:S01]  /*3a2e0*/  @P5 STG.E.U16 desc[UR20][R6.64], R9 ;  /* 0x0000000906005986 */ /* 0x000fe2000c101514 */
[----:B------:R-:W0:Y:S01]  /*3a2f0*/  LDCU UR14, c[0x0][0x398] ;  /* 0x00007300ff0e77ac */ /* 0x000e220008000800 */
[----:B------:R-:W0:Y:S01]  /*3a300*/  LDCU UR4, c[0x0][0x39c] ;  /* 0x00007380ff0477ac */ /* 0x000e220008000800 */
[----:B------:R-:W0:Y:S01]  /*3a310*/  LDCU UR10, c[0x0][0x398] ;  /* 0x00007300ff0a77ac */ /* 0x000e220008000800 */
[----:B---3--:R-:W-:Y:S01]  /*3a320*/  F2FP.F16.F32.PACK_AB R12, R12, R0 ;  /* 0x000000000c0c723e */ /* 0x008fe200000000ff */
[----:B------:R-:W-:-:S04]  /*3a330*/  VIADD R0, R4, UR28 ;  /* 0x0000001c04007c36 */ /* 0x000fc80008000000 */
[----:B------:R-:W-:Y:S01]  /*3a340*/  IMAD.WIDE R4, R0, 0x2, R2 ;  /* 0x0000000200047825 */ /* 0x000fe200078e0202 */
[----:B------:R-:W-:-:S04]  /*3a350*/  PRMT R10, R12, 0x7632, R10 ;  /* 0x000076320c0a7816 */ /* 0x000fc8000000000a */
[----:B------:R3:W-:Y:S01]  /*3a360*/  @P6 STG.E.U16 desc[UR20][R4.64], R12 ;  /* 0x0000000c04006986 */ /* 0x0007e2000c101514 */
[----:B--2---:R-:W-:Y:S01]  /*3a370*/  ISETP.LT.AND P6, PT, R93, UR12, !P1 ;  /* 0x0000000c5d007c0c */ /* 0x004fe2000cfc1270 */
[----:B------:R-:W2:Y:S01]  /*3a380*/  LDCU UR12, c[0x0][0x398] ;  /* 0x00007300ff0c77ac */ /* 0x000ea20008000800 */
[C---:B---3--:R-:W-:Y:S01]  /*3a390*/  VIADD R4, R0.reuse, UR28 ;  /* 0x0000001c00047c36 */ /* 0x048fe20008000000 */
[----:B----4-:R-:W-:Y:S01]  /*3a3a0*/  F2FP.F16.F32.PACK_AB R13, R13, R8 ;  /* 0x000000080d0d723e */ /* 0x010fe200000000ff */
[----:B------:R-:W-:Y:S02]  /*3a3b0*/  IMAD.WIDE R8, R0, 0x2, R68 ;  /* 0x0000000200087825 */ /* 0x000fe400078e0244 */
[----:B------:R-:W3:Y:S02]  /*3a3c0*/  LDL.LU R0, [R1+0x128] ;  /* 0x0001280001007983 */ /* 0x000ee40000300800 */
[----:B------:R-:W-:Y:S02]  /*3a3d0*/  IMAD.WIDE R6, R4, 0x2, R2 ;  /* 0x0000000204067825 */ /* 0x000fe400078e0202 */
[----:B------:R4:W-:Y:S04]  /*3a3e0*/  @P4 STG.E.U16 desc[UR20][R8.64], R10 ;  /* 0x0000000a08004986 */ /* 0x0009e8000c101514 */
[----:B------:R0:W-:Y:S01]  /*3a3f0*/  @P6 STG.E.U16 desc[UR20][R6.64], R13 ;  /* 0x0000000d06006986 */ /* 0x0001e2000c101514 */
[----:B----4-:R-:W-:Y:S01]  /*3a400*/  VIADD R8, R91, 0x4d ;  /* 0x0000004d5b087836 */ /* 0x010fe20000000000 */
[----:B------:R-:W-:-:S02]  /*3a410*/  PRMT R9, R13, 0x7632, R9 ;  /* 0x000076320d097816 */ /* 0x000fc40000000009 */
[----:B0-----:R-:W4:Y:S02]  /*3a420*/  LDL.LU R13, [R1+0x168] ;  /* 0x00016800010d7983 */ /* 0x001f240000300800 */
[----:B------:R-:W-:Y:S02]  /*3a430*/  ISETP.GE.AND P4, PT, R8, UR6, PT ;  /* 0x0000000608007c0c */ /* 0x000fe4000bf86270 */
[----:B-1----:R-:W-:Y:S01]  /*3a440*/  ISETP.LT.AND P1, PT, R92, UR8, !P1 ;  /* 0x000000085c007c0c */ /* 0x002fe2000cf21270 */
[----:B------:R-:W4:Y:S01]  /*3a450*/  LDL.LU R8, [R1+0x12c] ;  /* 0x00012c0001087983 */ /* 0x000f220000300800 */
[----:B------:R-:W-:Y:S01]  /*3a460*/  ISETP.LT.AND P6, PT, R93, UR14, !P3 ;  /* 0x0000000e5d007c0c */ /* 0x000fe2000dfc1270 */
[----:B------:R-:W-:Y:S02]  /*3a470*/  VIADD R5, R91, 0x4c ;  /* 0x0000004c5b057836 */ /* 0x000fe40000000000 */
        /* <DEDUP_REMOVED lines=48> */
[----:B------:R-:W3:Y:S01]  /*3a780*/  LDL.LU R16, [R1+0x1a4] ;  /* 0x0001a40001107983 */ /* 0x000ee20000300800 */
[----:B----4-:R-:W-:Y:S01]  /*3a790*/  F2FP.F16.F32.PACK_AB R17, R17, R8 ;  /* 0x000000081111723e */ /* 0x010fe200000000ff */
[----:B------:R-:W-:Y:S02]  /*3a7a0*/  IMAD.WIDE R8, R0, 0x2, R68 ;  /* 0x0000000200087825 */ /* 0x000fe400078e0244 */
[----:B------:R-:W4:Y:S02]  /*3a7b0*/  LDL.LU R0, [R1+0x138] ;  /* 0x0001380001007983 */ /* 0x000f240000300800 */
[----:B------:R-:W-:-:S02]  /*3a7c0*/  IMAD.WIDE R6, R4, 0x2, R2 ;  /* 0x0000000204067825 */ /* 0x000fc400078e0202 */
[----:B------:R0:W-:Y:S04]  /*3a7d0*/  @P5 STG.E.U16 desc[UR20][R8.64], R10 ;  /* 0x0000000a08005986 */ /* 0x0001e8000c101514 */
[----:B------:R1:W-:Y:S01]  /*3a7e0*/  @P6 STG.E.U16 desc[UR20][R6.64], R17 ;  /* 0x0000001106006986 */ /* 0x0003e2000c101514 */
[----:B0-----:R-:W-:Y:S01]  /*3a7f0*/  VIADD R8, R91, 0x51 ;  /* 0x000000515b087836 */ /* 0x001fe20000000000 */
[----:B------:R-:W-:Y:S02]  /*3a800*/  PRMT R9, R17, 0x7632, R9 ;  /* 0x0000763211097816 */ /* 0x000fe40000000009 */
[----:B-1----:R-:W3:Y:S02]  /*3a810*/  LDL.LU R17, [R1+0x1a0] ;  /* 0x0001a00001117983 */ /* 0x002ee40000300800 */
[----:B------:R-:W-:-:S02]  /*3a820*/  ISETP.GE.AND P5, PT, R8, UR6, PT ;  /* 0x0000000608007c0c */ /* 0x000fc4000bfa6270 */
[----:B------:R-:W-:Y:S01]  /*3a830*/  ISETP.LT.AND P4, PT, R92, UR8, !P4 ;  /* 0x000000085c007c0c */ /* 0x000fe2000e781270 */
[----:B------:R-:W3:Y:S01]  /*3a840*/  LDL.LU R8, [R1+0x13c] ;  /* 0x00013c0001087983 */ /* 0x000ee20000300800 */
        /* <DEDUP_REMOVED lines=11> */
[----:B----4-:R-:W-:Y:S01]  /*3a900*/  F2FP.F16.F32.PACK_AB R18, R18, R0 ;  /* 0x000000001212723e */ /* 0x010fe200000000ff */
[----:B------:R-:W-:-:S04]  /*3a910*/  VIADD R0, R4, UR28 ;  /* 0x0000001c04007c36 */ /* 0x000fc80008000000 */
[----:B------:R-:W-:Y:S01]  /*3a920*/  IMAD.WIDE R4, R0, 0x2, R2 ;  /* 0x0000000200047825 */ /* 0x000fe200078e0202 */
[----:B------:R-:W-:-:S04]  /*3a930*/  PRMT R10, R18, 0x7632, R10 ;  /* 0x00007632120a7816 */ /* 0x000fc8000000000a */
[----:B------:R4:W-:Y:S01]  /*3a940*/  @P6 STG.E.U16 desc[UR20][R4.64], R18 ;  /* 0x0000001204006986 */ /* 0x0009e2000c101514 */
[----:B--2---:R-:W-:Y:S01]  /*3a950*/  ISETP.LT.AND P6, PT, R93, UR12, !P3 ;  /* 0x0000000c5d007c0c */ /* 0x004fe2000dfc1270 */
[----:B------:R-:W2:Y:S01]  /*3a960*/  LDCU UR12, c[0x0][0x398] ;  /* 0x00007300ff0c77ac */ /* 0x000ea20008000800 */
[C---:B----4-:R-:W-:Y:S01]  /*3a970*/  VIADD R4, R0.reuse, UR28 ;  /* 0x0000001c00047c36 */ /* 0x050fe20008000000 */
[----:B------:R-:W4:Y:S01]  /*3a980*/  LDL.LU R18, [R1+0x19c] ;  /* 0x00019c0001127983 */ /* 0x000f220000300800 */
[----:B---3--:R-:W-:Y:S01]  /*3a990*/  F2FP.F16.F32.PACK_AB R19, R19, R8 ;  /* 0x000000081313723e */ /* 0x008fe200000000ff */
[----:B------:R-:W-:Y:S02]  /*3a9a0*/  IMAD.WIDE R8, R0, 0x2, R68 ;  /* 0x0000000200087825 */ /* 0x000fe400078e0244 */
[----:B------:R-:W3:Y:S02]  /*3a9b0*/  LDL.LU R0, [R1+0x140] ;  /* 0x0001400001007983 */ /* 0x000ee40000300800 */
[----:B------:R-:W-:-:S02]  /*3a9c0*/  IMAD.WIDE R6, R4, 0x2, R2 ;  /* 0x0000000204067825 */ /* 0x000fc400078e0202 */
[----:B------:R0:W-:Y:S04]  /*3a9d0*/  @P1 STG.E.U16 desc[UR20][R8.64], R10 ;  /* 0x0000000a08001986 */ /* 0x0001e8000c101514 */
[----:B------:R1:W-:Y:S01]  /*3a9e0*/  @P6 STG.E.U16 desc[UR20][R6.64], R19 ;  /* 0x0000001306006986 */ /* 0x0003e2000c101514 */
[----:B0-----:R-:W-:Y:S01]  /*3a9f0*/  VIADD R8, R91, 0x53 ;  /* 0x000000535b087836 */ /* 0x001fe20000000000 */
[----:B------:R-:W-:Y:S02]  /*3aa00*/  PRMT R9, R19, 0x7632, R9 ;  /* 0x0000763213097816 */ /* 0x000fe40000000009 */
[----:B-1----:R-:W4:Y:S02]  /*3aa10*/  LDL.LU R19, [R1+0x198] ;  /* 0x0001980001137983 */ /* 0x002f240000300800 */
[----:B------:R-:W-:-:S02]  /*3aa20*/  ISETP.GE.AND P1, PT, R8, UR6, PT ;  /* 0x0000000608007c0c */ /* 0x000fc4000bf26270 */
[----:B------:R-:W-:Y:S01]  /*3aa30*/  ISETP.LT.AND P3, PT, R92, UR8, !P3 ;  /* 0x000000085c007c0c */ /* 0x000fe2000df61270 */
        /* <DEDUP_REMOVED lines=61> */
[----:B-1----:R-:W2:Y:S02]  /*3ae10*/  LDL.LU R23, [R1+0x188] ;  /* 0x0001880001177983 */ /* 0x002ea40000300800 */
[----:B------:R-:W-:-:S02]  /*3ae20*/  ISETP.GE.AND P4, PT, R8, UR6, PT ;  /* 0x0000000608007c0c */ /* 0x000fc4000bf86270 */
[----:B------:R-:W-:Y:S01]  /*3ae30*/  ISETP.LT.AND P1, PT, R92, UR8, !P1 ;  /* 0x000000085c007c0c */ /* 0x000fe2000cf21270 */
[----:B------:R-:W2:Y:S01]  /*3ae40*/  LDL.LU R8, [R1+0x154] ;  /* 0x0001540001087983 */ /* 0x000ea20000300800 */
[----:B------:R-:W-:Y:S02]  /*3ae50*/  ISETP.LT.AND P6, PT, R93, UR14, !P3 ;  /* 0x0000000e5d007c0c */ /* 0x000fe4000dfc1270 */
[----:B------:R-:W-:Y:S01]  /*3ae60*/  IADD3 R5, PT, PT, R91, 0x56, RZ ;  /* 0x000000565b057810 */ /* 0x000fe20007ffe0ff */
[----:B------:R-:W-:Y:S01]  /*3ae70*/  IMAD.WIDE R6, R4, 0x2, R68 ;  /* 0x0000000204067825 */ /* 0x000fe200078e0244 */
[----:B------:R-:W0:Y:S02]  /*3ae80*/  LDCU UR8, c[0x0][0x398] ;  /* 0x00007300ff0877ac */ /* 0x000e240008000800 */
[----:B------:R-:W-:Y:S01]  /*3ae90*/  ISETP.GE.AND P5, PT, R5, UR4, PT ;  /* 0x0000000405007c0c */ /* 0x000fe2000bfa6270 */
[----:B------:R-:W1:Y:S04]  /*3aea0*/  LDCU UR4, c[0x0][0x39c] ;  /* 0x00007380ff0477ac */ /* 0x000e680008000800 */
[----:B------:R-:W-:Y:S01]  /*3aeb0*/  @P1 STG.E.U16 desc[UR20][R6.64], R9 ;  /* 0x0000000906001986 */ /* 0x000fe2000c101514 */
[----:B------:R-:W0:Y:S01]  /*3aec0*/  LDCU UR14, c[0x0][0x398] ;  /* 0x00007300ff0e77ac */ /* 0x000e220008000800 */
[----:B------:R-:W0:Y:S01]  /*3aed0*/  LDCU UR6, c[0x0][0x39c] ;  /* 0x00007380ff0677ac */ /* 0x000e220008000800 */
[----:B---3--:R-:W-:Y:S01]  /*3aee0*/  F2FP.F16.F32.PACK_AB R24, R24, R0 ;  /* 0x000000001818723e */ /* 0x008fe200000000ff */
[----:B------:R-:W-:-:S04]  /*3aef0*/  VIADD R0, R4, UR28 ;  /* 0x0000001c04007c36 */ /* 0x000fc80008000000 */
[----:B------:R-:W-:Y:S01]  /*3af00*/  IMAD.WIDE R4, R0, 0x2, R2 ;  /* 0x0000000200047825 */ /* 0x000fe200078e0202 */
[----:B------:R-:W-:-:S04]  /*3af10*/  PRMT R10, R24, 0x7632, R10 ;  /* 0x00007632180a7816 */ /* 0x000fc8000000000a */
[----:B------:R3:W-:Y:S02]  /*3af20*/  @P6 STG.E.U16 desc[UR20][R4.64], R24 ;  /* 0x0000001804006986 */ /* 0x0007e4000c101514 */
[C---:B---3--:R-:W-:Y:S02]  /*3af30*/  VIADD R4, R0.reuse, UR28 ;  /* 0x0000001c00047c36 */ /* 0x048fe40008000000 */
[----:B------:R-:W3:Y:S01]  /*3af40*/  LDL.LU R24, [R1+0x184] ;  /* 0x0001840001187983 */ /* 0x000ee20000300800 */
[----:B--2---:R-:W-:Y:S01]  /*3af50*/  F2FP.F16.F32.PACK_AB R25, R25, R8 ;  /* 0x000000081919723e */ /* 0x004fe200000000ff */
[----:B------:R-:W-:Y:S02]  /*3af60*/  IMAD.WIDE R8, R0, 0x2, R68 ;  /* 0x0000000200087825 */ /* 0x000fe400078e0244 */
[----:B------:R-:W2:Y:S01]  /*3af70*/  LDL.LU R0, [R1+0x158] ;  /* 0x0001580001007983 */ /* 0x000ea20000300800 */
[----:B------:R-:W-:Y:S02]  /*3af80*/  ISETP.LT.AND P3, PT, R92, UR10, !P3 ;  /* 0x0000000a5c007c0c */ /* 0x000fe4000df61270 */
[----:B------:R-:W-:Y:S01]  /*3af90*/  ISETP.LT.AND P6, PT, R93, UR12, !P0 ;  /* 0x0000000c5d007c0c */ /* 0x000fe2000c7c1270 */
[----:B------:R-:W-:-:S02]  /*3afa0*/  VIADD R5, R91, 0x58 ;  /* 0x000000585b057836 */ /* 0x000fc40000000000 */
[----:B------:R-:W-:Y:S01]  /*3afb0*/  IMAD.WIDE R6, R4, 0x2, R2 ;  /* 0x0000000204067825 */ /* 0x000fe200078e0202 */
[----:B0-----:R-:W-:Y:S01]  /*3afc0*/  ISETP.LT.AND P0, PT, R92, UR8, !P0 ;  /* 0x000000085c007c0c */ /* 0x001fe2000c701270 */
[----:B------:R-:W0:Y:S01]  /*3afd0*/  LDCU UR10, c[0x0][0x398] ;  /* 0x00007300ff0a77ac */ /* 0x000e220008000800 */
[----:B-1----:R-:W-:Y:S01]  /*3afe0*/  ISETP.GE.AND P1, PT, R5, UR4, PT ;  /* 0x0000000405007c0c */ /* 0x002fe2000bf26270 */
[----:B------:R-:W1:Y:S04]  /*3aff0*/  LDCU UR4, c[0x0][0x39c] ;  /* 0x00007380ff0477ac */ /* 0x000e680008000800 */
[----:B------:R0:W-:Y:S01]  /*3b000*/  @P3 STG.E.U16 desc[UR20][R8.64], R10 ;  /* 0x0000000a08003986 */ /* 0x0001e2000c101514 */
[----:B------:R-:W1:Y:S03]  /*3b010*/  LDCU UR12, c[0x0][0x398] ;  /* 0x00007300ff0c77ac */ /* 0x000e660008000800 */
[----:B------:R4:W-:Y:S01]  /*3b020*/  @P6 STG.E.U16 desc[UR20][R6.64], R25 ;  /* 0x0000001906006986 */ /* 0x0009e2000c101514 */
[----:B------:R-:W-:Y:S01]  /*3b030*/  ISETP.LT.AND P6, PT, R93, UR14, !P5 ;  /* 0x0000000e5d007c0c */ /* 0x000fe2000efc1270 */
[----:B------:R-:W1:Y:S01]  /*3b040*/  LDCU UR8, c[0x0][0x398] ;  /* 0x00007300ff0877ac */ /* 0x000e620008000800 */
[----:B------:R-:W1:Y:S01]  /*3b050*/  LDCU UR14, c[0x0][0x398] ;  /* 0x00007300ff0e77ac */ /* 0x000e620008000800 */
[----:B0-----:R-:W-:Y:S01]  /*3b060*/  IMAD.WIDE R8, R4, 0x2, R68 ;  /* 0x0000000204087825 */ /* 0x001fe200078e0244 */
[----:B----4-:R-:W-:-:S02]  /*3b070*/  PRMT R7, R25, 0x7632, R7 ;  /* 0x0000763219077816 */ /* 0x010fc40000000007 */
[----:B------:R-:W4:Y:S01]  /*3b080*/  LDL.LU R25, [R1+0x180] ;  /* 0x0001800001197983 */ /* 0x000f220000300800 */
[----:B------:R-:W-:-:S03]  /*3b090*/  VIADD R6, R4, UR28 ;  /* 0x0000001c04067c36 */ /* 0x000fc60008000000 */
[----:B------:R0:W-:Y:S01]  /*3b0a0*/  @P0 STG.E.U16 desc[UR20][R8.64], R7 ;  /* 0x0000000708000986 */ /* 0x0001e2000c101514 */
[----:B------:R-:W-:-:S04]  /*3b0b0*/  IMAD.WIDE R4, R6, 0x2, R2 ;  /* 0x0000000206047825 */ /* 0x000fc800078e0202 */
[----:B0-----:R-:W-:-:S05]  /*3b0c0*/  VIADD R8, R91, 0x5a ;  /* 0x0000005a5b087836 */ /* 0x001fca0000000000 */
[----:B-1----:R-:W-:Y:S01]  /*3b0d0*/  ISETP.GE.AND P0, PT, R8, UR4, PT ;  /* 0x0000000408007c0c */ /* 0x002fe2000bf06270 */
[----:B------:R-:W0:Y:S01]  /*3b0e0*/  LDCU UR4, c[0x0][0x39c] ;  /* 0x00007380ff0477ac */ /* 0x000e220008000800 */
[----:B--2---:R-:W-:Y:S01]  /*3b0f0*/  F2FP.F16.F32.PACK_AB R26, R26, R0 ;  /* 0x000000001a1a723e */ /* 0x004fe200000000ff */
[----:B------:R-:W-:-:S05]  /*3b100*/  VIADD R0, R91, 0x59 ;  /* 0x000000595b007836 */ /* 0x000fca0000000000 */
[----:B------:R-:W-:Y:S01]  /*3b110*/  ISETP.GE.AND P3, PT, R0, UR6, PT ;  /* 0x0000000600007c0c */ /* 0x000fe2000bf66270 */
[----:B------:R1:W-:Y:S04]  /*3b120*/  @P6 STG.E.U16 desc[UR20][R4.64], R26 ;  /* 0x0000001a04006986 */ /* 0x0003e8000c101514 */
[----:B------:R-:W2:Y:S01]  /*3b130*/  LDL.LU R0, [R1+0x15c] ;  /* 0x00015c0001007983 */ /* 0x000ea20000300800 */
[----:B------:R-:W-:Y:S01]  /*3b140*/  PRMT R9, R26, 0x7632, R9 ;  /* 0x000076321a097816 */ /* 0x000fe20000000009 */
[----:B------:R-:W0:Y:S02]  /*3b150*/  LDCU UR6, c[0x0][0x39c] ;  /* 0x00007380ff0677ac */ /* 0x000e240008000800 */
[----:B-1----:R-:W3:Y:S04]  /*3b160*/  LDL.LU R26, [R1+0x17c] ;  /* 0x00017c00011a7983 */ /* 0x002ee80000300800 */
[----:B------:R-:W3:Y:S01]  /*3b170*/  LDL.LU R8, [R1+0x160] ;  /* 0x0001600001087983 */ /* 0x000ee20000300800 */
[C---:B------:R-:W-:Y:S01]  /*3b180*/  ISETP.LT.AND P5, PT, R92.reuse, UR10, !P5 ;  /* 0x0000000a5c007c0c */ /* 0x040fe2000efa1270 */
[----:B------:R-:W1:Y:S01]  /*3b190*/  LDCU UR10, c[0x0][0x398] ;  /* 0x00007300ff0a77ac */ /* 0x000e620008000800 */
[----:B------:R-:W-:Y:S01]  /*3b1a0*/  ISETP.LT.AND P6, PT, R93, UR12, !P4 ;  /* 0x0000000c5d007c0c */ /* 0x000fe2000e7c1270 */
[----:B------:R-:W0:Y:S01]  /*3b1b0*/  LDCU UR12, c[0x0][0x398] ;  /* 0x00007300ff0c77ac */ /* 0x000e220008000800 */
[----:B------:R-:W-:-:S02]  /*3b1c0*/  ISETP.LT.AND P4, PT, R92, UR8, !P4 ;  /* 0x000000085c007c0c */ /* 0x000fc4000e781270 */
[----:B------:R-:W-:Y:S01]  /*3b1d0*/  F2FP.F16.F32.PACK_AB R29, R29, R11 ;  /* 0x0000000b1d1d723e */ /* 0x000fe200000000ff */
[----:B------:R-:W0:Y:S01]  /*3b1e0*/  LDCU UR8, c[0x0][0x398] ;  /* 0x00007300ff0877ac */ /* 0x000e220008000800 */
[----:B--2---:R-:W-:Y:S01]  /*3b1f0*/  F2FP.F16.F32.PACK_AB R27, R27, R0 ;  /* 0x000000001b1b723e */ /* 0x004fe200000000ff */
[C---:B------:R-:W-:Y:S02]  /*3b200*/  VIADD R0, R6.reuse, UR28 ;  /* 0x0000001c06007c36 */ /* 0x040fe40008000000 */
[----:B------:R-:W-:-:S04]  /*3b210*/  IMAD.WIDE R6, R6, 0x2, R68 ;  /* 0x0000000206067825 */ /* 0x000fc800078e0244 */
[----:B------:R-:W-:Y:S01]  /*3b220*/  IMAD.WIDE R4, R0, 0x2, R2 ;  /* 0x0000000200047825 */ /* 0x000fe200078e0202 */
[----:B------:R2:W-:Y:S04]  /*3b230*/  @P5 STG.E.U16 desc[UR20][R6.64], R9 ;  /* 0x0000000906005986 */ /* 0x0005e8000c101514 */
[----:B------:R0:W-:Y:S01]  /*3b240*/  @P6 STG.E.U16 desc[UR20][R4.64], R27 ;  /* 0x0000001b04006986 */ /* 0x0001e2000c101514 */
[----:B------:R-:W-:Y:S01]  /*3b250*/  ISETP.LT.AND P6, PT, R93, UR14, !P1 ;  /* 0x0000000e5d007c0c */ /* 0x000fe2000cfc1270 */
[----:B------:R-:W4:Y:S01]  /*3b260*/  LDCU UR14, c[0x0][0x398] ;  /* 0x00007300ff0e77ac */ /* 0x000f220008000800 */
[----:B---3--:R-:W-:Y:S01]  /*3b270*/  F2FP.F16.F32.PACK_AB R28, R28, R8 ;  /* 0x000000081c1c723e */ /* 0x008fe200000000ff */
[C---:B------:R-:W-:Y:S01]  /*3b280*/  VIADD R8, R0.reuse, UR28 ;  /* 0x0000001c00087c36 */ /* 0x040fe20008000000 */
[----:B------:R-:W-:Y:S01]  /*3b290*/  PRMT R10, R27, 0x7632, R10 ;  /* 0x000076321b0a7816 */ /* 0x000fe2000000000a */
[----:B--2---:R-:W-:-:S04]  /*3b2a0*/  IMAD.WIDE R6, R0, 0x2, R68 ;  /* 0x0000000200067825 */ /* 0x004fc800078e0244 */
[----:B0-----:R-:W-:Y:S01]  /*3b2b0*/  IMAD.WIDE R4, R8, 0x2, R2 ;  /* 0x0000000208047825 */ /* 0x001fe200078e0202 */
[----:B------:R-:W-:Y:S01]  /*3b2c0*/  @P4 STG.E.U16 desc[UR20][R6.64], R10 ;  /* 0x0000000a06004986 */ /* 0x000fe2000c101514 */
[----:B-1----:R-:W-:Y:S01]  /*3b2d0*/  ISETP.LT.AND P1, PT, R92, UR10, !P1 ;  /* 0x0000000a5c007c0c */ /* 0x002fe2000cf21270 */
[----:B------:R-:W0:Y:S02]  /*3b2e0*/  LDCU UR10, c[0x0][0x398] ;  /* 0x00007300ff0a77ac */ /* 0x000e240008000800 */
[----:B------:R1:W-:Y:S01]  /*3b2f0*/  @P6 STG.E.U16 desc[UR20][R4.64], R28 ;  /* 0x0000001c04006986 */ /* 0x0003e2000c101514 */
[----:B------:R-:W-:Y:S01]  /*3b300*/  ISETP.LT.AND P6, PT, R93, UR12, !P3 ;  /* 0x0000000c5d007c0c */ /* 0x000fe2000dfc1270 */
[----:B------:R-:W-:Y:S01]  /*3b310*/  VIADD R9, R91, 0x5b ;  /* 0x0000005b5b097836 */ /* 0x000fe20000000000 */
[----:B------:R-:W2:Y:S01]  /*3b320*/  LDCU UR12, c[0x0][0x398] ;  /* 0x00007300ff0c77ac */ /* 0x000ea20008000800 */
[C---:B------:R-:W-:Y:S01]  /*3b330*/  VIADD R11, R8.reuse, UR28 ;  /* 0x0000001c080b7c36 */ /* 0x040fe20008000000 */
[----:B------:R-:W3:Y:S02]  /*3b340*/  LDL.LU R27, [R1+0x178] ;  /* 0x00017800011b7983 */ /* 0x000ee40000300800 */
[----:B------:R-:W-:Y:S01]  /*3b350*/  ISETP.GE.AND P5, PT, R9, UR6, PT ;  /* 0x0000000609007c0c */ /* 0x000fe2000bfa6270 */
[----:B------:R-:W-:Y:S01]  /*3b360*/  IMAD.WIDE R8, R8, 0x2, R68 ;  /* 0x0000000208087825 */ /* 0x000fe200078e0244 */
[----:B-1----:R-:W-:-:S03]  /*3b370*/  PRMT R5, R28, 0x7632, R5 ;  /* 0x000076321c057816 */ /* 0x002fc60000000005 */
[----:B------:R-:W-:Y:S01]  /*3b380*/  IMAD.WIDE R6, R11, 0x2, R2 ;  /* 0x000000020b067825 */ /* 0x000fe200078e0202 */
[----:B------:R-:W3:Y:S01]  /*3b390*/  LDL.LU R28, [R1+0x174] ;  /* 0x00017400011c7983 */ /* 0x000ee20000300800 */
[----:B------:R-:W-:Y:S01]  /*3b3a0*/  ISETP.LT.AND P3, PT, R92, UR8, !P3 ;  /* 0x000000085c007c0c */ /* 0x000fe2000df61270 */
[----:B------:R-:W1:Y:S02]  /*3b3b0*/  LDCU UR8, c[0x0][0x398] ;  /* 0x00007300ff0877ac */ /* 0x000e640008000800 */
[----:B------:R-:W-:Y:S01]  /*3b3c0*/  @P1 STG.E.U16 desc[UR20][R8.64], R5 ;  /* 0x0000000508001986 */ /* 0x000fe2000c101514 */
[----:B------:R-:W-:Y:S01]  /*3b3d0*/  F2FP.F16.F32.PACK_AB R30, R30, R13 ;  /* 0x0000000d1e1e723e */ /* 0x000fe200000000ff */
[----:B------:R-:W0:Y:S02]  /*3b3e0*/  LDCU UR6, c[0x0][0x39c] ;  /* 0x00007380ff0677ac */ /* 0x000e240008000800 */
[----:B------:R1:W-:Y:S02]  /*3b3f0*/  @P6 STG.E.U16 desc[UR20][R6.64], R29 ;  /* 0x0000001d06006986 */ /* 0x0003e4000c101514 */
[----:B-1----:R-:W-:-:S02]  /*3b400*/  PRMT R7, R29, 0x7632, R7 ;  /* 0x000076321d077816 */ /* 0x002fc40000000007 */
[----:B------:R-:W3:Y:S01]  /*3b410*/  LDL.LU R29, [R1+0x170] ;  /* 0x00017000011d7983 */ /* 0x000ee20000300800 */
[----:B----4-:R-:W-:Y:S01]  /*3b420*/  ISETP.LT.AND P6, PT, R93, UR14, !P0 ;  /* 0x0000000e5d007c0c */ /* 0x010fe2000c7c1270 */
[C---:B------:R-:W-:Y:S01]  /*3b430*/  VIADD R13, R11.reuse, UR28 ;  /* 0x0000001c0b0d7c36 */ /* 0x040fe20008000000 */
[----:B------:R-:W1:Y:S01]  /*3b440*/  LDCU UR14, c[0x0][0x398] ;  /* 0x00007300ff0e77ac */ /* 0x000e620008000800 */
[----:B------:R-:W-:-:S04]  /*3b450*/  IMAD.WIDE R10, R11, 0x2, R68 ;  /* 0x000000020b0a7825 */ /* 0x000fc800078e0244 */
[----:B------:R-:W-:Y:S01]  /*3b460*/  IMAD.WIDE R4, R13, 0x2, R2 ;  /* 0x000000020d047825 */ /* 0x000fe200078e0202 */
[----:B------:R4:W-:Y:S01]  /*3b470*/  @P3 STG.E.U16 desc[UR20][R10.64], R7 ;  /* 0x000000070a003986 */ /* 0x0009e2000c101514 */
[----:B0-----:R-:W-:Y:S01]  /*3b480*/  ISETP.LT.AND P0, PT, R92, UR10, !P0 ;  /* 0x0000000a5c007c0c */ /* 0x001fe2000c701270 */
[----:B------:R-:W0:Y:S03]  /*3b490*/  LDCU UR10, c[0x0][0x398] ;  /* 0x00007300ff0a77ac */ /* 0x000e260008000800 */
[----:B------:R1:W-:Y:S01]  /*3b4a0*/  @P6 STG.E.U16 desc[UR20][R4.64], R30 ;  /* 0x0000001e04006986 */ /* 0x0003e2000c101514 */
[----:B--2---:R-:W-:Y:S01]  /*3b4b0*/  ISETP.LT.AND P6, PT, R93, UR12, !P5 ;  /* 0x0000000c5d007c0c */ /* 0x004fe2000efc1270 */
[----:B------:R-:W2:Y:S01]  /*3b4c0*/  LDCU UR12, c[0x0][0x398] ;  /* 0x00007300ff0c77ac */ /* 0x000ea20008000800 */
[----:B------:R-:W-:Y:S01]  /*3b4d0*/  F2FP.F16.F32.PACK_AB R31, R31, R15 ;  /* 0x0000000f1f1f723e */ /* 0x000fe200000000ff */
[----:B------:R-:W-:Y:S01]  /*3b4e0*/  VIADD R15, R13, UR28 ;  /* 0x0000001c0d0f7c36 */ /* 0x000fe20008000000 */
[----:B------:R-:W-:Y:S01]  /*3b4f0*/  IADD3 R0, PT, PT, R91, 0x5c, RZ ;  /* 0x0000005c5b007810 */ /* 0x000fe20007ffe0ff */
[----:B----4-:R-:W-:-:S03]  /*3b500*/  IMAD.WIDE R6, R13, 0x2, R68 ;  /* 0x000000020d067825 */ /* 0x010fc600078e0244 */
[----:B------:R-:W-:Y:S01]  /*3b510*/  ISETP.GE.AND P4, PT, R0, UR4, PT ;  /* 0x0000000400007c0c */ /* 0x000fe2000bf86270 */
[----:B------:R-:W4:Y:S01]  /*3b520*/  LDCU UR4, c[0x0][0x39c] ;  /* 0x00007380ff0477ac */ /* 0x000f220008000800 */
[C---:B------:R-:W-:Y:S01]  /*3b530*/  IMAD.WIDE R8, R15.reuse, 0x2, R2 ;  /* 0x000000020f087825 */ /* 0x040fe200078e0202 */
[----:B-1----:R-:W-:Y:S02]  /*3b540*/  PRMT R5, R30, 0x7632, R5 ;  /* 0x000076321e057816 */ /* 0x002fe40000000005 */
[----:B------:R-:W-:Y:S01]  /*3b550*/  ISETP.LT.AND P5, PT, R92, UR8, !P5 ;  /* 0x000000085c007c0c */ /* 0x000fe2000efa1270 */
[----:B------:R-:W-:Y:S01]  /*3b560*/  VIADD R11, R15, UR28 ;  /* 0x0000001c0f0b7c36 */ /* 0x000fe20008000000 */
[----:B------:R-:W1:Y:S01]  /*3b570*/  LDCU UR8, c[0x0][0x398] ;  /* 0x00007300ff0877ac */ /* 0x000e620008000800 */
[----:B------:R0:W-:Y:S04]  /*3b580*/  @P0 STG.E.U16 desc[UR20][R6.64], R5 ;  /* 0x0000000506000986 */ /* 0x0001e8000c101514 */
[----:B------:R2:W-:Y:S01]  /*3b590*/  @P6 STG.E.U16 desc[UR20][R8.64], R31 ;  /* 0x0000001f08006986 */ /* 0x0005e2000c101514 */
[----:B------:R-:W-:Y:S01]  /*3b5a0*/  ISETP.LT.AND P6, PT, R93, UR14, !P4 ;  /* 0x0000000e5d007c0c */ /* 0x000fe2000e7c1270 */
[----:B------:R-:W-:Y:S01]  /*3b5b0*/  VIADD R0, R91, 0x5d ;  /* 0x0000005d5b007836 */ /* 0x000fe20000000000 */
[----:B------:R-:W1:Y:S01]  /*3b5c0*/  LDCU UR14, c[0x0][0x398] ;  /* 0x00007300ff0e77ac */ /* 0x000e620008000800 */
[----:B0-----:R-:W-:-:S03]  /*3b5d0*/  IMAD.WIDE R4, R15, 0x2, R68 ;  /* 0x000000020f047825 */ /* 0x001fc600078e0244 */
[----:B------:R-:W-:Y:S01]  /*3b5e0*/  ISETP.GE.AND P1, PT, R0, UR6, PT ;  /* 0x0000000600007c0c */ /* 0x000fe2000bf26270 */
[----:B------:R-:W0:Y:S01]  /*3b5f0*/  LDCU UR6, c[0x0][0x39c] ;  /* 0x00007380ff0677ac */ /* 0x000e220008000800 */
[----:B--2---:R-:W-:Y:S01]  /*3b600*/  PRMT R9, R31, 0x7632, R9 ;  /* 0x000076321f097816 */ /* 0x004fe20000000009 */
[C---:B------:R-:W-:Y:S01]  /*3b610*/  IMAD.WIDE R6, R11.reuse, 0x2, R2 ;  /* 0x000000020b067825 */ /* 0x040fe200078e0202 */
[----:B------:R-:W-:Y:S01]  /*3b620*/  ISETP.LT.AND P4, PT, R92, UR10, !P4 ;  /* 0x0000000a5c007c0c */ /* 0x000fe2000e781270 */
[----:B------:R-:W2:Y:S02]  /*3b630*/  LDCU UR10, c[0x0][0x398] ;  /* 0x00007300ff0a77ac */ /* 0x000ea40008000800 */
[----:B------:R0:W-:Y:S01]  /*3b640*/  @P5 STG.E.U16 desc[UR20][R4.64], R9 ;  /* 0x0000000904005986 */ /* 0x0001e2000c101514 */
[----:B------:R-:W-:Y:S02]  /*3b650*/  VIADD R13, R11, UR28 ;  /* 0x0000001c0b0d7c36 */ /* 0x000fe40008000000 */
[----:B------:R-:W-:-:S05]  /*3b660*/  VIADD R0, R91, 0x5e ;  /* 0x0000005e5b007836 */ /* 0x000fca0000000000 */
[----:B----4-:R-:W-:Y:S01]  /*3b670*/  ISETP.GE.AND P3, PT, R0, UR4, PT ;  /* 0x0000000400007c0c */ /* 0x010fe2000bf66270 */
[----:B0-----:R-:W-:Y:S01]  /*3b680*/  IMAD.WIDE R8, R11, 0x2, R68 ;  /* 0x000000020b087825 */ /* 0x001fe200078e0244 */
[----:B------:R-:W0:Y:S03]  /*3b690*/  LDCU UR4, c[0x0][0x39c] ;  /* 0x00007380ff0477ac */ /* 0x000e260008000800 */
[----:B------:R-:W-:-:S04]  /*3b6a0*/  IMAD.WIDE R4, R13, 0x2, R2 ;  /* 0x000000020d047825 */ /* 0x000fc800078e0202 */
[----:B------:R-:W-:Y:S02]  /*3b6b0*/  VIADD R11, R13, UR28 ;  /* 0x0000001c0d0b7c36 */ /* 0x000fe40008000000 */
[----:B------:R-:W-:-:S05]  /*3b6c0*/  VIADD R0, R91, 0x5f ;  /* 0x0000005f5b007836 */ /* 0x000fca0000000000 */
[----:B------:R-:W-:Y:S01]  /*3b6d0*/  ISETP.GE.AND P0, PT, R0, UR6, PT ;  /* 0x0000000600007c0c */ /* 0x000fe2000bf06270 */
[----:B------:R-:W-:Y:S01]  /*3b6e0*/  VIADD R0, R91, 0x60 ;  /* 0x000000605b007836 */ /* 0x000fe20000000000 */
[----:B------:R-:W4:Y:S01]  /*3b6f0*/  LDCU UR6, c[0x0][0x39c] ;  /* 0x00007380ff0677ac */ /* 0x000f220008000800 */
[----:B------:R-:W-:-:S03]  /*3b700*/  F2FP.F16.F32.PACK_AB R35, R35, R26 ;  /* 0x0000001a2323723e */ /* 0x000fc600000000ff */
[----:B0-----:R-:W-:Y:S01]  /*3b710*/  ISETP.GE.AND P5, PT, R0, UR4, PT ;  /* 0x0000000400007c0c */ /* 0x001fe2000bfa6270 */
[----:B------:R-:W-:Y:S01]  /*3b720*/  VIADD R0, R91, 0x61 ;  /* 0x000000615b007836 */ /* 0x000fe20000000000 */
[----:B------:R-:W0:Y:S01]  /*3b730*/  LDCU UR4, c[0x0][0x39c] ;  /* 0x00007380ff0477ac */ /* 0x000e220008000800 */
[----:B------:R-:W-:Y:S02]  /*3b740*/  F2FP.F16.F32.PACK_AB R36, R36, R25 ;  /* 0x000000192424723e */ /* 0x000fe400000000ff */
[----:B------:R-:W-:Y:S02]  /*3b750*/  F2FP.F16.F32.PACK_AB R37, R37, R24 ;  /* 0x000000182525723e */ /* 0x000fe400000000ff */
[----:B------:R-:W-:Y:S02]  /*3b760*/  F2FP.F16.F32.PACK_AB R38, R38, R23 ;  /* 0x000000172626723e */ /* 0x000fe400000000ff */
[----:B------:R-:W-:Y:S02]  /*3b770*/  F2FP.F16.F32.PACK_AB R39, R39, R22 ;  /* 0x000000162727723e */ /* 0x000fe400000000ff */
[----:B------:R-:W-:-:S02]  /*3b780*/  F2FP.F16.F32.PACK_AB R40, R40, R21 ;  /* 0x000000152828723e */ /* 0x000fc400000000ff */
[----:B------:R-:W-:Y:S02]  /*3b790*/  F2FP.F16.F32.PACK_AB R41, R41, R20 ;  /* 0x000000142929723e */ /* 0x000fe400000000ff */
[----:B------:R-:W-:Y:S02]  /*3b7a0*/  F2FP.F16.F32.PACK_AB R42, R42, R19 ;  /* 0x000000132a2a723e */ /* 0x000fe400000000ff */
[----:B------:R-:W-:Y:S02]  /*3b7b0*/  F2FP.F16.F32.PACK_AB R43, R43, R18 ;  /* 0x000000122b2b723e */ /* 0x000fe400000000ff */
[----:B------:R-:W-:Y:S02]  /*3b7c0*/  F2FP.F16.F32.PACK_AB R44, R44, R17 ;  /* 0x000000112c2c723e */ /* 0x000fe400000000ff */
[----:B------:R-:W-:Y:S02]  /*3b7d0*/  F2FP.F16.F32.PACK_AB R45, R45, R16 ;  /* 0x000000102d2d723e */ /* 0x000fe400000000ff */
[----:B---3--:R-:W-:-:S02]  /*3b7e0*/  F2FP.F16.F32.PACK_AB R33, R33, R28 ;  /* 0x0000001c2121723e */ /* 0x008fc400000000ff */
[----:B------:R-:W-:-:S05]  /*3b7f0*/  F2FP.F16.F32.PACK_AB R32, R32, R29 ;  /* 0x0000001d2020723e */ /* 0x000fca00000000ff */
[----:B------:R3:W-:Y:S01]  /*3b800*/  @P6 STG.E.U16 desc[UR20][R6.64], R32 ;  /* 0x0000002006006986 */ /* 0x0007e2000c101514 */
[----:B------:R-:W-:Y:S01]  /*3b810*/  ISETP.LT.AND P6, PT, R93, UR12, !P1 ;  /* 0x0000000c5d007c0c */ /* 0x000fe2000cfc1270 */
[----:B------:R-:W0:Y:S01]  /*3b820*/  LDCU UR12, c[0x0][0x398] ;  /* 0x00007300ff0c77ac */ /* 0x000e220008000800 */
[----:B-1----:R-:W-:Y:S02]  /*3b830*/  ISETP.LT.AND P1, PT, R92, UR8, !P1 ;  /* 0x000000085c007c0c */ /* 0x002fe4000cf21270 */
[----:B------:R-:W-:Y:S01]  /*3b840*/  F2FP.F16.F32.PACK_AB R34, R34, R27 ;  /* 0x0000001b2222723e */ /* 0x000fe200000000ff */
[----:B------:R-:W1:Y:S01]  /*3b850*/  LDCU UR8, c[0x0][0x398] ;  /* 0x00007300ff0877ac */ /* 0x000e620008000800 */
[----:B---3--:R-:W-:-:S05]  /*3b860*/  PRMT R7, R32, 0x7632, R7 ;  /* 0x0000763220077816 */ /* 0x008fca0000000007 */
[----:B------:R3:W-:Y:S04]  /*3b870*/  @P4 STG.E.U16 desc[UR20][R8.64], R7 ;  /* 0x0000000708004986 */ /* 0x0007e8000c101514 */
[----:B------:R0:W-:Y:S01]  /*3b880*/  @P6 STG.E.U16 desc[UR20][R4.64], R33 ;  /* 0x0000002104006986 */ /* 0x0001e2000c101514 */
[----:B------:R-:W-:Y:S01]  /*3b890*/  ISETP.LT.AND P6, PT, R93, UR14, !P3 ;  /* 0x0000000e5d007c0c */ /* 0x000fe2000dfc1270 */
[----:B------:R-:W1:Y:S01]  /*3b8a0*/  LDCU UR14, c[0x0][0x398] ;  /* 0x00007300ff0e77ac */ /* 0x000e620008000800 */
[----:B---3--:R-:W-:Y:S01]  /*3b8b0*/  IMAD.WIDE R6, R13, 0x2, R68 ;  /* 0x000000020d067825 */ /* 0x008fe200078e0244 */
[----:B0-----:R-:W-:-:S03]  /*3b8c0*/  PRMT R5, R33, 0x7632, R5 ;  /* 0x0000763221057816 */ /* 0x001fc60000000005 */
[----:B------:R-:W-:Y:S01]  /*3b8d0*/  IMAD.WIDE R8, R11, 0x2, R2 ;  /* 0x000000020b087825 */ /* 0x000fe200078e0202 */
[----:B--2---:R-:W-:Y:S01]  /*3b8e0*/  ISETP.LT.AND P3, PT, R92, UR10, !P3 ;  /* 0x0000000a5c007c0c */ /* 0x004fe2000df61270 */
[----:B------:R-:W0:Y:S01]  /*3b8f0*/  LDCU UR10, c[0x0][0x398] ;  /* 0x00007300ff0a77ac */ /* 0x000e220008000800 */
[----:B------:R2:W-:Y:S04]  /*3b900*/  @P1 STG.E.U16 desc[UR20][R6.64], R5 ;  /* 0x0000000506001986 */ /* 0x0005e8000c101514 */
[----:B------:R3:W-:Y:S01]  /*3b910*/  @P6 STG.E.U16 desc[UR20][R8.64], R34 ;  /* 0x0000002208006986 */ /* 0x0007e2000c101514 */
[----:B------:R-:W-:Y:S01]  /*3b920*/  ISETP.LT.AND P6, PT, R93, UR12, !P0 ;  /* 0x0000000c5d007c0c */ /* 0x000fe2000c7c1270 */
[C---:B------:R-:W-:Y:S01]  /*3b930*/  VIADD R13, R11.reuse, UR28 ;  /* 0x0000001c0b0d7c36 */ /* 0x040fe20008000000 */
[----:B------:R-:W0:Y:S01]  /*3b940*/  LDCU UR12, c[0x0][0x398] ;  /* 0x00007300ff0c77ac */ /* 0x000e220008000800 */
[----:B--2---:R-:W-:Y:S01]  /*3b950*/  IMAD.WIDE R4, R11, 0x2, R68 ;  /* 0x000000020b047825 */ /* 0x004fe200078e0244 */
[----:B---3--:R-:W-:-:S03]  /*3b960*/  PRMT R9, R34, 0x7632, R9 ;  /* 0x0000763222097816 */ /* 0x008fc60000000009 */
[----:B------:R-:W-:Y:S01]  /*3b970*/  IMAD.WIDE R6, R13, 0x2, R2 ;  /* 0x000000020d067825 */ /* 0x000fe200078e0202 */
[----:B-1----:R-:W-:Y:S01]  /*3b980*/  ISETP.LT.AND P0, PT, R92, UR8, !P0 ;  /* 0x000000085c007c0c */ /* 0x002fe2000c701270 */
[----:B------:R-:W1:Y:S01]  /*3b990*/  LDCU UR8, c[0x0][0x398] ;  /* 0x00007300ff0877ac */ /* 0x000e620008000800 */
[----:B------:R2:W-:Y:S04]  /*3b9a0*/  @P3 STG.E.U16 desc[UR20][R4.64], R9 ;  /* 0x0000000904003986 */ /* 0x0005e8000c101514 */
[----:B------:R3:W-:Y:S01]  /*3b9b0*/  @P6 STG.E.U16 desc[UR20][R6.64], R35 ;  /* 0x0000002306006986 */ /* 0x0007e2000c101514 */
[----:B------:R-:W-:Y:S01]  /*3b9c0*/  ISETP.LT.AND P6, PT, R93, UR14, !P5 ;  /* 0x0000000e5d007c0c */ /* 0x000fe2000efc1270 */
[C---:B------:R-:W-:Y:S01]  /*3b9d0*/  VIADD R11, R13.reuse, UR28 ;  /* 0x0000001c0d0b7c36 */ /* 0x040fe20008000000 */
[----:B----4-:R-:W-:Y:S01]  /*3b9e0*/  ISETP.GE.AND P4, PT, R0, UR6, PT ;  /* 0x0000000600007c0c */ /* 0x010fe2000bf86270 */
[----:B------:R-:W4:Y:S01]  /*3b9f0*/  LDCU UR14, c[0x0][0x398] ;  /* 0x00007300ff0e77ac */ /* 0x000f220008000800 */
[----:B--2---:R-:W-:Y:S01]  /*3ba00*/  IMAD.WIDE R8, R13, 0x2, R68 ;  /* 0x000000020d087825 */ /* 0x004fe200078e0244 */
[----:B---3--:R-:W-:-:S03]  /*3ba10*/  PRMT R7, R35, 0x7632, R7 ;  /* 0x0000763223077816 */ /* 0x008fc60000000007 */
[C---:B------:R-:W-:Y:S01]  /*3ba20*/  IMAD.WIDE R4, R11.reuse, 0x2, R2 ;  /* 0x000000020b047825 */ /* 0x040fe200078e0202 */
[----:B0-----:R-:W-:Y:S01]  /*3ba30*/  ISETP.LT.AND P5, PT, R92, UR10, !P5 ;  /* 0x0000000a5c007c0c */ /* 0x001fe2000efa1270 */
[----:B------:R-:W0:Y:S01]  /*3ba40*/  LDCU UR6, c[0x0][0x39c] ;  /* 0x00007380ff0677ac */ /* 0x000e220008000800 */
[----:B------:R2:W-:Y:S01]  /*3ba50*/  @P0 STG.E.U16 desc[UR20][R8.64], R7 ;  /* 0x0000000708000986 */ /* 0x0005e2000c101514 */
[----:B------:R-:W-:Y:S01]  /*3ba60*/  VIADD R13, R11, UR28 ;  /* 0x0000001c0b0d7c36 */ /* 0x000fe20008000000 */
[----:B------:R-:W-:Y:S01]  /*3ba70*/  IADD3 R0, PT, PT, R91, 0x62, RZ ;  /* 0x000000625b007810 */ /* 0x000fe20007ffe0ff */
[----:B------:R-:W3:Y:S01]  /*3ba80*/  LDCU UR10, c[0x0][0x398] ;  /* 0x00007300ff0a77ac */ /* 0x000ee20008000800 */
[----:B------:R1:W-:Y:S01]  /*3ba90*/  @P6 STG.E.U16 desc[UR20][R4.64], R36 ;  /* 0x0000002404006986 */ /* 0x0003e2000c101514 */
[----:B------:R-:W-:Y:S02]  /*3baa0*/  ISETP.LT.AND P6, PT, R93, UR12, !P4 ;  /* 0x0000000c5d007c0c */ /* 0x000fe4000e7c1270 */
[----:B------:R-:W-:Y:S01]  /*3bab0*/  ISETP.GE.AND P1, PT, R0, UR4, PT ;  /* 0x0000000400007c0c */ /* 0x000fe2000bf26270 */
[----:B------:R-:W0:Y:S01]  /*3bac0*/  LDCU UR12, c[0x0][0x398] ;  /* 0x00007300ff0c77ac */ /* 0x000e220008000800 */
[----:B--2---:R-:W-:Y:S01]  /*3bad0*/  IMAD.WIDE R6, R11, 0x2, R68 ;  /* 0x000000020b067825 */ /* 0x004fe200078e0244 */
[----:B-1----:R-:W-:-:S03]  /*3bae0*/  PRMT R5, R36, 0x7632, R5 ;  /* 0x0000763224057816 */ /* 0x002fc60000000005 */
[C---:B------:R-:W-:Y:S01]  /*3baf0*/  IMAD.WIDE R8, R13.reuse, 0x2, R2 ;  /* 0x000000020d087825 */ /* 0x040fe200078e0202 */
[----:B------:R-:W-:Y:S01]  /*3bb00*/  ISETP.LT.AND P4, PT, R92, UR8, !P4 ;  /* 0x000000085c007c0c */ /* 0x000fe2000e781270 */
[----:B------:R-:W1:Y:S01]  /*3bb10*/  LDCU UR4, c[0x0][0x39c] ;  /* 0x00007380ff0477ac */ /* 0x000e620008000800 */
[----:B------:R2:W-:Y:S01]  /*3bb20*/  @P5 STG.E.U16 desc[UR20][R6.64], R5 ;  /* 0x0000000506005986 */ /* 0x0005e2000c101514 */
[----:B------:R-:W-:Y:S01]  /*3bb30*/  VIADD R11, R13, UR28 ;  /* 0x0000001c0d0b7c36 */ /* 0x000fe20008000000 */
[----:B------:R-:W1:Y:S02]  /*3bb40*/  LDCU UR8, c[0x0][0x398] ;  /* 0x00007300ff0877ac */ /* 0x000e640008000800 */
[----:B------:R3:W-:Y:S01]  /*3bb50*/  @P6 STG.E.U16 desc[UR20][R8.64], R37 ;  /* 0x0000002508006986 */ /* 0x0007e2000c101514 */
[----:B----4-:R-:W-:Y:S01]  /*3bb60*/  ISETP.LT.AND P6, PT, R93, UR14, !P1 ;  /* 0x0000000e5d007c0c */ /* 0x010fe2000cfc1270 */
[----:B------:R-:W-:Y:S01]  /*3bb70*/  VIADD R0, R91, 0x63 ;  /* 0x000000635b007836 */ /* 0x000fe20000000000 */
[----:B------:R-:W4:Y:S01]  /*3bb80*/  LDCU UR14, c[0x0][0x398] ;  /* 0x00007300ff0e77ac */ /* 0x000f220008000800 */
[----:B--2---:R-:W-:-:S03]  /*3bb90*/  IMAD.WIDE R4, R13, 0x2, R68 ;  /* 0x000000020d047825 */ /* 0x004fc600078e0244 */
[----:B0-----:R-:W-:Y:S01]  /*3bba0*/  ISETP.GE.AND P3, PT, R0, UR6, PT ;  /* 0x0000000600007c0c */ /* 0x001fe2000bf66270 */
[----:B------:R-:W0:Y:S01]  /*3bbb0*/  LDCU UR6, c[0x0][0x39c] ;  /* 0x00007380ff0677ac */ /* 0x000e220008000800 */
[----:B---3--:R-:W-:Y:S01]  /*3bbc0*/  PRMT R9, R37, 0x7632, R9 ;  /* 0x0000763225097816 */ /* 0x008fe20000000009 */
[----:B------:R-:W-:Y:S01]  /*3bbd0*/  IMAD.WIDE R6, R11, 0x2, R2 ;  /* 0x000000020b067825 */ /* 0x000fe200078e0202 */
[----:B------:R-:W-:Y:S01]  /*3bbe0*/  ISETP.LT.AND P1, PT, R92, UR10, !P1 ;  /* 0x0000000a5c007c0c */ /* 0x000fe2000cf21270 */
[----:B------:R-:W2:Y:S02]  /*3bbf0*/  LDCU UR10, c[0x0][0x398] ;  /* 0x00007300ff0a77ac */ /* 0x000ea40008000800 */
[----:B------:R3:W-:Y:S04]  /*3bc00*/  @P4 STG.E.U16 desc[UR20][R4.64], R9 ;  /* 0x0000000904004986 */ /* 0x0007e8000c101514 */
[----:B------:R0:W-:Y:S01]  /*3bc10*/  @P6 STG.E.U16 desc[UR20][R6.64], R38 ;  /* 0x0000002606006986 */ /* 0x0001e2000c101514 */
[----:B------:R-:W-:Y:S01]  /*3bc20*/  ISETP.LT.AND P6, PT, R93, UR12, !P3 ;  /* 0x0000000c5d007c0c */ /* 0x000fe2000dfc1270 */
[----:B------:R-:W-:Y:S01]  /*3bc30*/  VIADD R13, R11, UR28 ;  /* 0x0000001c0b0d7c36 */ /* 0x000fe20008000000 */
[----:B------:R-:W2:Y:S01]  /*3bc40*/  LDCU UR12, c[0x0][0x398] ;  /* 0x00007300ff0c77ac */ /* 0x000ea20008000800 */
[----:B------:R-:W-:-:S02]  /*3bc50*/  VIADD R0, R91, 0x64 ;  /* 0x000000645b007836 */ /* 0x000fc40000000000 */
[----:B---3--:R-:W-:-:S03]  /*3bc60*/  IMAD.WIDE R8, R11, 0x2, R68 ;  /* 0x000000020b087825 */ /* 0x008fc600078e0244 */
[----:B-1----:R-:W-:Y:S01]  /*3bc70*/  ISETP.GE.AND P0, PT, R0, UR4, PT ;  /* 0x0000000400007c0c */ /* 0x002fe2000bf06270 */
[----:B------:R-:W1:Y:S01]  /*3bc80*/  LDCU UR4, c[0x0][0x39c] ;  /* 0x00007380ff0477ac */ /* 0x000e620008000800 */
[----:B0-----:R-:W-:Y:S01]  /*3bc90*/  PRMT R7, R38, 0x7632, R7 ;  /* 0x0000763226077816 */ /* 0x001fe20000000007 */
[----:B------:R-:W-:Y:S01]  /*3bca0*/  IMAD.WIDE R4, R13, 0x2, R2 ;  /* 0x000000020d047825 */ /* 0x000fe200078e0202 */
[----:B------:R-:W-:Y:S01]  /*3bcb0*/  ISETP.LT.AND P3, PT, R92, UR8, !P3 ;  /* 0x000000085c007c0c */ /* 0x000fe2000df61270 */
[----:B------:R-:W0:Y:S02]  /*3bcc0*/  LDCU UR8, c[0x0][0x398] ;  /* 0x00007300ff0877ac */ /* 0x000e240008000800 */
[----:B------:R3:W-:Y:S04]  /*3bcd0*/  @P1 STG.E.U16 desc[UR20][R8.64], R7 ;  /* 0x0000000708001986 */ /* 0x0007e8000c101514 */
[----:B------:R0:W-:Y:S01]  /*3bce0*/  @P6 STG.E.U16 desc[UR20][R4.64], R39 ;  /* 0x0000002704006986 */ /* 0x0001e2000c101514 */
[----:B----4-:R-:W-:Y:S01]  /*3bcf0*/  ISETP.LT.AND P6, PT, R93, UR14, !P0 ;  /* 0x0000000e5d007c0c */ /* 0x010fe2000c7c1270 */
[----:B------:R-:W-:Y:S01]  /*3bd00*/  VIADD R11, R13, UR28 ;  /* 0x0000001c0d0b7c36 */ /* 0x000fe20008000000 */
[----:B------:R-:W4:Y:S01]  /*3bd10*/  LDCU UR14, c[0x0][0x398] ;  /* 0x00007300ff0e77ac */ /* 0x000f220008000800 */
[----:B------:R-:W-:-:S02]  /*3bd20*/  VIADD R0, R91, 0x65 ;  /* 0x000000655b007836 */ /* 0x000fc40000000000 */
[----:B---3--:R-:W-:-:S03]  /*3bd30*/  IMAD.WIDE R6, R13, 0x2, R68 ;  /* 0x000000020d067825 */ /* 0x008fc600078e0244 */
[----:B------:R-:W-:Y:S01]  /*3bd40*/  ISETP.GE.AND P5, PT, R0, UR6, PT ;  /* 0x0000000600007c0c */ /* 0x000fe2000bfa6270 */
[----:B------:R-:W3:Y:S01]  /*3bd50*/  LDCU UR6, c[0x0][0x39c] ;  /* 0x00007380ff0677ac */ /* 0x000ee20008000800 */
[----:B0-----:R-:W-:Y:S01]  /*3bd60*/  PRMT R5, R39, 0x7632, R5 ;  /* 0x0000763227057816 */ /* 0x001fe20000000005 */
[----:B------:R-:W-:Y:S01]  /*3bd70*/  IMAD.WIDE R8, R11, 0x2, R2 ;  /* 0x000000020b087825 */ /* 0x000fe200078e0202 */
[----:B--2---:R-:W-:Y:S01]  /*3bd80*/  ISETP.LT.AND P0, PT, R92, UR10, !P0 ;  /* 0x0000000a5c007c0c */ /* 0x004fe2000c701270 */
[----:B------:R-:W0:Y:S02]  /*3bd90*/  LDCU UR10, c[0x0][0x398] ;  /* 0x00007300ff0a77ac */ /* 0x000e240008000800 */
[----:B------:R2:W-:Y:S04]  /*3bda0*/  @P3 STG.E.U16 desc[UR20][R6.64], R5 ;  /* 0x0000000506003986 */ /* 0x0005e8000c101514 */
[----:B------:R0:W-:Y:S01]  /*3bdb0*/  @P6 STG.E.U16 desc[UR20][R8.64], R40 ;  /* 0x0000002808006986 */ /* 0x0001e2000c101514 */
[----:B------:R-:W-:Y:S01]  /*3bdc0*/  ISETP.LT.AND P6, PT, R93, UR12, !P5 ;  /* 0x0000000c5d007c0c */ /* 0x000fe2000efc1270 */
[----:B------:R-:W-:Y:S01]  /*3bdd0*/  VIADD R13, R11, UR28 ;  /* 0x0000001c0b0d7c36 */ /* 0x000fe20008000000 */
[----:B------:R-:W3:Y:S01]  /*3bde0*/  LDCU UR12, c[0x0][0x398] ;  /* 0x00007300ff0c77ac */ /* 0x000ee20008000800 */
[----:B------:R-:W-:-:S02]  /*3bdf0*/  VIADD R0, R91, 0x66 ;  /* 0x000000665b007836 */ /* 0x000fc40000000000 */
[----:B--2---:R-:W-:-:S03]  /*3be00*/  IMAD.WIDE R4, R11, 0x2, R68 ;  /* 0x000000020b047825 */ /* 0x004fc600078e0244 */
        /* <DEDUP_REMOVED lines=12> */
[----:B--2---:R-:W-:-:S03]  /*3bed0*/  IMAD.WIDE R8, R13, 0x2, R68 ;  /* 0x000000020d087825 */ /* 0x004fc600078e0244 */
[----:B---3--:R-:W-:Y:S01]  /*3bee0*/  ISETP.GE.AND P1, PT, R0, UR6, PT ;  /* 0x0000000600007c0c */ /* 0x008fe2000bf26270 */
[----:B------:R-:W2:Y:S01]  /*3bef0*/  LDCU UR6, c[0x0][0x39c] ;  /* 0x00007380ff0677ac */ /* 0x000ea20008000800 */
[----:B0-----:R-:W-:Y:S01]  /*3bf00*/  PRMT R7, R41, 0x7632, R7 ;  /* 0x0000763229077816 */ /* 0x001fe20000000007 */
[----:B------:R-:W-:Y:S01]  /*3bf10*/  IMAD.WIDE R4, R11, 0x2, R2 ;  /* 0x000000020b047825 */ /* 0x000fe200078e0202 */
[----:B------:R-:W-:Y:S01]  /*3bf20*/  ISETP.LT.AND P4, PT, R92, UR10, !P4 ;  /* 0x0000000a5c007c0c */ /* 0x000fe2000e781270 */
[----:B------:R-:W0:Y:S02]  /*3bf30*/  LDCU UR10, c[0x0][0x398] ;  /* 0x00007300ff0a77ac */ /* 0x000e240008000800 */
[----:B------:R3:W-:Y:S04]  /*3bf40*/  @P5 STG.E.U16 desc[UR20][R8.64], R7 ;  /* 0x0000000708005986 */ /* 0x0007e8000c101514 */
[----:B------:R0:W-:Y:S01]  /*3bf50*/  @P6 STG.E.U16 desc[UR20][R4.64], R42 ;  /* 0x0000002a04006986 */ /* 0x0001e2000c101514 */
[----:B------:R-:W-:Y:S01]  /*3bf60*/  ISETP.LT.AND P6, PT, R93, UR12, !P1 ;  /* 0x0000000c5d007c0c */ /* 0x000fe2000cfc1270 */
[----:B------:R-:W-:Y:S01]  /*3bf70*/  VIADD R13, R11, UR28 ;  /* 0x0000001c0b0d7c36 */ /* 0x000fe20008000000 */
[----:B------:R-:W-:Y:S01]  /*3bf80*/  IADD3 R0, PT, PT, R91, 0x68, RZ ;  /* 0x000000685b007810 */ /* 0x000fe20007ffe0ff */
[----:B------:R-:W2:Y:S01]  /*3bf90*/  LDCU UR12, c[0x0][0x398] ;  /* 0x00007300ff0c77ac */ /* 0x000ea20008000800 */
[----:B---3--:R-:W-:-:S02]  /*3bfa0*/  IMAD.WIDE R6, R11, 0x2, R68 ;  /* 0x000000020b067825 */ /* 0x008fc400078e0244 */
        /* <DEDUP_REMOVED lines=13> */
[----:B--2---:R-:W-:Y:S01]  /*3c080*/  ISETP.GE.AND P0, PT, R0, UR6, PT ;  /* 0x0000000600007c0c */ /* 0x004fe2000bf06270 */
        /* <DEDUP_REMOVED lines=22> */
[----:B------:R-:W-:Y:S01]  /*3c1f0*/  F2FP.F16.F32.PACK_AB R46, R46, R71 ;  /* 0x000000472e2e723e */ /* 0x000fe200000000ff */
[----:B------:R-:W-:Y:S01]  /*3c200*/  VIADD R0, R91, 0x6b ;  /* 0x0000006b5b007836 */ /* 0x000fe20000000000 */
[----:B------:R-:W4:Y:S01]  /*3c210*/  LDCU UR14, c[0x0][0x398] ;  /* 0x00007300ff0e77ac */ /* 0x000f220008000800 */
        /* <DEDUP_REMOVED lines=11> */
[----:B------:R-:W-:Y:S01]  /*3c2d0*/  F2FP.F16.F32.PACK_AB R47, R47, R70 ;  /* 0x000000462f2f723e */ /* 0x000fe200000000ff */
[----:B------:R-:W-:Y:S01]  /*3c2e0*/  VIADD R0, R91, 0x6c ;  /* 0x0000006c5b007836 */ /* 0x000fe20000000000 */
[----:B------:R-:W2:Y:S01]  /*3c2f0*/  LDCU UR12, c[0x0][0x398] ;  /* 0x00007300ff0c77ac */ /* 0x000ea20008000800 */
        /* <DEDUP_REMOVED lines=10> */
[----:B------:R-:W-:Y:S01]  /*3c3a0*/  VIADD R0, R91, 0x6d ;  /* 0x0000006d5b007836 */ /* 0x000fe20000000000 */
[----:B------:R-:W-:Y:S01]  /*3c3b0*/  F2FP.F16.F32.PACK_AB R48, R48, R73 ;  /* 0x000000493030723e */ /* 0x000fe200000000ff */
[C---:B------:R-:W-:Y:S01]  /*3c3c0*/  VIADD R11, R13.reuse, UR28 ;  /* 0x0000001c0d0b7c36 */ /* 0x040fe20008000000 */
[----:B------:R-:W4:Y:S02]  /*3c3d0*/  LDCU UR14, c[0x0][0x398] ;  /* 0x00007300ff0e77ac */ /* 0x000f240008000800 */
[----:B--2---:R-:W-:Y:S01]  /*3c3e0*/  ISETP.GE.AND P3, PT, R0, UR6, PT ;  /* 0x0000000600007c0c */ /* 0x004fe2000bf66270 */
[----:B---3--:R-:W-:Y:S01]  /*3c3f0*/  IMAD.WIDE R8, R13, 0x2, R68 ;  /* 0x000000020d087825 */ /* 0x008fe200078e0244 */
[----:B------:R-:W2:Y:S01]  /*3c400*/  LDCU UR6, c[0x0][0x39c] ;  /* 0x00007380ff0677ac */ /* 0x000ea20008000800 */
[----:B0-----:R-:W-:-:S02]  /*3c410*/  PRMT R7, R47, 0x7632, R7 ;  /* 0x000076322f077816 */ /* 0x001fc40000000007 */
[----:B------:R-:W-:Y:S01]  /*3c420*/  IMAD.WIDE R4, R11, 0x2, R2 ;  /* 0x000000020b047825 */ /* 0x000fe200078e0202 */
[----:B------:R-:W-:Y:S01]  /*3c430*/  ISETP.LT.AND P1, PT, R92, UR10, !P1 ;  /* 0x0000000a5c007c0c */ /* 0x000fe2000cf21270 */
[----:B------:R-:W0:Y:S01]  /*3c440*/  LDCU UR10, c[0x0][0x398] ;  /* 0x00007300ff0a77ac */ /* 0x000e220008000800 */
[----:B------:R3:W-:Y:S04]  /*3c450*/  @P4 STG.E.U16 desc[UR20][R8.64], R7 ;  /* 0x0000000708004986 */ /* 0x0007e8000c101514 */
[----:B------:R2:W-:Y:S01]  /*3c460*/  @P6 STG.E.U16 desc[UR20][R4.64], R48 ;  /* 0x0000003004006986 */ /* 0x0005e2000c101514 */
[----:B------:R-:W-:Y:S01]  /*3c470*/  ISETP.LT.AND P6, PT, R93, UR12, !P3 ;  /* 0x0000000c5d007c0c */ /* 0x000fe2000dfc1270 */
[----:B------:R-:W-:Y:S01]  /*3c480*/  VIADD R13, R11, UR28 ;  /* 0x0000001c0b0d7c36 */ /* 0x000fe20008000000 */
[----:B------:R-:W-:Y:S01]  /*3c490*/  IADD3 R0, PT, PT, R91, 0x6e, RZ ;  /* 0x0000006e5b007810 */ /* 0x000fe20007ffe0ff */
[----:B------:R-:W0:Y:S01]  /*3c4a0*/  LDCU UR12, c[0x0][0x398] ;  /* 0x00007300ff0c77ac */ /* 0x000e220008000800 */
[----:B------:R-:W-:-:S02]  /*3c4b0*/  F2FP.F16.F32.PACK_AB R49, R49, R72 ;  /* 0x000000483131723e */ /* 0x000fc400000000ff */
[----:B-1----:R-:W-:Y:S01]  /*3c4c0*/  ISETP.GE.AND P0, PT, R0, UR4, PT ;  /* 0x0000000400007c0c */ /* 0x002fe2000bf06270 */
[----:B---3--:R-:W-:Y:S01]  /*3c4d0*/  IMAD.WIDE R6, R11, 0x2, R68 ;  /* 0x000000020b067825 */ /* 0x008fe200078e0244 */
[----:B------:R-:W1:Y:S01]  /*3c4e0*/  LDCU UR4, c[0x0][0x39c] ;  /* 0x00007380ff0477ac */ /* 0x000e620008000800 */
[----:B--2---:R-:W-:Y:S02]  /*3c4f0*/  PRMT R5, R48, 0x7632, R5 ;  /* 0x0000763230057816 */ /* 0x004fe40000000005 */
[----:B------:R-:W-:Y:S02]  /*3c500*/  VIADD R0, R91, 0x6f ;  /* 0x0000006f5b007836 */ /* 0x000fe40000000000 */
[----:B------:R-:W-:Y:S01]  /*3c510*/  IMAD.WIDE R8, R13, 0x2, R2 ;  /* 0x000000020d087825 */ /* 0x000fe200078e0202 */
[----:B------:R-:W-:Y:S01]  /*3c520*/  ISETP.LT.AND P3, PT, R92, UR8, !P3 ;  /* 0x000000085c007c0c */ /* 0x000fe2000df61270 */
[----:B------:R2:W-:Y:S01]  /*3c530*/  @P1 STG.E.U16 desc[UR20][R6.64], R5 ;  /* 0x0000000506001986 */ /* 0x0005e2000c101514 */
[----:B------:R-:W-:Y:S01]  /*3c540*/  ISETP.GE.AND P5, PT, R0, UR6, PT ;  /* 0x0000000600007c0c */ /* 0x000fe2000bfa6270 */
[----:B------:R-:W3:Y:S02]  /*3c550*/  LDCU UR6, c[0x0][0x39c] ;  /* 0x00007380ff0677ac */ /* 0x000ee40008000800 */
[----:B------:R0:W-:Y:S01]  /*3c560*/  @P6 STG.E.U16 desc[UR20][R8.64], R49 ;  /* 0x0000003108006986 */ /* 0x0001e2000c101514 */
[----:B----4-:R-:W-:Y:S01]  /*3c570*/  ISETP.LT.AND P6, PT, R93, UR14, !P0 ;  /* 0x0000000e5d007c0c */ /* 0x010fe2000c7c1270 */
[----:B------:R-:W-:Y:S01]  /*3c580*/  VIADD R11, R13, UR28 ;  /* 0x0000001c0d0b7c36 */ /* 0x000fe20008000000 */
[----:B------:R-:W-:Y:S01]  /*3c590*/  F2FP.F16.F32.PACK_AB R50, R50, R74 ;  /* 0x0000004a3232723e */ /* 0x000fe200000000ff */
[----:B------:R-:W-:Y:S01]  /*3c5a0*/  VIADD R0, R91, 0x70 ;  /* 0x000000705b007836 */ /* 0x000fe20000000000 */
[----:B------:R-:W4:Y:S01]  /*3c5b0*/  LDCU UR8, c[0x0][0x398] ;  /* 0x00007300ff0877ac */ /* 0x000f220008000800 */
[----:B--2---:R-:W-:Y:S01]  /*3c5c0*/  IMAD.WIDE R4, R13, 0x2, R68 ;  /* 0x000000020d047825 */ /* 0x004fe200078e0244 */
[----:B------:R-:W2:Y:S01]  /*3c5d0*/  LDCU UR14, c[0x0][0x398] ;  /* 0x00007300ff0e77ac */ /* 0x000ea20008000800 */
[----:B0-----:R-:W-:-:S02]  /*3c5e0*/  PRMT R9, R49, 0x7632, R9 ;  /* 0x0000763231097816 */ /* 0x001fc40000000009 */
[----:B------:R-:W-:Y:S01]  /*3c5f0*/  IMAD.WIDE R6, R11, 0x2, R2 ;  /* 0x000000020b067825 */ /* 0x000fe200078e0202 */
[----:B-1----:R-:W-:Y:S01]  /*3c600*/  ISETP.GE.AND P4, PT, R0, UR4, PT ;  /* 0x0000000400007c0c */ /* 0x002fe2000bf86270 */
[----:B------:R-:W0:Y:S01]  /*3c610*/  LDCU UR4, c[0x0][0x39c] ;  /* 0x00007380ff0477ac */ /* 0x000e220008000800 */
[----:B------:R-:W-:Y:S01]  /*3c620*/  ISETP.LT.AND P0, PT, R92, UR10, !P0 ;  /* 0x0000000a5c007c0c */ /* 0x000fe2000c701270 */
[----:B------:R1:W-:Y:S01]  /*3c630*/  @P3 STG.E.U16 desc[UR20][R4.64], R9 ;  /* 0x0000000904003986 */ /* 0x0003e2000c101514 */
[----:B------:R-:W-:Y:S01]  /*3c640*/  VIADD R0, R91, 0x71 ;  /* 0x000000715b007836 */ /* 0x000fe20000000000 */
[----:B------:R-:W-:Y:S01]  /*3c650*/  F2FP.F16.F32.PACK_AB R51, R51, R75 ;  /* 0x0000004b3333723e */ /* 0x000fe200000000ff */
[----:B------:R-:W-:Y:S01]  /*3c660*/  VIADD R13, R11, UR28 ;  /* 0x0000001c0b0d7c36 */ /* 0x000fe20008000000 */
[----:B------:R0:W-:Y:S01]  /*3c670*/  @P6 STG.E.U16 desc[UR20][R6.64], R50 ;  /* 0x0000003206006986 */ /* 0x0001e2000c101514 */
[----:B------:R-:W-:Y:S01]  /*3c680*/  ISETP.LT.AND P6, PT, R93, UR12, !P5 ;  /* 0x0000000c5d007c0c */ /* 0x000fe2000efc1270 */
[----:B------:R-:W2:Y:S01]  /*3c690*/  LDCU UR10, c[0x0][0x398] ;  /* 0x00007300ff0a77ac */ /* 0x000ea20008000800 */
[----:B---3--:R-:W-:Y:S01]  /*3c6a0*/  ISETP.GE.AND P1, PT, R0, UR6, PT ;  /* 0x0000000600007c0c */ /* 0x008fe2000bf26270 */
[----:B------:R-:W3:Y:S01]  /*3c6b0*/  LDCU UR6, c[0x0][0x39c] ;  /* 0x00007380ff0677ac */ /* 0x000ee20008000800 */
[----:B-1----:R-:W-:Y:S01]  /*3c6c0*/  IMAD.WIDE R8, R11, 0x2, R68 ;  /* 0x000000020b087825 */ /* 0x002fe200078e0244 */
[----:B------:R-:W1:Y:S01]  /*3c6d0*/  LDCU UR12, c[0x0][0x398] ;  /* 0x00007300ff0c77ac */ /* 0x000e620008000800 */
[----:B0-----:R-:W-:-:S02]  /*3c6e0*/  PRMT R7, R50, 0x7632, R7 ;  /* 0x0000763232077816 */ /* 0x001fc40000000007 */
[----:B------:R-:W-:Y:S01]  /*3c6f0*/  IMAD.WIDE R4, R13, 0x2, R2 ;  /* 0x000000020d047825 */ /* 0x000fe200078e0202 */
[----:B----4-:R-:W-:Y:S01]  /*3c700*/  ISETP.LT.AND P5, PT, R92, UR8, !P5 ;  /* 0x000000085c007c0c */ /* 0x010fe2000efa1270 */
[----:B------:R-:W0:Y:S02]  /*3c710*/  LDCU UR8, c[0x0][0x398] ;  /* 0x00007300ff0877ac */ /* 0x000e240008000800 */
[----:B------:R-:W-:Y:S01]  /*3c720*/  VIADD R0, R91, 0x72 ;  /* 0x000000725b007836 */ /* 0x000fe20000000000 */
[----:B------:R4:W-:Y:S04]  /*3c730*/  @P0 STG.E.U16 desc[UR20][R8.64], R7 ;  /* 0x0000000708000986 */ /* 0x0009e8000c101514 */
[----:B------:R0:W-:Y:S01]  /*3c740*/  @P6 STG.E.U16 desc[UR20][R4.64], R51 ;  /* 0x0000003304006986 */ /* 0x0001e2000c101514 */
[----:B--2---:R-:W-:Y:S01]  /*3c750*/  ISETP.LT.AND P6, PT, R93, UR14, !P4 ;  /* 0x0000000e5d007c0c */ /* 0x004fe2000e7c1270 */
[----:B------:R-:W-:Y:S01]  /*3c760*/  VIADD R11, R13, UR28 ;  /* 0x0000001c0d0b7c36 */ /* 0x000fe20008000000 */
[----:B------:R-:W-:Y:S01]  /*3c770*/  ISETP.GE.AND P3, PT, R0, UR4, PT ;  /* 0x0000000400007c0c */ /* 0x000fe2000bf66270 */
[----:B------:R-:W-:Y:S01]  /*3c780*/  VIADD R0, R91, 0x73 ;  /* 0x000000735b007836 */ /* 0x000fe20000000000 */
[----:B------:R-:W2:Y:S01]  /*3c790*/  LDCU UR4, c[0x0][0x39c] ;  /* 0x00007380ff0477ac */ /* 0x000ea20008000800 */
[----:B------:R-:W-:Y:S01]  /*3c7a0*/  F2FP.F16.F32.PACK_AB R52, R52, R76 ;  /* 0x0000004c3434723e */ /* 0x000fe200000000ff */
[----:B----4-:R-:W-:-:S02]  /*3c7b0*/  IMAD.WIDE R6, R13, 0x2, R68 ;  /* 0x000000020d067825 */ /* 0x010fc400078e0244 */
[----:B---3--:R-:W-:Y:S01]  /*3c7c0*/  ISETP.GE.AND P0, PT, R0, UR6, PT ;  /* 0x0000000600007c0c */ /* 0x008fe2000bf06270 */
[----:B------:R-:W3:Y:S01]  /*3c7d0*/  LDCU UR6, c[0x0][0x398] ;  /* 0x00007300ff0677ac */ /* 0x000ee20008000800 */
[----:B0-----:R-:W-:Y:S01]  /*3c7e0*/  PRMT R5, R51, 0x7632, R5 ;  /* 0x0000763233057816 */ /* 0x001fe20000000005 */
[----:B------:R-:W-:Y:S01]  /*3c7f0*/  IMAD.WIDE R8, R11, 0x2, R2 ;  /* 0x000000020b087825 */ /* 0x000fe200078e0202 */
[----:B------:R-:W-:Y:S01]  /*3c800*/  ISETP.LT.AND P4, PT, R92, UR10, !P4 ;  /* 0x0000000a5c007c0c */ /* 0x000fe2000e781270 */
[----:B------:R-:W0:Y:S02]  /*3c810*/  LDCU UR10, c[0x0][0x398] ;  /* 0x00007300ff0a77ac */ /* 0x000e240008000800 */
[----:B------:R4:W-:Y:S01]  /*3c820*/  @P5 STG.E.U16 desc[UR20][R6.64], R5 ;  /* 0x0000000506005986 */ /* 0x0009e2000c101514 */
[----:B------:R-:W-:Y:S02]  /*3c830*/  F2FP.F16.F32.PACK_AB R53, R53, R77 ;  /* 0x0000004d3535723e */ /* 0x000fe400000000ff */
[----:B------:R-:W-:Y:S01]  /*3c840*/  F2FP.F16.F32.PACK_AB R54, R54, R78 ;  /* 0x0000004e3636723e */ /* 0x000fe200000000ff */
[----:B------:R0:W-:Y:S01]  /*3c850*/  @P6 STG.E.U16 desc[UR20][R8.64], R52 ;  /* 0x0000003408006986 */ /* 0x0001e2000c101514 */
[----:B-1----:R-:W-:Y:S01]  /*3c860*/  ISETP.LT.AND P6, PT, R93, UR12, !P1 ;  /* 0x0000000c5d007c0c */ /* 0x002fe2000cfc1270 */
[----:B------:R-:W-:Y:S01]  /*3c870*/  VIADD R13, R11, UR28 ;  /* 0x0000001c0b0d7c36 */ /* 0x000fe20008000000 */
[----:B------:R-:W-:Y:S01]  /*3c880*/  IADD3 R0, PT, PT, R91, 0x74, RZ ;  /* 0x000000745b007810 */ /* 0x000fe20007ffe0ff */
[----:B------:R-:W1:Y:S01]  /*3c890*/  LDCU UR12, c[0x0][0x398] ;  /* 0x00007300ff0c77ac */ /* 0x000e620008000800 */
[----:B----4-:R-:W-:-:S02]  /*3c8a0*/  IMAD.WIDE R4, R11, 0x2, R68 ;  /* 0x000000020b047825 */ /* 0x010fc400078e0244 */
[----:B--2---:R-:W-:Y:S01]  /*3c8b0*/  ISETP.GE.AND P5, PT, R0, UR4, PT ;  /* 0x0000000400007c0c */ /* 0x004fe2000bfa6270 */
[----:B------:R-:W2:Y:S01]  /*3c8c0*/  LDCU UR4, c[0x0][0x398] ;  /* 0x00007300ff0477ac */ /* 0x000ea20008000800 */
        /* <DEDUP_REMOVED lines=8> */
[----:B---3--:R-:W-:Y:S01]  /*3c950*/  ISETP.LT.AND P6, PT, R93, UR6, !P3 ;  /* 0x000000065d007c0c */ /* 0x008fe2000dfc1270 */
[----:B------:R-:W-:Y:S01]  /*3c960*/  VIADD R11, R13, UR28 ;  /* 0x0000001c0d0b7c36 */ /* 0x000fe20008000000 */
[----:B------:R-:W3:Y:S01]  /*3c970*/  LDCU UR6, c[0x0][0x398] ;  /* 0x00007300ff0677ac */ /* 0x000ee20008000800 */
[----:B------:R-:W-:-:S02]  /*3c980*/  F2FP.F16.F32.PACK_AB R57, R57, R88 ;  /* 0x000000583939723e */ /* 0x000fc400000000ff */
[----:B------:R-:W-:Y:S02]  /*3c990*/  F2FP.F16.F32.PACK_AB R58, R58, R87 ;  /* 0x000000573a3a723e */ /* 0x000fe400000000ff */
[----:B------:R-:W-:Y:S01]  /*3c9a0*/  F2FP.F16.F32.PACK_AB R59, R59, R86 ;  /* 0x000000563b3b723e */ /* 0x000fe200000000ff */
[----:B----4-:R-:W-:Y:S01]  /*3c9b0*/  IMAD.WIDE R8, R13, 0x2, R68 ;  /* 0x000000020d087825 */ /* 0x010fe200078e0244 */
[----:B------:R-:W-:Y:S01]  /*3c9c0*/  F2FP.F16.F32.PACK_AB R60, R60, R85 ;  /* 0x000000553c3c723e */ /* 0x000fe200000000ff */
[----:B------:R-:W4:Y:S01]  /*3c9d0*/  LDCU UR14, c[0x0][0x398] ;  /* 0x00007300ff0e77ac */ /* 0x000f220008000800 */
[----:B0-----:R-:W-:Y:S01]  /*3c9e0*/  PRMT R7, R53, 0x7632, R7 ;  /* 0x0000763235077816 */ /* 0x001fe20000000007 */
[----:B------:R-:W-:Y:S01]  /*3c9f0*/  IMAD.WIDE R4, R11, 0x2, R2 ;  /* 0x000000020b047825 */ /* 0x000fe200078e0202 */
[----:B------:R-:W-:Y:S01]  /*3ca00*/  ISETP.LT.AND P3, PT, R92, UR10, !P3 ;  /* 0x0000000a5c007c0c */ /* 0x000fe2000df61270 */
[----:B------:R-:W0:Y:S02]  /*3ca10*/  LDCU UR10, c[0x0][0x398] ;  /* 0x00007300ff0a77ac */ /* 0x000e240008000800 */
[----:B------:R1:W-:Y:S04]  /*3ca20*/  @P1 STG.E.U16 desc[UR20][R8.64], R7 ;  /* 0x0000000708001986 */ /* 0x0003e8000c101514 */
[----:B------:R0:W-:Y:S01]  /*3ca30*/  @P6 STG.E.U16 desc[UR20][R4.64], R54 ;  /* 0x0000003604006986 */ /* 0x0001e2000c101514 */
[----:B--2---:R-:W-:Y:S01]  /*3ca40*/  ISETP.LT.AND P6, PT, R93, UR4, !P0 ;  /* 0x000000045d007c0c */ /* 0x004fe2000c7c1270 */
[----:B------:R-:W-:Y:S01]  /*3ca50*/  VIADD R0, R91, 0x75 ;  /* 0x000000755b007836 */ /* 0x000fe20000000000 */
[----:B------:R-:W2:Y:S01]  /*3ca60*/  LDCU UR4, c[0x0][0x398] ;  /* 0x00007300ff0477ac */ /* 0x000ea20008000800 */
[----:B------:R-:W-:-:S02]  /*3ca70*/  VIADD R13, R11, UR28 ;  /* 0x0000001c0b0d7c36 */ /* 0x000fc40008000000 */
[----:B-1----:R-:W-:Y:S01]  /*3ca80*/  IMAD.WIDE R6, R11, 0x2, R68 ;  /* 0x000000020b067825 */ /* 0x002fe200078e0244 */
[----:B------:R-:W-:Y:S01]  /*3ca90*/  ISETP.GE.AND P4, PT, R0, UR9, PT ;  /* 0x0000000900007c0c */ /* 0x000fe2000bf86270 */
[----:B------:R-:W1:Y:S01]  /*3caa0*/  LDCU UR9, c[0x0][0x398] ;  /* 0x00007300ff0977ac */ /* 0x000e620008000800 */
[----:B0-----:R-:W-:Y:S01]  /*3cab0*/  PRMT R5, R54, 0x7632, R5 ;  /* 0x0000763236057816 */ /* 0x001fe20000000005 */
[----:B------:R-:W-:Y:S01]  /*3cac0*/  IMAD.WIDE R8, R13, 0x2, R2 ;  /* 0x000000020d087825 */ /* 0x000fe200078e0202 */
[----:B---3--:R-:W-:Y:S01]  /*3cad0*/  ISETP.LT.AND P0, PT, R92, UR6, !P0 ;  /* 0x000000065c007c0c */ /* 0x008fe2000c701270 */
[----:B------:R-:W0:Y:S02]  /*3cae0*/  LDCU UR6, c[0x0][0x398] ;  /* 0x00007300ff0677ac */ /* 0x000e240008000800 */
[----:B------:R3:W-:Y:S04]  /*3caf0*/  @P3 STG.E.U16 desc[UR20][R6.64], R5 ;  /* 0x0000000506003986 */ /* 0x0007e8000c101514 */
[----:B------:R0:W-:Y:S01]  /*3cb00*/  @P6 STG.E.U16 desc[UR20][R8.64], R55 ;  /* 0x0000003708006986 */ /* 0x0001e2000c101514 */
[----:B------:R-:W-:Y:S01]  /*3cb10*/  ISETP.LT.AND P6, PT, R93, UR8, !P5 ;  /* 0x000000085d007c0c */ /* 0x000fe2000efc1270 */
[----:B------:R-:W-:-:S02]  /*3cb20*/  VIADD R11, R13, UR28 ;  /* 0x0000001c0d0b7c36 */ /* 0x000fc40008000000 */
[----:B---3--:R-:W-:Y:S01]  /*3cb30*/  IMAD.WIDE R4, R13, 0x2, R68 ;  /* 0x000000020d047825 */ /* 0x008fe200078e0244 */
[----:B------:R-:W3:Y:S01]  /*3cb40*/  LDCU UR8, c[0x0][0x398] ;  /* 0x00007300ff0877ac */ /* 0x000ee20008000800 */
[----:B0-----:R-:W-:Y:S02]  /*3cb50*/  PRMT R9, R55, 0x7632, R9 ;  /* 0x0000763237097816 */ /* 0x001fe40000000009 */
[----:B------:R-:W-:Y:S01]  /*3cb60*/  IMAD.WIDE R6, R11, 0x2, R2 ;  /* 0x000000020b067825 */ /* 0x000fe200078e0202 */
[----:B--2---:R-:W-:Y:S01]  /*3cb70*/  ISETP.LT.AND P5, PT, R92, UR4, !P5 ;  /* 0x000000045c007c0c */ /* 0x004fe2000efa1270 */
[----:B------:R-:W0:Y:S01]  /*3cb80*/  LDCU UR4, c[0x0][0x398] ;  /* 0x00007300ff0477ac */ /* 0x000e220008000800 */
[----:B------:R2:W-:Y:S04]  /*3cb90*/  @P0 STG.E.U16 desc[UR20][R4.64], R9 ;  /* 0x0000000904000986 */ /* 0x0005e8000c101514 */
[----:B------:R3:W-:Y:S01]  /*3cba0*/  @P6 STG.E.U16 desc[UR20][R6.64], R56 ;  /* 0x0000003806006986 */ /* 0x0007e2000c101514 */
[----:B-1----:R-:W-:Y:S01]  /*3cbb0*/  ISETP.LT.AND P6, PT, R93, UR9, !P4 ;  /* 0x000000095d007c0c */ /* 0x002fe2000e7c1270 */
[----:B------:R-:W-:-:S02]  /*3cbc0*/  VIADD R13, R11, UR28 ;  /* 0x0000001c0b0d7c36 */ /* 0x000fc40008000000 */
[----:B------:R-:W-:Y:S01]  /*3cbd0*/  VIADD R0, R91, 0x76 ;  /* 0x000000765b007836 */ /* 0x000fe20000000000 */
[----:B------:R-:W1:Y:S01]  /*3cbe0*/  LDCU UR9, c[0x0][0x398] ;  /* 0x00007300ff0977ac */ /* 0x000e620008000800 */
[----:B--2---:R-:W-:-:S03]  /*3cbf0*/  IMAD.WIDE R8, R11, 0x2, R68 ;  /* 0x000000020b087825 */ /* 0x004fc600078e0244 */
[----:B------:R-:W-:Y:S01]  /*3cc00*/  ISETP.GE.AND P1, PT, R0, UR13, PT ;  /* 0x0000000d00007c0c */ /* 0x000fe2000bf26270 */
[----:B------:R-:W2:Y:S01]  /*3cc10*/  LDCU UR13, c[0x0][0x398] ;  /* 0x00007300ff0d77ac */ /* 0x000ea20008000800 */
[----:B---3--:R-:W-:Y:S01]  /*3cc20*/  PRMT R7, R56, 0x7632, R7 ;  /* 0x0000763238077816 */ /* 0x008fe20000000007 */
[----:B------:R-:W-:Y:S01]  /*3cc30*/  IMAD.WIDE R4, R13, 0x2, R2 ;  /* 0x000000020d047825 */ /* 0x000fe200078e0202 */
[----:B------:R-:W-:Y:S01]  /*3cc40*/  ISETP.LT.AND P4, PT, R92, UR10, !P4 ;  /* 0x0000000a5c007c0c */ /* 0x000fe2000e781270 */
[----:B------:R-:W3:Y:S02]  /*3cc50*/  LDCU UR10, c[0x0][0x398] ;  /* 0x00007300ff0a77ac */ /* 0x000ee40008000800 */
[----:B------:R0:W-:Y:S04]  /*3cc60*/  @P5 STG.E.U16 desc[UR20][R8.64], R7 ;  /* 0x0000000708005986 */ /* 0x0001e8000c101514 */
[----:B------:R1:W-:Y:S01]  /*3cc70*/  @P6 STG.E.U16 desc[UR20][R4.64], R57 ;  /* 0x0000003904006986 */ /* 0x0003e2000c101514 */
[----:B------:R-:W-:Y:S01]  /*3cc80*/  ISETP.LT.AND P6, PT, R93, UR6, !P1 ;  /* 0x000000065d007c0c */ /* 0x000fe2000cfc1270 */
[----:B------:R-:W-:-:S02]  /*3cc90*/  VIADD R11, R13, UR28 ;  /* 0x0000001c0d0b7c36 */ /* 0x000fc40008000000 */
[----:B------:R-:W-:Y:S01]  /*3cca0*/  VIADD R0, R91, 0x77 ;  /* 0x000000775b007836 */ /* 0x000fe20000000000 */
[----:B------:R-:W2:Y:S01]  /*3ccb0*/  LDCU UR6, c[0x0][0x398] ;  /* 0x00007300ff0677ac */ /* 0x000ea20008000800 */
[----:B0-----:R-:W-:-:S03]  /*3ccc0*/  IMAD.WIDE R6, R13, 0x2, R68 ;  /* 0x000000020d067825 */ /* 0x001fc600078e0244 */
[----:B------:R-:W-:Y:S02]  /*3ccd0*/  ISETP.GE.AND P3, PT, R0, UR25, PT ;  /* 0x0000001900007c0c */ /* 0x000fe4000bf66270 */
[----:B-1----:R-:W-:Y:S01]  /*3cce0*/  PRMT R5, R57, 0x7632, R5 ;  /* 0x0000763239057816 */ /* 0x002fe20000000005 */
[----:B------:R-:W-:Y:S01]  /*3ccf0*/  IMAD.WIDE R8, R11, 0x2, R2 ;  /* 0x000000020b087825 */ /* 0x000fe200078e0202 */
[----:B------:R-:W-:Y:S01]  /*3cd00*/  ISETP.LT.AND P1, PT, R92, UR8, !P1 ;  /* 0x000000085c007c0c */ /* 0x000fe2000cf21270 */
[----:B------:R-:W0:Y:S02]  /*3cd10*/  LDCU UR8, c[0x0][0x398] ;  /* 0x00007300ff0877ac */ /* 0x000e240008000800 */
[----:B------:R1:W-:Y:S04]  /*3cd20*/  @P4 STG.E.U16 desc[UR20][R6.64], R5 ;  /* 0x0000000506004986 */ /* 0x0003e8000c101514 */
[----:B------:R0:W-:Y:S01]  /*3cd30*/  @P6 STG.E.U16 desc[UR20][R8.64], R58 ;  /* 0x0000003a08006986 */ /* 0x0001e2000c101514 */
[----:B------:R-:W-:Y:S01]  /*3cd40*/  ISETP.LT.AND P6, PT, R93, UR12, !P3 ;  /* 0x0000000c5d007c0c */ /* 0x000fe2000dfc1270 */
[----:B------:R-:W-:-:S02]  /*3cd50*/  VIADD R13, R11, UR28 ;  /* 0x0000001c0b0d7c36 */ /* 0x000fc40008000000 */
[C---:B------:R-:W-:Y:S02]  /*3cd60*/  VIADD R0, R91.reuse, 0x78 ;  /* 0x000000785b007836 */ /* 0x040fe40000000000 */
[----:B------:R-:W-:Y:S01]  /*3cd70*/  VIADD R10, R91, 0x7b ;  /* 0x0000007b5b0a7836 */ /* 0x000fe20000000000 */
[----:B------:R-:W-:Y:S01]  /*3cd80*/  PRMT R12, R60, 0x7632, R12 ;  /* 0x000076323c0c7816 */ /* 0x000fe2000000000c */
[----:B-1----:R-:W-:Y:S01]  /*3cd90*/  IMAD.WIDE R4, R11, 0x2, R68 ;  /* 0x000000020b047825 */ /* 0x002fe200078e0244 */
[----:B------:R-:W-:Y:S01]  /*3cda0*/  ISETP.GE.AND P0, PT, R0, UR23, PT ;  /* 0x0000001700007c0c */ /* 0x000fe2000bf06270 */
[----:B------:R-:W1:Y:S01]  /*3cdb0*/  LDCU UR12, c[0x0][0x398] ;  /* 0x00007300ff0c77ac */ /* 0x000e620008000800 */
[----:B0-----:R-:W-:Y:S01]  /*3cdc0*/  PRMT R9, R58, 0x7632, R9 ;  /* 0x000076323a097816 */ /* 0x001fe20000000009 */
[----:B------:R-:W-:Y:S01]  /*3cdd0*/  IMAD.WIDE R6, R13, 0x2, R2 ;  /* 0x000000020d067825 */ /* 0x000fe200078e0202 */
[C---:B------:R-:W-:Y:S01]  /*3cde0*/  ISETP.LT.AND P3, PT, R92.reuse, UR4, !P3 ;  /* 0x000000045c007c0c */ /* 0x040fe2000df61270 */
[----:B------:R-:W0:Y:S02]  /*3cdf0*/  LDCU UR4, c[0x0][0x398] ;  /* 0x00007300ff0477ac */ /* 0x000e240008000800 */
[----:B------:R1:W-:Y:S04]  /*3ce00*/  @P1 STG.E.U16 desc[UR20][R4.64], R9 ;  /* 0x0000000904001986 */ /* 0x0003e8000c101514 */
[----:B------:R0:W-:Y:S01]  /*3ce10*/  @P6 STG.E.U16 desc[UR20][R6.64], R59 ;  /* 0x0000003b06006986 */ /* 0x0001e2000c101514 */
[----:B------:R-:W-:Y:S01]  /*3ce20*/  ISETP.LT.AND P6, PT, R93, UR9, !P0 ;  /* 0x000000095d007c0c */ /* 0x000fe2000c7c1270 */
[----:B------:R-:W-:Y:S01]  /*3ce30*/  VIADD R11, R13, UR28 ;  /* 0x0000001c0d0b7c36 */ /* 0x000fe20008000000 */
[----:B--2---:R-:W-:Y:S01]  /*3ce40*/  ISETP.LT.AND P0, PT, R92, UR13, !P0 ;  /* 0x0000000d5c007c0c */ /* 0x004fe2000c701270 */
[----:B------:R-:W-:Y:S01]  /*3ce50*/  VIADD R0, R91, 0x79 ;  /* 0x000000795b007836 */ /* 0x000fe20000000000 */
[----:B------:R-:W-:Y:S01]  /*3ce60*/  ISETP.GE.AND P1, PT, R10, UR27, PT ;  /* 0x0000001b0a007c0c */ /* 0x000fe2000bf26270 */
[----:B------:R-:W2:Y:S01]  /*3ce70*/  LDCU UR9, c[0x0][0x398] ;  /* 0x00007300ff0977ac */ /* 0x000ea20008000800 */
[----:B------:R-:W-:Y:S01]  /*3ce80*/  PRMT R10, R59, 0x7632, R10 ;  /* 0x000076323b0a7816 */ /* 0x000fe2000000000a */
[----:B-1----:R-:W-:Y:S01]  /*3ce90*/  IMAD.WIDE R4, R13, 0x2, R68 ;  /* 0x000000020d047825 */ /* 0x002fe200078e0244 */
[----:B------:R-:W-:Y:S01]  /*3cea0*/  ISETP.GE.AND P5, PT, R0, UR15, PT ;  /* 0x0000000f00007c0c */ /* 0x000fe2000bfa6270 */
[----:B------:R-:W1:Y:S02]  /*3ceb0*/  LDCU UR13, c[0x0][0x398] ;  /* 0x00007300ff0d77ac */ /* 0x000e640008000800 */
[C---:B0-----:R-:W-:Y:S01]  /*3cec0*/  IMAD.WIDE R6, R11.reuse, 0x2, R2 ;  /* 0x000000020b067825 */ /* 0x041fe200078e0202 */
[----:B------:R0:W-:Y:S03]  /*3ced0*/  @P3 STG.E.U16 desc[UR20][R4.64], R10 ;  /* 0x0000000a04003986 */ /* 0x0001e6000c101514 */
[----:B------:R-:W-:Y:S01]  /*3cee0*/  IMAD.WIDE R8, R11, 0x2, R68 ;  /* 0x000000020b087825 */ /* 0x000fe200078e0244 */
[----:B------:R-:W-:Y:S01]  /*3cef0*/  IADD3 R0, PT, PT, R91, 0x7a, RZ ;  /* 0x0000007a5b007810 */ /* 0x000fe20007ffe0ff */
[----:B------:R1:W-:Y:S04]  /*3cf00*/  @P6 STG.E.U16 desc[UR20][R6.64], R60 ;  /* 0x0000003c06006986 */ /* 0x0003e8000c101514 */
[----:B------:R1:W-:Y:S01]  /*3cf10*/  @P0 STG.E.U16 desc[UR20][R8.64], R12 ;  /* 0x0000000c08000986 */ /* 0x0003e2000c101514 */
[----:B------:R-:W-:Y:S01]  /*3cf20*/  ISETP.LT.AND P0, PT, R93, UR6, !P5 ;  /* 0x000000065d007c0c */ /* 0x000fe2000ef01270 */
[----:B------:R-:W-:Y:S01]  /*3cf30*/  VIADD R11, R11, UR28 ;  /* 0x0000001c0b0b7c36 */ /* 0x000fe20008000000 */
[----:B------:R-:W-:Y:S01]  /*3cf40*/  ISETP.GE.AND P4, PT, R0, UR7, PT ;  /* 0x0000000700007c0c */ /* 0x000fe2000bf86270 */
[----:B------:R-:W-:Y:S01]  /*3cf50*/  VIADD R0, R91, 0x7c ;  /* 0x0000007c5b007836 */ /* 0x000fe20000000000 */
[----:B------:R-:W-:Y:S01]  /*3cf60*/  F2FP.F16.F32.PACK_AB R61, R61, R83 ;  /* 0x000000533d3d723e */ /* 0x000fe200000000ff */
[----:B0-----:R-:W-:Y:S01]  /*3cf70*/  IMAD.WIDE R4, R11, 0x2, R2 ;  /* 0x000000020b047825 */ /* 0x001fe200078e0202 */
[----:B------:R-:W0:Y:S02]  /*3cf80*/  LDCU UR7, c[0x0][0x398] ;  /* 0x00007300ff0777ac */ /* 0x000e240008000800 */
[----:B------:R-:W-:Y:S01]  /*3cf90*/  ISETP.GE.AND P3, PT, R0, UR19, PT ;  /* 0x0000001300007c0c */ /* 0x000fe2000bf66270 */
[C---:B------:R-:W-:Y:S01]  /*3cfa0*/  VIADD R0, R91.reuse, 0x7d ;  /* 0x0000007d5b007836 */ /* 0x040fe20000000000 */
[----:B------:R-:W-:Y:S01]  /*3cfb0*/  F2FP.F16.F32.PACK_AB R62, R62, R84 ;  /* 0x000000543e3e723e */ /* 0x000fe200000000ff */
[----:B------:R-:W0:Y:S02]  /*3cfc0*/  LDCU UR6, c[0x0][0x398] ;  /* 0x00007300ff0677ac */ /* 0x000e240008000800 */
[----:B------:R0:W-:Y:S01]  /*3cfd0*/  @P0 STG.E.U16 desc[UR20][R4.64], R61 ;  /* 0x0000003d04000986 */ /* 0x0001e2000c101514 */
[----:B------:R-:W-:Y:S01]  /*3cfe0*/  ISETP.GE.AND P0, PT, R0, UR11, PT ;  /* 0x0000000b00007c0c */ /* 0x000fe2000bf06270 */
[----:B------:R-:W-:Y:S01]  /*3cff0*/  VIADD R0, R91, 0x7e ;  /* 0x0000007e5b007836 */ /* 0x000fe20000000000 */
[C---:B---3--:R-:W-:Y:S01]  /*3d000*/  ISETP.LT.AND P5, PT, R92.reuse, UR10, !P5 ;  /* 0x0000000a5c007c0c */ /* 0x048fe2000efa1270 */
[----:B------:R-:W3:Y:S01]  /*3d010*/  LDL.LU R91, [R1+0x1184] ;  /* 0x00118400015b7983 */ /* 0x000ee20000300800 */
[----:B----4-:R-:W-:Y:S01]  /*3d020*/  ISETP.LT.AND P6, PT, R93, UR14, !P4 ;  /* 0x0000000e5d007c0c */ /* 0x010fe2000e7c1270 */
[----:B------:R-:W-:Y:S01]  /*3d030*/  VIADD R13, R11, UR28 ;  /* 0x0000001c0b0d7c36 */ /* 0x000fe20008000000 */
[----:B------:R-:W-:Y:S01]  /*3d040*/  PRMT R10, R61, 0x7632, R10 ;  /* 0x000076323d0a7816 */ /* 0x000fe2000000000a */
[----:B-1----:R-:W-:Y:S01]  /*3d050*/  IMAD.WIDE R6, R11, 0x2, R68 ;  /* 0x000000020b067825 */ /* 0x002fe200078e0244 */
[C---:B------:R-:W-:Y:S01]  /*3d060*/  ISETP.LT.AND P4, PT, R92.reuse, UR8, !P4 ;  /* 0x000000085c007c0c */ /* 0x040fe2000e781270 */
[----:B------:R-:W1:Y:S02]  /*3d070*/  LDCU UR10, c[0x0][0x398] ;  /* 0x00007300ff0a77ac */ /* 0x000e640008000800 */
[----:B------:R-:W-:Y:S01]  /*3d080*/  IMAD.WIDE R8, R13, 0x2, R2 ;  /* 0x000000020d087825 */ /* 0x000fe200078e0202 */
[----:B------:R-:W4:Y:S03]  /*3d090*/  LDCU UR11, c[0x0][0x398] ;  /* 0x00007300ff0b77ac */ /* 0x000f260008000800 */
[----:B------:R1:W-:Y:S01]  /*3d0a0*/  @P5 STG.E.U16 desc[UR20][R6.64], R10 ;  /* 0x0000000a06005986 */ /* 0x0003e2000c101514 */
[----:B0-----:R-:W-:Y:S01]  /*3d0b0*/  ISETP.LT.AND P5, PT, R93, UR7, !P1 ;  /* 0x000000075d007c0c */ /* 0x001fe2000cfa1270 */
[----:B------:R-:W-:Y:S01]  /*3d0c0*/  VIADD R11, R13, UR28 ;  /* 0x0000001c0d0b7c36 */ /* 0x000fe20008000000 */
[----:B------:R-:W-:Y:S01]  /*3d0d0*/  ISETP.LT.AND P1, PT, R92, UR4, !P1 ;  /* 0x000000045c007c0c */ /* 0x000fe2000cf21270 */
[----:B------:R0:W-:Y:S01]  /*3d0e0*/  @P6 STG.E.U16 desc[UR20][R8.64], R62 ;  /* 0x0000003e08006986 */ /* 0x0001e2000c101514 */
[----:B--2---:R-:W-:Y:S01]  /*3d0f0*/  ISETP.LT.AND P6, PT, R93, UR9, !P3 ;  /* 0x000000095d007c0c */ /* 0x004fe2000dfc1270 */
[----:B------:R-:W-:Y:S01]  /*3d100*/  VIADD R15, R11, UR28 ;  /* 0x0000001c0b0f7c36 */ /* 0x000fe20008000000 */
[----:B------:R-:W-:Y:S01]  /*3d110*/  F2FP.F16.F32.PACK_AB R63, R63, R81 ;  /* 0x000000513f3f723e */ /* 0x000fe200000000ff */
[----:B------:R-:W-:Y:S01]  /*3d120*/  IMAD.WIDE R4, R13, 0x2, R68 ;  /* 0x000000020d047825 */ /* 0x000fe200078e0244 */
[----:B------:R-:W-:-:S02]  /*3d130*/  PRMT R12, R62, 0x7632, R12 ;  /* 0x000076323e0c7816 */ /* 0x000fc4000000000c */
[----:B------:R-:W-:Y:S01]  /*3d140*/  PRMT R14, R63, 0x7632, R14 ;  /* 0x000076323f0e7816 */ /* 0x000fe2000000000e */
[----:B-1----:R-:W-:Y:S01]  /*3d150*/  IMAD.WIDE R6, R11, 0x2, R2 ;  /* 0x000000020b067825 */ /* 0x002fe200078e0202 */
[----:B------:R-:W-:-:S03]  /*3d160*/  F2FP.F16.F32.PACK_AB R64, R64, R82 ;  /* 0x000000524040723e */ /* 0x000fc600000000ff */
[----:B0-----:R-:W-:Y:S01]  /*3d170*/  IMAD.WIDE R8, R11, 0x2, R68 ;  /* 0x000000020b087825 */ /* 0x001fe200078e0244 */
[----:B------:R0:W-:Y:S03]  /*3d180*/  @P4 STG.E.U16 desc[UR20][R4.64], R12 ;  /* 0x0000000c04004986 */ /* 0x0001e6000c101514 */
[----:B------:R-:W-:Y:S01]  /*3d190*/  IMAD.WIDE R10, R15, 0x2, R2 ;  /* 0x000000020f0a7825 */ /* 0x000fe200078e0202 */
[----:B------:R1:W-:Y:S01]  /*3d1a0*/  @P5 STG.E.U16 desc[UR20][R6.64], R63 ;  /* 0x0000003f06005986 */ /* 0x0003e2000c101514 */
[----:B------:R-:W-:-:S03]  /*3d1b0*/  ISETP.LT.AND P3, PT, R92, UR12, !P3 ;  /* 0x0000000c5c007c0c */ /* 0x000fc6000df61270 */
[----:B------:R2:W-:Y:S01]  /*3d1c0*/  @P1 STG.E.U16 desc[UR20][R8.64], R14 ;  /* 0x0000000e08001986 */ /* 0x0005e2000c101514 */
[----:B------:R-:W-:Y:S01]  /*3d1d0*/  ISETP.GE.AND P4, PT, R0, UR17, PT ;  /* 0x0000001100007c0c */ /* 0x000fe2000bf86270 */
[----:B------:R-:W-:Y:S02]  /*3d1e0*/  VIADD R13, R15, UR28 ;  /* 0x0000001c0f0d7c36 */ /* 0x000fe40008000000 */
[----:B------:R1:W-:Y:S01]  /*3d1f0*/  @P6 STG.E.U16 desc[UR20][R10.64], R64 ;  /* 0x000000400a006986 */ /* 0x0003e2000c101514 */
[----:B------:R-:W-:Y:S02]  /*3d200*/  ISETP.LT.AND P6, PT, R93, UR6, !P0 ;  /* 0x000000065d007c0c */ /* 0x000fe4000c7c1270 */
[C---:B------:R-:W-:Y:S01]  /*3d210*/  ISETP.LT.AND P0, PT, R92.reuse, UR10, !P0 ;  /* 0x0000000a5c007c0c */ /* 0x040fe2000c701270 */
[----:B0-----:R-:W-:Y:S01]  /*3d220*/  IMAD.WIDE R4, R15, 0x2, R68 ;  /* 0x000000020f047825 */ /* 0x001fe200078e0244 */
[----:B----4-:R-:W-:Y:S02]  /*3d230*/  ISETP.LT.AND P5, PT, R93, UR11, !P4 ;  /* 0x0000000b5d007c0c */ /* 0x010fe4000e7a1270 */
[----:B------:R-:W-:-:S02]  /*3d240*/  ISETP.LT.AND P4, PT, R92, UR13, !P4 ;  /* 0x0000000d5c007c0c */ /* 0x000fc4000e781270 */
[C---:B------:R-:W-:Y:S02]  /*3d250*/  IADD3 R17, PT, PT, R13.reuse, UR28, RZ ;  /* 0x0000001c0d117c10 */ /* 0x040fe4000fffe0ff */
[----:B------:R-:W-:Y:S01]  /*3d260*/  PRMT R0, R64, 0x7632, R0 ;  /* 0x0000763240007816 */ /* 0x000fe20000000000 */
[----:B-1----:R-:W-:Y:S01]  /*3d270*/  IMAD.WIDE R6, R13, 0x2, R2 ;  /* 0x000000020d067825 */ /* 0x002fe200078e0202 */
[----:B------:R-:W-:Y:S02]  /*3d280*/  ISETP.LT.AND P1, PT, R93, UR16, !P2 ;  /* 0x000000105d007c0c */ /* 0x000fe4000d721270 */
[----:B------:R-:W-:Y:S02]  /*3d290*/  ISETP.LT.AND P2, PT, R92, UR18, !P2 ;  /* 0x000000125c007c0c */ /* 0x000fe4000d741270 */
[----:B------:R-:W-:Y:S01]  /*3d2a0*/  F2FP.F16.F32.PACK_AB R65, R65, R90 ;  /* 0x0000005a4141723e */ /* 0x000fe200000000ff */
[----:B------:R-:W-:Y:S01]  /*3d2b0*/  VIADD R15, R17, UR28 ;  /* 0x0000001c110f7c36 */ /* 0x000fe20008000000 */
[----:B------:R-:W-:Y:S01]  /*3d2c0*/  F2FP.F16.F32.PACK_AB R66, R66, R89 ;  /* 0x000000594242723e */ /* 0x000fe200000000ff */
[----:B------:R0:W-:Y:S01]  /*3d2d0*/  @P3 STG.E.U16 desc[UR20][R4.64], R0 ;  /* 0x0000000004003986 */ /* 0x0001e2000c101514 */
[----:B--2---:R-:W-:-:S03]  /*3d2e0*/  IMAD.WIDE R8, R13, 0x2, R68 ;  /* 0x000000020d087825 */ /* 0x004fc600078e0244 */
[----:B------:R1:W-:Y:S01]  /*3d2f0*/  @P6 STG.E.U16 desc[UR20][R6.64], R65 ;  /* 0x0000004106006986 */ /* 0x0003e2000c101514 */
[----:B------:R-:W-:-:S04]  /*3d300*/  IMAD.WIDE R10, R17, 0x2, R2 ;  /* 0x00000002110a7825 */ /* 0x000fc800078e0202 */
[----:B------:R-:W-:Y:S01]  /*3d310*/  IMAD.WIDE R12, R17, 0x2, R68 ;  /* 0x00000002110c7825 */ /* 0x000fe200078e0244 */
[----:B0-----:R-:W-:-:S03]  /*3d320*/  PRMT R5, R65, 0x7632, R5 ;  /* 0x0000763241057816 */ /* 0x001fc60000000005 */
[----:B------:R-:W-:Y:S01]  /*3d330*/  IMAD.WIDE R2, R15, 0x2, R2 ;  /* 0x000000020f027825 */ /* 0x000fe200078e0202 */
[----:B-1----:R-:W-:-:S03]  /*3d340*/  PRMT R7, R66, 0x7632, R7 ;  /* 0x0000763242077816 */ /* 0x002fc60000000007 */
[----:B------:R-:W-:Y:S01]  /*3d350*/  IMAD.WIDE R68, R15, 0x2, R68 ;  /* 0x000000020f447825 */ /* 0x000fe200078e0244 */
[----:B------:R0:W-:Y:S04]  /*3d360*/  @P0 STG.E.U16 desc[UR20][R8.64], R5 ;  /* 0x0000000508000986 */ /* 0x0001e8000c101514 */
[----:B------:R0:W-:Y:S04]  /*3d370*/  @P5 STG.E.U16 desc[UR20][R10.64], R66 ;  /* 0x000000420a005986 */ /* 0x0001e8000c101514 */
[----:B------:R0:W-:Y:S01]  /*3d380*/  @P4 STG.E.U16 desc[UR20][R12.64], R7 ;  /* 0x000000070c004986 */ /* 0x0001e2000c101514 */
[----:B---3--:R-:W-:-:S04]  /*3d390*/  F2FP.F16.F32.PACK_AB R67, R67, R91 ;  /* 0x0000005b4343723e */ /* 0x008fc800000000ff */
[----:B------:R-:W-:Y:S01]  /*3d3a0*/  PRMT R34, R67, 0x7632, R34 ;  /* 0x0000763243227816 */ /* 0x000fe20000000022 */
[----:B------:R0:W-:Y:S04]  /*3d3b0*/  @P1 STG.E.U16 desc[UR20][R2.64], R67 ;  /* 0x0000004302001986 */ /* 0x0001e8000c101514 */
[----:B------:R0:W-:Y:S01]  /*3d3c0*/  @P2 STG.E.U16 desc[UR20][R68.64], R34 ;  /* 0x0000002244002986 */ /* 0x0001e2000c101514 */
[----:B------:R-:W-:Y:S06]  /*3d3d0*/  BAR.SYNC.DEFER_BLOCKING 0x0 ;  /* 0x0000000000007b1d */ /* 0x000fec0000010000 */
[----:B------:R-:W-:Y:S05]  /*3d3e0*/  BRA.U UP0, `(.L_x_13) ;  /* 0x0000000100a07547 */ /* 0x000fea000b800000 */
[----:B------:R-:W1:Y:S01]  /*3d3f0*/  S2UR UR6, SR_CgaCtaId ;  /* 0x00000000000679c3 */ /* 0x000e620000008800 */
[----:B------:R-:W-:Y:S01]  /*3d400*/  NOP ;  /* 0x0000000000007918 */ /* 0x000fe20000000000 */
[----:B------:R-:W-:Y:S01]  /*3d410*/  UMOV UR4, 0x50 ;  /* 0x0000005000047882 */ /* 0x000fe20000000000 */
[----:B------:R-:W-:Y:S02]  /*3d420*/  IMAD.U32 R0, RZ, RZ, UR5 ;  /* 0x00000005ff007e24 */ /* 0x000fe4000f8e00ff */
[----:B0-----:R-:W-:Y:S02]  /*3d430*/  IMAD.MOV.U32 R3, RZ, RZ, 0xff ;  /* 0x000000ffff037424 */ /* 0x001fe400078e00ff */
[----:B------:R-:W-:Y:S01]  /*3d440*/  IMAD.MOV.U32 R7, RZ, RZ, 0x1 ;  /* 0x00000001ff077424 */ /* 0x000fe200078e00ff */
[----:B------:R-:W-:-:S04]  /*3d450*/  LOP3.LUT R0, R0, 0xffff, RZ, 0xc0, !PT ;  /* 0x0000ffff00007812 */ /* 0x000fc800078ec0ff */
[----:B------:R-:W-:-:S05]  /*3d460*/  SHF.R.U32.HI R0, RZ, 0x5, R0 ;  /* 0x00000005ff007819 */ /* 0x000fca0000011600 */
[----:B------:R-:W-:Y:S01]  /*3d470*/  VIADD R2, R0, 0x10 ;  /* 0x0000001000027836 */ /* 0x000fe20000000000 */
[----:B------:R-:W-:Y:S01]  /*3d480*/  SHF.L.U32 R0, R3, R0, RZ ;  /* 0x0000000003007219 */ /* 0x000fe200000006ff */
[----:B-1----:R-:W-:-:S03]  /*3d490*/  ULEA UR6, UR6, UR4, 0x18 ;  /* 0x0000000406067291 */ /* 0x002fc6000f8ec0ff */
[----:B------:R-:W-:-:S04]  /*3d4a0*/  SHF.L.U32 R3, R7, R2, RZ ;  /* 0x0000000207037219 */ /* 0x000fc800000006ff */
[----:B------:R-:W-:Y:S02]  /*3d4b0*/  LOP3.LUT R0, R3, R0, RZ, 0xfc, !PT ;  /* 0x0000000003007212 */ /* 0x000fe400078efcff */
[----:B------:R-:W0:Y:S02]  /*3d4c0*/  LDS R5, [UR6] ;  /* 0x00000006ff057984 */ /* 0x000e240008000800 */
[C---:B------:R-:W-:Y:S02]  /*3d4d0*/  LOP3.LUT R2, R0.reuse, 0xffff, RZ, 0xc0, !PT ;  /* 0x0000ffff00027812 */ /* 0x040fe400078ec0ff */
[----:B0-----:R-:W-:-:S04]  /*3d4e0*/  LOP3.LUT R3, R0, 0xffff, R5, 0x80, !PT ;  /* 0x0000ffff00037812 */ /* 0x001fc800078e8005 */
[----:B------:R-:W-:-:S13]  /*3d4f0*/  ISETP.NE.AND P0, PT, R3, R2, PT ;  /* 0x000000020300720c */ /* 0x000fda0003f05270 */
[----:B------:R-:W-:Y:S05]  /*3d500*/  @P0 BRA `(.L_x_14) ;  /* 0x0000000000500947 */ /* 0x000fea0003800000 */
[----:B------:R-:W-:Y:S02]  /*3d510*/  SHF.R.U32.HI R5, RZ, 0x10, R5 ;  /* 0x00000010ff057819 */ /* 0x000fe40000011605 */
[----:B------:R-:W-:-:S04]  /*3d520*/  SHF.R.U32.HI R2, RZ, 0x10, R0 ;  /* 0x00000010ff027819 */ /* 0x000fc80000011600 */
[----:B------:R-:W-:-:S04]  /*3d530*/  LOP3.LUT R5, R5, R2, RZ, 0xc0, !PT ;  /* 0x0000000205057212 */ /* 0x000fc800078ec0ff */
[----:B------:R-:W-:-:S13]  /*3d540*/  ISETP.NE.AND P0, PT, R5, R2, PT ;  /* 0x000000020500720c */ /* 0x000fda0003f05270 */
[----:B------:R-:W-:Y:S05]  /*3d550*/  @P0 BRA `(.L_x_15) ;  /* 0x0000000000300947 */ /* 0x000fea0003800000 */
[----:B------:R-:W-:Y:S01]  /*3d560*/  R2UR UR4, R0 ;  /* 0x00000000000472ca */ /* 0x000fe200000e0000 */
[----:B------:R-:W-:Y:S01]  /*3d570*/  VOTEU.ANY UR5, UPT, PT ;  /* 0x0000000000057886 */ /* 0x000fe200038e0100 */
[----:B------:R-:W0:Y:S01]  /*3d580*/  S2R R0, SR_LANEID ;  /* 0x0000000000007919 */ /* 0x000e220000000000 */
[----:B------:R-:W-:-:S10]  /*3d590*/  UFLO.U32 UR5, UR5 ;  /* 0x00000005000572bd */ /* 0x000fd400080e0000 */
[----:B------:R-:W-:-:S06]  /*3d5a0*/  ULOP3.LUT UR4, URZ, UR4, URZ, 0x33, !UPT ;  /* 0x00000004ff047292 */ /* 0x000fcc000f8e33ff */
[----:B------:R-:W-:-:S04]  /*3d5b0*/  IMAD.U32 R2, RZ, RZ, UR4 ;  /* 0x00000004ff027e24 */ /* 0x000fc8000f8e00ff */
[----:B------:R-:W1:Y:S02]  /*3d5c0*/  REDUX UR7, R2 ;  /* 0x00000000020773c4 */ /* 0x000e640000000000 */
[----:B------:R2:W-:Y:S01]  /*3d5d0*/  UTCATOMSWS.AND URZ, UR4 ;  /* 0x0000000400ff79e3 */ /* 0x0005e20008000000 */
[----:B0-----:R-:W-:Y:S01]  /*3d5e0*/  ISETP.EQ.U32.AND P0, PT, R0, UR5, PT ;  /* 0x0000000500007c0c */ /* 0x001fe2000bf02070 */
[----:B-1----:R-:W-:-:S12]  /*3d5f0*/  IMAD.U32 R0, RZ, RZ, UR7 ;  /* 0x00000007ff007e24 */ /* 0x002fd8000f8e00ff */
[----:B------:R2:W-:Y:S01]  /*3d600*/  @P0 ATOMS.AND RZ, [UR6], R0 ;  /* 0x00000000ffff098c */ /* 0x0005e2000a800006 */
[----:B------:R-:W-:Y:S05]  /*3d610*/  BRA `(.L_x_13) ;  /* 0x0000000000147947 */ /* 0x000fea0003800000 */
.L_x_15:
[----:B------:R-:W-:-:S07]  /*3d620*/  MOV R2, 0x3d640 ;  /* 0x0003d64000027802 */ /* 0x000fce0000000f00 */
[----:B------:R-:W-:Y:S05]  /*3d630*/  CALL.REL.NOINC `($__internal_0_$__cuda_sm10x_tcgen05_guardrail_trap_col_being_dealloced_not_returned_by_alloc) ;  /* 0x00000000002c7944 */ /* 0x000fea0003c00000 */
[----:B------:R-:W-:Y:S05]  /*3d640*/  BRA `(.L_x_13) ;  /* 0x0000000000087947 */ /* 0x000fea0003800000 */
.L_x_14:
[----:B------:R-:W-:-:S07]  /*3d650*/  MOV R2, 0x3d670 ;  /* 0x0003d67000027802 */ /* 0x000fce0000000f00 */
[----:B------:R-:W-:Y:S05]  /*3d660*/  CALL.REL.NOINC `($__internal_2_$__cuda_sm10x_tcgen05_guardrail_trap_unallocated_columns_being_dealloced) ;  /* 0x0000000000387944 */ /* 0x000fea0003c00000 */
.L_x_13:
[----:B------:R-:W-:Y:S01]  /*3d670*/  NOP ;  /* 0x0000000000007918 */ /* 0x000fe20000000000 */
[----:B--2---:R-:W-:Y:S05]  /*3d680*/  EXIT ;  /* 0x000000000000794d */ /* 0x004fea0003800000 */
.L_x_8:
[----:B------:R-:W1:Y:S02]  /*3d690*/  SYNCS.PHASECHK.TRANS64.TRYWAIT P0, [UR8], R4 ;  /* 0x00000004ff0075a7 */ /* 0x000e640008001108 */
[----:B-1----:R-:W-:Y:S05]  /*3d6a0*/  @!P0 BRA `(.L_x_8) ;  /* 0xfffffffc00f88947 */ /* 0x002fea000383ffff */
[----:B------:R-:W-:Y:S05]  /*3d6b0*/  BRA `(.L_x_16) ;  /* 0xfffffe3400c07947 */ /* 0x000fea000383ffff */
.L_x_12:
[----:B------:R-:W0:Y:S02]  /*3d6c0*/  SYNCS.PHASECHK.TRANS64.TRYWAIT P0, [UR8], R0 ;  /* 0x00000000ff0075a7 */ /* 0x000e240008001108 */
[----:B0-----:R-:W-:Y:S05]  /*3d6d0*/  @!P0 BRA `(.L_x_12) ;  /* 0xfffffffc00f88947 */ /* 0x001fea000383ffff */
[----:B------:R-:W-:Y:S05]  /*3d6e0*/  BRA `(.L_x_11) ;  /* 0xffffff7800187947 */ /* 0x000fea000383ffff */
        .weak           $__internal_0_$__cuda_sm10x_tcgen05_guardrail_trap_col_being_dealloced_not_returned_by_alloc
        .type           $__internal_0_$__cuda_sm10x_tcgen05_guardrail_trap_col_being_dealloced_not_returned_by_alloc,@function
        .size           $__internal_0_$__cuda_sm10x_tcgen05_guardrail_trap_col_being_dealloced_not_returned_by_alloc,($__internal_1_$__cuda_sm10x_tcgen05_guardrail_trap_phase_invalid_during_alloc - $__internal_0_$__cuda_sm10x_tcgen05_guardrail_trap_col_being_dealloced_not_returned_by_alloc)
$__internal_0_$__cuda_sm10x_tcgen05_guardrail_trap_col_being_dealloced_not_returned_by_alloc:
[----:B------:R-:W-:Y:S05]  /*3d6f0*/  BPT.TRAP 0x1 ;  /* 0x000000040000795c */ /* 0x000fea0000300000 */
[----:B------:R-:W-:-:S04]  /*3d700*/  IMAD.MOV.U32 R3, RZ, RZ, 0x0 ;  /* 0x00000000ff037424 */ /* 0x000fc800078e00ff */
[----:B------:R-:W-:Y:S05]  /*3d710*/  RET.REL.NODEC R2 `(matmul_kernel) ;  /* 0xfffffc2802387950 */ /* 0x000fea0003c3ffff */
        .weak           $__internal_1_$__cuda_sm10x_tcgen05_guardrail_trap_phase_invalid_during_alloc
        .type           $__internal_1_$__cuda_sm10x_tcgen05_guardrail_trap_phase_invalid_during_alloc,@function
        .size           $__internal_1_$__cuda_sm10x_tcgen05_guardrail_trap_phase_invalid_during_alloc,($__internal_2_$__cuda_sm10x_tcgen05_guardrail_trap_unallocated_columns_being_dealloced - $__internal_1_$__cuda_sm10x_tcgen05_guardrail_trap_phase_invalid_during_alloc)
$__internal_1_$__cuda_sm10x_tcgen05_guardrail_trap_phase_invalid_during_alloc:
[----:B------:R-:W-:Y:S05]  /*3d720*/  BPT.TRAP 0x1 ;  /* 0x000000040000795c */ /* 0x000fea0000300000 */
[----:B------:R-:W-:-:S04]  /*3d730*/  IMAD.MOV.U32 R3, RZ, RZ, 0x0 ;  /* 0x00000000ff037424 */ /* 0x000fc800078e00ff */
[----:B------:R-:W-:Y:S05]  /*3d740*/  RET.REL.NODEC R2 `(matmul_kernel) ;  /* 0xfffffc28022c7950 */ /* 0x000fea0003c3ffff */
        .weak           $__internal_2_$__cuda_sm10x_tcgen05_guardrail_trap_unallocated_columns_being_dealloced
        .type           $__internal_2_$__cuda_sm10x_tcgen05_guardrail_trap_unallocated_columns_being_dealloced,@function
        .size           $__internal_2_$__cuda_sm10x_tcgen05_guardrail_trap_unallocated_columns_being_dealloced,(.L_x_20 - $__internal_2_$__cuda_sm10x_tcgen05_guardrail_trap_unallocated_columns_being_dealloced)
$__internal_2_$__cuda_sm10x_tcgen05_guardrail_trap_unallocated_columns_being_dealloced:
[----:B------:R-:W-:Y:S05]  /*3d750*/  BPT.TRAP 0x1 ;  /* 0x000000040000795c */ /* 0x000fea0000300000 */
[----:B------:R-:W-:-:S04]  /*3d760*/  IMAD.MOV.U32 R3, RZ, RZ, 0x0 ;  /* 0x00000000ff037424 */ /* 0x000fc800078e00ff */
[----:B------:R-:W-:Y:S05]  /*3d770*/  RET.REL.NODEC R2 `(matmul_kernel) ;  /* 0xfffffc2802207950 */ /* 0x000fea0003c3ffff */
.L_x_17:
[----:B------:R-:W-:-:S00]  /*3d780*/  BRA `(.L_x_17) ;  /* 0xfffffffc00fc7947 */ /* 0x000fc0000383ffff */
[----:B------:R-:W-:-:S00]  /*3d790*/  NOP ;  /* 0x0000000000007918 */ /* 0x000fc00000000000 */
        /* <DEDUP_REMOVED lines=14> */
.L_x_20:


//--------------------- .nv.shared.matmul_kernel  --------------------------
	.section	.nv.shared.matmul_kernel,"aw",@nobits
	.sectionflags	@""
	.align	16
	.zero		1024


//--------------------- .nv.shared.reserved.0     --------------------------
	.section	.nv.shared.reserved.0,"aw",@nobits
	.align	8
	.weak		__nv_reservedSMEM_offset_0_alias
	.size		__nv_reservedSMEM_offset_0_alias, 0, 64
	.other		__nv_reservedSMEM_offset_0_alias,@"STO_CUDA_RESERVED_SHARED STV_DEFAULT"
__nv_reservedSMEM_offset_0_alias:
	.zero		0
.nv.shared.reserved.0:
	.zero		64
	.weak		__nv_reservedSMEM_allocation_phase
	.type		__nv_reservedSMEM_allocation_phase,@object
	.size		__nv_reservedSMEM_allocation_phase,(.L_0 - __nv_reservedSMEM_allocation_phase)
__nv_reservedSMEM_allocation_phase:
	.zero		1
.L_0:
	.zero		7
	.weak		__nv_reservedSMEM_devtool_atexit_pc
	.type		__nv_reservedSMEM_devtool_atexit_pc,@object
	.size		__nv_reservedSMEM_devtool_atexit_pc,(__nv_reservedSMEM_allocation_mask - __nv_reservedSMEM_devtool_atexit_pc)
__nv_reservedSMEM_devtool_atexit_pc:
	.zero		8
	.weak		__nv_reservedSMEM_allocation_mask
	.type		__nv_reservedSMEM_allocation_mask,@object
	.size		__nv_reservedSMEM_allocation_mask,(.L_2 - __nv_reservedSMEM_allocation_mask)
__nv_reservedSMEM_allocation_mask:
	.zero		4
.L_2:


//--------------------- .nv.constant0.matmul_kernel --------------------------
	.section	.nv.constant0.matmul_kernel,"a",@progbits
	.sectionflags	@""
	.align	4
.nv.constant0.matmul_kernel:
	.zero		976


//--------------------- SYMBOLS --------------------------

	.type		.nv.reservedSmem.offset0,@object
	.size		.nv.reservedSmem.offset0,0x4
	.type		.nv.reservedSmem.cap,@object
	.size		.nv.reservedSmem.cap,0x4
